def matmul_kernel(
    a_ptr,
    b_ptr,
    c_ptr,
    M,
    N,
    K,
    stride_am,
    stride_ak,
    stride_bk,
    stride_bn,
    stride_cm,
    stride_cn,
    BLOCK_M: tl.constexpr,
    BLOCK_N: tl.constexpr,
    BLOCK_K: tl.constexpr,
    GROUP_M: tl.constexpr,
):
    pid = tl.program_id(axis=0)
    num_pid_m = tl.cdiv(M, BLOCK_M)
    num_pid_n = tl.cdiv(N, BLOCK_N)
    num_pid_in_group = GROUP_M * num_pid_n
    group_id = pid // num_pid_in_group
    first_pid_m = group_id * GROUP_M
    group_size_m = min(num_pid_m - first_pid_m, GROUP_M)
    pid_m = first_pid_m + ((pid % num_pid_in_group) % group_size_m)
    pid_n = (pid % num_pid_in_group) // group_size_m

    offs_am = (pid_m * BLOCK_M + tl.arange(0, BLOCK_M)) % M
    offs_bn = (pid_n * BLOCK_N + tl.arange(0, BLOCK_N)) % N
    offs_k = tl.arange(0, BLOCK_K)
    a_ptrs = a_ptr + offs_am[:, None] * stride_am + offs_k[None, :] * stride_ak
    b_ptrs = b_ptr + offs_k[:, None] * stride_bk + offs_bn[None, :] * stride_bn

    acc = tl.zeros((BLOCK_M, BLOCK_N), dtype=tl.float32)
    for kk in range(0, tl.cdiv(K, BLOCK_K)):
        a = tl.load(a_ptrs, mask=offs_k[None, :] < K - kk * BLOCK_K, other=0.0)
        b = tl.load(b_ptrs, mask=offs_k[:, None] < K - kk * BLOCK_K, other=0.0)
        acc = tl.dot(a, b, acc)
        a_ptrs += BLOCK_K * stride_ak
        b_ptrs += BLOCK_K * stride_bk

    c = acc.to(c_ptr.dtype.element_ty)
    offs_cm = pid_m * BLOCK_M + tl.arange(0, BLOCK_M)
    offs_cn = pid_n * BLOCK_N + tl.arange(0, BLOCK_N)
    c_ptrs = c_ptr + offs_cm[:, None] * stride_cm + offs_cn[None, :] * stride_cn
    mask = (offs_cm[:, None] < M) & (offs_cn[None, :] < N)
    tl.store(c_ptrs, c, mask=mask)

# config = {"BLOCK_K": 128, "BLOCK_M": 512, "BLOCK_N": 64, "GROUP_M": 8, "arch": "sm_90", "dtype": "fp8e5m2", "num_ctas": 4, "num_stages": 3, "num_warps": 4}
# arch = sm_90


// ===== COMPILED SASS (sm_90a) =====

	.target	sm_90a

	.elftype	@"ET_EXEC"


//--------------------- .note.nv.tkinfo           --------------------------
	.section	.note.nv.tkinfo,"",@"SHT_NOTE"
	.sectionflags	@"SHF_NOTE_NV_TKINFO"
	.tkinfo
        /*0018*/ 	.word	0x00000002
        /*0030*/ 	.string	""
        /*0030*/ 	.string	"ptxas"
        /*0030*/ 	.string	"Cuda compilation tools, release 13.0, V13.0.88"
        /*0030*/ 	.string	"Build cuda_13.0.r13.0/compiler.36424714_0"
        /*0030*/ 	.string	"-v  -suppress-debug-info  -lineinfo  -arch sm_90a "



//--------------------- .note.nv.cuinfo           --------------------------
	.section	.note.nv.cuinfo,"",@"SHT_NOTE"
	.sectionflags	@"SHF_NOTE_NV_CUINFO"
        /*0018*/ 	.short	0x0002
        /*001a*/ 	.short	0x005a
        /*001c*/ 	.short	0x0082
	.zero		2


//--------------------- .nv.info                  --------------------------
	.section	.nv.info,"",@"SHT_CUDA_INFO"
	.align	4


	//----- nvinfo : EIATTR_REGCOUNT
	.align		4
        /*0000*/ 	.byte	0x04, 0x2f
        /*0002*/ 	.short	(.L_1 - .L_0)
	.align		4
.L_0:
        /*0004*/ 	.word	index@(matmul_kernel)
        /*0008*/ 	.word	0x000000ff


	//----- nvinfo : EIATTR_FRAME_SIZE
	.align		4
.L_1:
        /*000c*/ 	.byte	0x04, 0x11
        /*000e*/ 	.short	(.L_3 - .L_2)
	.align		4
.L_2:
        /*0010*/ 	.word	index@(matmul_kernel)
        /*0014*/ 	.word	0x00000678


	//----- nvinfo : EIATTR_MIN_STACK_SIZE
	.align		4
.L_3:
        /*0018*/ 	.byte	0x04, 0x12
        /*001a*/ 	.short	(.L_5 - .L_4)
	.align		4
.L_4:
        /*001c*/ 	.word	index@(matmul_kernel)
        /*0020*/ 	.word	0x00000678
.L_5:


//--------------------- .nv.compat                --------------------------
	.section	.nv.compat,"",@"SHT_CUDA_COMPAT_INFO"
	.align	4
        /*0000*/ 	.byte	0x02, 0x09, 0x01, 0x00, 0x02, 0x02, 0x04, 0x00, 0x02, 0x05, 0x05, 0x00, 0x03, 0x07, 0x01, 0x01
        /*0010*/ 	.byte	0x02, 0x03, 0x00, 0x00, 0x02, 0x06, 0x01, 0x00, 0x04, 0x0b, 0x08, 0x00, 0x00, 0x00, 0x00, 0x00
        /*0020*/ 	.byte	0x00, 0x00, 0x00, 0x00


//--------------------- .nv.info.matmul_kernel    --------------------------
	.section	.nv.info.matmul_kernel,"",@"SHT_CUDA_INFO"
	.sectionflags	@""
	.align	4


	//----- nvinfo : EIATTR_CUDA_API_VERSION
	.align		4
        /*0000*/ 	.byte	0x04, 0x37
        /*0002*/ 	.short	(.L_7 - .L_6)
.L_6:
        /*0004*/ 	.word	0x00000082


	//----- nvinfo : EIATTR_KPARAM_INFO
	.align		4
.L_7:
        /*0008*/ 	.byte	0x04, 0x17
        /*000a*/ 	.short	(.L_9 - .L_8)
.L_8:
        /*000c*/ 	.word	0x00000000
        /*0010*/ 	.short	0x000d
        /*0012*/ 	.short	0x0048
        /*0014*/ 	.byte	0x00, 0xf4, 0x21, 0x00


	//----- nvinfo : EIATTR_KPARAM_INFO
	.align		4
.L_9:
        /*0018*/ 	.byte	0x04, 0x17
        /*001a*/ 	.short	(.L_11 - .L_10)
.L_10:
        /*001c*/ 	.word	0x00000000
        /*0020*/ 	.short	0x000c
        /*0022*/ 	.short	0x0040
        /*0024*/ 	.byte	0x00, 0xf4, 0x21, 0x00


	//----- nvinfo : EIATTR_KPARAM_INFO
	.align		4
.L_11:
        /*0028*/ 	.byte	0x04, 0x17
        /*002a*/ 	.short	(.L_13 - .L_12)
.L_12:
        /*002c*/ 	.word	0x00000000
        /*0030*/ 	.short	0x000b
        /*0032*/ 	.short	0x0038
        /*0034*/ 	.byte	0x00, 0xf0, 0x11, 0x00


	//----- nvinfo : EIATTR_KPARAM_INFO
	.align		4
.L_13:
        /*0038*/ 	.byte	0x04, 0x17
        /*003a*/ 	.short	(.L_15 - .L_14)
.L_14:
        /*003c*/ 	.word	0x00000000
        /*0040*/ 	.short	0x000a
        /*0042*/ 	.short	0x0034
        /*0044*/ 	.byte	0x00, 0xf0, 0x11, 0x00


	//----- nvinfo : EIATTR_KPARAM_INFO
	.align		4
.L_15:
        /*0048*/ 	.byte	0x04, 0x17
        /*004a*/ 	.short	(.L_17 - .L_16)
.L_16:
        /*004c*/ 	.word	0x00000000
        /*0050*/ 	.short	0x0009
        /*0052*/ 	.short	0x0030
        /*0054*/ 	.byte	0x00, 0xf0, 0x11, 0x00


	//----- nvinfo : EIATTR_KPARAM_INFO
	.align		4
.L_17:
        /*0058*/ 	.byte	0x04, 0x17
        /*005a*/ 	.short	(.L_19 - .L_18)
.L_18:
        /*005c*/ 	.word	0x00000000
        /*0060*/ 	.short	0x0008
        /*0062*/ 	.short	0x002c
        /*0064*/ 	.byte	0x00, 0xf0, 0x11, 0x00


	//----- nvinfo : EIATTR_KPARAM_INFO
	.align		4
.L_19:
        /*0068*/ 	.byte	0x04, 0x17
        /*006a*/ 	.short	(.L_21 - .L_20)
.L_20:
        /*006c*/ 	.word	0x00000000
        /*0070*/ 	.short	0x0007
        /*0072*/ 	.short	0x0028
        /*0074*/ 	.byte	0x00, 0xf0, 0x11, 0x00


	//----- nvinfo : EIATTR_KPARAM_INFO
	.align		4
.L_21:
        /*0078*/ 	.byte	0x04, 0x17
        /*007a*/ 	.short	(.L_23 - .L_22)
.L_22:
        /*007c*/ 	.word	0x00000000
        /*0080*/ 	.short	0x0006
        /*0082*/ 	.short	0x0024
        /*0084*/ 	.byte	0x00, 0xf0, 0x11, 0x00


	//----- nvinfo : EIATTR_KPARAM_INFO
	.align		4
.L_23:
        /*0088*/ 	.byte	0x04, 0x17
        /*008a*/ 	.short	(.L_25 - .L_24)
.L_24:
        /*008c*/ 	.word	0x00000000
        /*0090*/ 	.short	0x0005
        /*0092*/ 	.short	0x0020
        /*0094*/ 	.byte	0x00, 0xf0, 0x11, 0x00


	//----- nvinfo : EIATTR_KPARAM_INFO
	.align		4
.L_25:
        /*0098*/ 	.byte	0x04, 0x17
        /*009a*/ 	.short	(.L_27 - .L_26)
.L_26:
        /*009c*/ 	.word	0x00000000
        /*00a0*/ 	.short	0x0004
        /*00a2*/ 	.short	0x001c
        /*00a4*/ 	.byte	0x00, 0xf0, 0x11, 0x00


	//----- nvinfo : EIATTR_KPARAM_INFO
	.align		4
.L_27:
        /*00a8*/ 	.byte	0x04, 0x17
        /*00aa*/ 	.short	(.L_29 - .L_28)
.L_28:
        /*00ac*/ 	.word	0x00000000
        /*00b0*/ 	.short	0x0003
        /*00b2*/ 	.short	0x0018
        /*00b4*/ 	.byte	0x00, 0xf0, 0x11, 0x00


	//----- nvinfo : EIATTR_KPARAM_INFO
	.align		4
.L_29:
        /*00b8*/ 	.byte	0x04, 0x17
        /*00ba*/ 	.short	(.L_31 - .L_30)
.L_30:
        /*00bc*/ 	.word	0x00000000
        /*00c0*/ 	.short	0x0002
        /*00c2*/ 	.short	0x0010
        /*00c4*/ 	.byte	0x00, 0xf4, 0x21, 0x00


	//----- nvinfo : EIATTR_KPARAM_INFO
	.align		4
.L_31:
        /*00c8*/ 	.byte	0x04, 0x17
        /*00ca*/ 	.short	(.L_33 - .L_32)
.L_32:
        /*00cc*/ 	.word	0x00000000
        /*00d0*/ 	.short	0x0001
        /*00d2*/ 	.short	0x0008
        /*00d4*/ 	.byte	0x00, 0xf4, 0x21, 0x00


	//----- nvinfo : EIATTR_KPARAM_INFO
	.align		4
.L_33:
        /*00d8*/ 	.byte	0x04, 0x17
        /*00da*/ 	.short	(.L_35 - .L_34)
.L_34:
        /*00dc*/ 	.word	0x00000000
        /*00e0*/ 	.short	0x0000
        /*00e2*/ 	.short	0x0000
        /*00e4*/ 	.byte	0x00, 0xf4, 0x21, 0x00


	//----- nvinfo : EIATTR_EXPLICIT_CLUSTER
	.align		4
.L_35:
        /*00e8*/ 	.byte	0x01, 0x3e
	.zero		2


	//----- nvinfo : EIATTR_CTA_PER_CLUSTER
	.align		4
        /*00ec*/ 	.byte	0x04, 0x3d
        /*00ee*/ 	.short	(.L_37 - .L_36)
.L_36:
        /*00f0*/ 	.word	0x00000004
        /*00f4*/ 	.word	0x00000001
        /*00f8*/ 	.word	0x00000001


	//----- nvinfo : EIATTR_SPARSE_MMA_MASK
	.align		4
.L_37:
        /*00fc*/ 	.byte	0x03, 0x50
        /*00fe*/ 	.short	0x0000


	//----- nvinfo : EIATTR_MAXREG_COUNT
	.align		4
        /*0100*/ 	.byte	0x03, 0x1b
        /*0102*/ 	.short	0x00ff


	//----- nvinfo : EIATTR_NUM_BARRIERS
	.align		4
        /*0104*/ 	.byte	0x02, 0x4c
        /*0106*/ 	.byte	0x01
	.zero		1


	//----- nvinfo : EIATTR_ANNOTATIONS
	.align		4
        /*0108*/ 	.byte	0x04, 0x55
        /*010a*/ 	.short	(.L_39 - .L_38)


	//   ....[0]....
.L_38:
        /*010c*/ 	.word	0x00000001
        /*0110*/ 	.byte	0x60, 0x06, 0x00, 0x00, 0x01, 0x00, 0x00, 0x00, 0xe0, 0x09, 0x00, 0x00, 0x01, 0x00, 0x00, 0x00
        /* <DEDUP_REMOVED lines=695> */
        /*2c90*/ 	.byte	0xc0, 0x20, 0x01, 0x00


	//----- nvinfo : EIATTR_MERCURY_ISA_VERSION
	.align		4
.L_39:
        /*2c94*/ 	.byte	0x03, 0x5f
        /*2c96*/ 	.short	0x0101


	//----- nvinfo : EIATTR_EXIT_INSTR_OFFSETS
	.align		4
        /*2c98*/ 	.byte	0x04, 0x1c
        /*2c9a*/ 	.short	(.L_41 - .L_40)


	//   ....[0]....
.L_40:
        /*2c9c*/ 	.word	0x000141a0


	//   ....[1]....
        /*2ca0*/ 	.word	0x000141c0


	//----- nvinfo : EIATTR_REQNTID
	.align		4
.L_41:
        /*2ca4*/ 	.byte	0x04, 0x10
        /*2ca6*/ 	.short	(.L_43 - .L_42)
.L_42:
        /*2ca8*/ 	.word	0x00000080
        /*2cac*/ 	.word	0x00000001
        /*2cb0*/ 	.word	0x00000001


	//----- nvinfo : EIATTR_CBANK_PARAM_SIZE
	.align		4
.L_43:
        /*2cb4*/ 	.byte	0x03, 0x19
        /*2cb6*/ 	.short	0x0050


	//----- nvinfo : EIATTR_PARAM_CBANK
	.align		4
        /*2cb8*/ 	.byte	0x04, 0x0a
        /*2cba*/ 	.short	(.L_45 - .L_44)
	.align		4
.L_44:
        /*2cbc*/ 	.word	index@(.nv.constant0.matmul_kernel)
        /*2cc0*/ 	.short	0x0210
        /*2cc2*/ 	.short	0x0050


	//----- nvinfo : EIATTR_SW_WAR
	.align		4
.L_45:
        /*2cc4*/ 	.byte	0x04, 0x36
        /*2cc6*/ 	.short	(.L_47 - .L_46)
.L_46:
        /*2cc8*/ 	.word	0x00000008
.L_47:


//--------------------- .nv.callgraph             --------------------------
	.section	.nv.callgraph,"",@"SHT_CUDA_CALLGRAPH"
	.align	4
	.sectionentsize	8
	.align		4
        /*0000*/ 	.word	0x00000000
	.align		4
        /*0004*/ 	.word	0xffffffff
	.align		4
        /*0008*/ 	.word	0x00000000
	.align		4
        /*000c*/ 	.word	0xfffffffe
	.align		4
        /*0010*/ 	.word	0x00000000
	.align		4
        /*0014*/ 	.word	0xfffffffd
	.align		4
        /*0018*/ 	.word	0x00000000
	.align		4
        /*001c*/ 	.word	0xfffffffc


//--------------------- .text.matmul_kernel       --------------------------
	.section	.text.matmul_kernel,"ax",@progbits
	.align	128
        .global         matmul_kernel
        .type           matmul_kernel,@function
        .size           matmul_kernel,(.L_x_4 - matmul_kernel)
        .other          matmul_kernel,@"STO_CUDA_ENTRY STV_DEFAULT"
matmul_kernel:
.text.matmul_kernel:
[----:B------:R-:W0:Y:S08]  /*0000*/  LDC R1, c[0x0][0x28] ;  /* 0x00000a00ff017b82 */ /* 0x000e300000000800 */
[----:B------:R-:W1:Y:S01]  /*0010*/  LDC.64 R44, c[0x0][0x228] ;  /* 0x00008a00ff2c7b82 */ /* 0x000e620000000a00 */
[----:B0-----:R-:W-:Y:S01]  /*0020*/  VIADD R1, R1, 0xfffff988 ;  /* 0xfffff98801017836 */ /* 0x001fe20000000000 */
[----:B------:R-:W-:Y:S01]  /*0030*/  UMOV UR8, 0x400 ;  /* 0x0000040000087882 */ /* 0x000fe20000000000 */
[----:B------:R-:W-:-:S05]  /*0040*/  ULDC.64 UR40, c[0x0][0x208] ;  /* 0x0000820000287ab9 */ /* 0x000fca0000000a00 */
[----:B------:R-:W0:Y:S08]  /*0050*/  S2UR UR4, SR_CTAID.X ;  /* 0x00000000000479c3 */ /* 0x000e300000002500 */
[----:B------:R-:W2:Y:S01]  /*0060*/  S2UR UR6, SR_CgaCtaId ;  /* 0x00000000000679c3 */ /* 0x000ea20000008800 */
[----:B-1----:R-:W-:-:S07]  /*0070*/  VIADD R0, R45, 0x3f ;  /* 0x0000003f2d007836 */ /* 0x002fce0000000000 */
[----:B------:R-:W1:Y:S01]  /*0080*/  LDC R114, c[0x0][0x230] ;  /* 0x00008c00ff727b82 */ /* 0x000e620000000800 */
[----:B------:R-:W-:Y:S02]  /*0090*/  SHF.R.S32.HI R3, RZ, 0x1f, R0 ;  /* 0x0000001fff037819 */ /* 0x000fe40000011400 */
[----:B0-----:R-:W-:Y:S01]  /*00a0*/  I2FP.F32.U32 R5, UR4 ;  /* 0x0000000400057c45 */ /* 0x001fe20008201000 */
[----:B------:R-:W-:Y:S01]  /*00b0*/  ULDC UR4, c[0x0][0x150] ;  /* 0x0000540000047ab9 */ /* 0x000fe20000000800 */
[----:B------:R-:W-:-:S03]  /*00c0*/  LEA.HI R3, R3, R0, RZ, 0x6 ;  /* 0x0000000003037211 */ /* 0x000fc600078f30ff */
[----:B------:R-:W-:Y:S01]  /*00d0*/  FMUL R5, R5, UR4 ;  /* 0x0000000405057c20 */ /* 0x000fe20008400000 */
[----:B------:R-:W-:Y:S01]  /*00e0*/  SHF.R.S32.HI R3, RZ, 0x6, R3 ;  /* 0x00000006ff037819 */ /* 0x000fe20000011403 */
[----:B--2---:R-:W-:Y:S02]  /*00f0*/  USHF.L.U32 UR5, UR6, 0x7, URZ ;  /* 0x0000000706057899 */ /* 0x004fe4000800063f */
[----:B------:R-:W-:Y:S02]  /*0100*/  ULEA UR8, UR6, UR8, 0x18 ;  /* 0x0000000806087291 */ /* 0x000fe4000f8ec03f */
[----:B------:R-:W-:Y:S01]  /*0110*/  IMAD.SHL.U32 R4, R3, 0x8, RZ ;  /* 0x0000000803047824 */ /* 0x000fe200078e00ff */
[----:B------:R-:W0:Y:S01]  /*0120*/  F2I.U32.TRUNC.NTZ R5, R5 ;  /* 0x0000000500057305 */ /* 0x000e22000020f000 */
[----:B------:R-:W-:-:S03]  /*0130*/  ULOP3.LUT UR5, UR5, 0x180, URZ, 0xc0, !UPT ;  /* 0x0000018005057892 */ /* 0x000fc6000f8ec03f */
[----:B------:R-:W-:Y:S01]  /*0140*/  IABS R7, R4 ;  /* 0x0000000400077213 */ /* 0x000fe20000000000 */
[----:B-1----:R-:W-:-:S03]  /*0150*/  VIADD R114, R114, 0x7f ;  /* 0x0000007f72727836 */ /* 0x002fc60000000000 */
[----:B------:R-:W1:Y:S01]  /*0160*/  I2F.RP R0, R7 ;  /* 0x0000000700007306 */ /* 0x000e620000209400 */
[----:B0-----:R-:W-:-:S07]  /*0170*/  IABS R11, R5 ;  /* 0x00000005000b7213 */ /* 0x001fce0000000000 */
[----:B-1----:R-:W0:Y:S02]  /*0180*/  MUFU.RCP R0, R0 ;  /* 0x0000000000007308 */ /* 0x002e240000001000 */
[----:B0-----:R-:W-:Y:S01]  /*0190*/  VIADD R2, R0, 0xffffffe ;  /* 0x0ffffffe00027836 */ /* 0x001fe20000000000 */
[----:B------:R-:W-:-:S05]  /*01a0*/  IABS R0, R4 ;  /* 0x0000000400007213 */ /* 0x000fca0000000000 */
[----:B------:R0:W1:Y:S01]  /*01b0*/  F2I.FTZ.U32.TRUNC.NTZ R3, R2 ;  /* 0x0000000200037305 */ /* 0x000062000021f000 */
[----:B------:R-:W-:Y:S02]  /*01c0*/  IMAD.MOV R0, RZ, RZ, -R0 ;  /* 0x000000ffff007224 */ /* 0x000fe400078e0a00 */
[----:B0-----:R-:W-:Y:S02]  /*01d0*/  IMAD.MOV.U32 R2, RZ, RZ, RZ ;  /* 0x000000ffff027224 */ /* 0x001fe400078e00ff */
[----:B-1----:R-:W-:-:S04]  /*01e0*/  IMAD.MOV R6, RZ, RZ, -R3 ;  /* 0x000000ffff067224 */ /* 0x002fc800078e0a03 */
[----:B------:R-:W-:-:S04]  /*01f0*/  IMAD R9, R6, R7, RZ ;  /* 0x0000000706097224 */ /* 0x000fc800078e02ff */
[----:B------:R-:W-:-:S06]  /*0200*/  IMAD.HI.U32 R2, R3, R9, R2 ;  /* 0x0000000903027227 */ /* 0x000fcc00078e0002 */
[----:B------:R-:W-:-:S04]  /*0210*/  IMAD.HI.U32 R2, R2, R11, RZ ;  /* 0x0000000b02027227 */ /* 0x000fc800078e00ff */
[----:B------:R-:W-:-:S05]  /*0220*/  IMAD R0, R2, R0, R11 ;  /* 0x0000000002007224 */ /* 0x000fca00078e020b */
[----:B------:R-:W-:-:S13]  /*0230*/  ISETP.GT.U32.AND P1, PT, R7, R0, PT ;  /* 0x000000000700720c */ /* 0x000fda0003f24070 */
[----:B------:R-:W-:Y:S02]  /*0240*/  @!P1 IMAD.IADD R0, R0, 0x1, -R7 ;  /* 0x0000000100009824 */ /* 0x000fe400078e0a07 */
[----:B------:R-:W-:Y:S01]  /*0250*/  @!P1 VIADD R2, R2, 0x1 ;  /* 0x0000000102029836 */ /* 0x000fe20000000000 */
[----:B------:R-:W-:Y:S02]  /*0260*/  ISETP.NE.AND P1, PT, R4, RZ, PT ;  /* 0x000000ff0400720c */ /* 0x000fe40003f25270 */
[----:B------:R-:W-:Y:S02]  /*0270*/  ISETP.GE.U32.AND P0, PT, R0, R7, PT ;  /* 0x000000070000720c */ /* 0x000fe40003f06070 */
[----:B------:R-:W-:-:S04]  /*0280*/  LOP3.LUT R0, R5, R4, RZ, 0x3c, !PT ;  /* 0x0000000405007212 */ /* 0x000fc800078e3cff */
[----:B------:R-:W-:Y:S01]  /*0290*/  ISETP.GE.AND P2, PT, R0, RZ, PT ;  /* 0x000000ff0000720c */ /* 0x000fe20003f46270 */
[----:B------:R-:W-:-:S05]  /*02a0*/  VIADD R0, R44, 0x1ff ;  /* 0x000001ff2c007836 */ /* 0x000fca0000000000 */
[----:B------:R-:W-:Y:S01]  /*02b0*/  SHF.R.S32.HI R3, RZ, 0x1f, R0 ;  /* 0x0000001fff037819 */ /* 0x000fe20000011400 */
[----:B------:R-:W-:-:S03]  /*02c0*/  @P0 VIADD R2, R2, 0x1 ;  /* 0x0000000102020836 */ /* 0x000fc60000000000 */
[----:B------:R-:W-:-:S03]  /*02d0*/  LEA.HI R3, R3, R0, RZ, 0x9 ;  /* 0x0000000003037211 */ /* 0x000fc600078f48ff */
[----:B------:R-:W-:Y:S01]  /*02e0*/  @!P2 IMAD.MOV R2, RZ, RZ, -R2 ;  /* 0x000000ffff02a224 */ /* 0x000fe200078e0a02 */
[----:B------:R-:W-:-:S05]  /*02f0*/  @!P1 LOP3.LUT R2, RZ, R4, RZ, 0x33, !PT ;  /* 0x00000004ff029212 */ /* 0x000fca00078e33ff */
[----:B------:R-:W-:Y:S02]  /*0300*/  IMAD.SHL.U32 R6, R2, 0x8, RZ ;  /* 0x0000000802067824 */ /* 0x000fe400078e00ff */
[----:B------:R-:W-:-:S03]  /*0310*/  IMAD.MOV R2, RZ, RZ, -R2 ;  /* 0x000000ffff027224 */ /* 0x000fc600078e0a02 */
[----:B------:R-:W-:Y:S01]  /*0320*/  LEA.HI.SX32 R3, R3, -R6, 0x17 ;  /* 0x8000000603037211 */ /* 0x000fe200078fbaff */
[----:B------:R-:W-:-:S03]  /*0330*/  IMAD R11, R4, R2, R5 ;  /* 0x00000002040b7224 */ /* 0x000fc600078e0205 */
[----:B------:R-:W-:-:S04]  /*0340*/  VIMNMX R8, R3, 0x8, PT ;  /* 0x0000000803087848 */ /* 0x000fc80003fe0100 */
[-C--:B------:R-:W-:Y:S02]  /*0350*/  IABS R7, R8.reuse ;  /* 0x0000000800077213 */ /* 0x080fe40000000000 */
[----:B------:R-:W-:Y:S02]  /*0360*/  IABS R4, R8 ;  /* 0x0000000800047213 */ /* 0x000fe40000000000 */
[----:B------:R-:W0:Y:S08]  /*0370*/  I2F.RP R0, R7 ;  /* 0x0000000700007306 */ /* 0x000e300000209400 */
[----:B0-----:R-:W0:Y:S02]  /*0380*/  MUFU.RCP R0, R0 ;  /* 0x0000000000007308 */ /* 0x001e240000001000 */
[----:B0-----:R-:W-:-:S06]  /*0390*/  VIADD R3, R0, 0xffffffe ;  /* 0x0ffffffe00037836 */ /* 0x001fcc0000000000 */
[----:B------:R-:W0:Y:S02]  /*03a0*/  F2I.FTZ.U32.TRUNC.NTZ R3, R3 ;  /* 0x0000000300037305 */ /* 0x000e24000021f000 */
[----:B0-----:R-:W-:-:S04]  /*03b0*/  IMAD.MOV R9, RZ, RZ, -R3 ;  /* 0x000000ffff097224 */ /* 0x001fc800078e0a03 */
[----:B------:R-:W-:Y:S01]  /*03c0*/  IMAD.MOV.U32 R2, RZ, RZ, R9 ;  /* 0x000000ffff027224 */ /* 0x000fe200078e0009 */
[----:B------:R-:W-:-:S03]  /*03d0*/  IABS R9, R11 ;  /* 0x0000000b00097213 */ /* 0x000fc60000000000 */
[----:B------:R-:W-:Y:S02]  /*03e0*/  IMAD R5, R2, R7, RZ ;  /* 0x0000000702057224 */ /* 0x000fe400078e02ff */
[----:B------:R-:W-:-:S04]  /*03f0*/  IMAD.MOV.U32 R2, RZ, RZ, RZ ;  /* 0x000000ffff027224 */ /* 0x000fc800078e00ff */
[----:B------:R-:W-:-:S04]  /*0400*/  IMAD.HI.U32 R2, R3, R5, R2 ;  /* 0x0000000503027227 */ /* 0x000fc800078e0002 */
[----:B------:R-:W-:Y:S02]  /*0410*/  IMAD.MOV R3, RZ, RZ, -R4 ;  /* 0x000000ffff037224 */ /* 0x000fe400078e0a04 */
        /* <DEDUP_REMOVED lines=8> */
[----:B------:R-:W-:Y:S02]  /*04a0*/  ISETP.GE.AND P2, PT, R2, RZ, PT ;  /* 0x000000ff0200720c */ /* 0x000fe40003f46270 */
[----:B------:R-:W0:Y:S05]  /*04b0*/  S2R R2, SR_TID.X ;  /* 0x0000000000027919 */ /* 0x000e2a0000002100 */
[----:B------:R-:W-:Y:S01]  /*04c0*/  @P0 VIADD R0, R0, 0x1 ;  /* 0x0000000100000836 */ /* 0x000fe20000000000 */
[----:B------:R-:W-:-:S05]  /*04d0*/  ISETP.GT.AND P0, PT, R114, 0x7f, PT ;  /* 0x0000007f7200780c */ /* 0x000fca0003f04270 */
[----:B------:R-:W-:Y:S01]  /*04e0*/  @!P2 IMAD.MOV R0, RZ, RZ, -R0 ;  /* 0x000000ffff00a224 */ /* 0x000fe200078e0a00 */
[----:B------:R-:W-:-:S05]  /*04f0*/  @!P1 LOP3.LUT R0, RZ, R8, RZ, 0x33, !PT ;  /* 0x00000008ff009212 */ /* 0x000fca00078e33ff */
[----:B------:R-:W-:Y:S02]  /*0500*/  IMAD.MOV R3, RZ, RZ, -R0 ;  /* 0x000000ffff037224 */ /* 0x000fe400078e0a00 */
[----:B------:R-:W-:Y:S02]  /*0510*/  IMAD.SHL.U32 R0, R0, 0x40, RZ ;  /* 0x0000004000007824 */ /* 0x000fe400078e00ff */
[----:B------:R-:W-:Y:S02]  /*0520*/  IMAD R3, R8, R3, R11 ;  /* 0x0000000308037224 */ /* 0x000fe400078e020b */
[----:B------:R-:W-:Y:S02]  /*0530*/  VIADD R63, R0, 0x1 ;  /* 0x00000001003f7836 */ /* 0x000fe40000000000 */
[----:B------:R-:W-:Y:S02]  /*0540*/  IMAD.IADD R3, R6, 0x1, R3 ;  /* 0x0000000106037824 */ /* 0x000fe400078e0203 */
[----:B------:R-:W-:-:S02]  /*0550*/  VIADD R61, R0, 0x2 ;  /* 0x00000002003d7836 */ /* 0x000fc40000000000 */
[C---:B------:R-:W-:Y:S01]  /*0560*/  VIADD R71, R0.reuse, 0x3 ;  /* 0x0000000300477836 */ /* 0x040fe20000000000 */
[----:B------:R-:W-:Y:S01]  /*0570*/  R2UR UR4, R3 ;  /* 0x00000000030472ca */ /* 0x000fe200000e0000 */
[----:B------:R-:W-:Y:S01]  /*0580*/  VIADD R69, R0, 0x4 ;  /* 0x0000000400457836 */ /* 0x000fe20000000000 */
[----:B0-----:R-:W-:Y:S01]  /*0590*/  LOP3.LUT R177, R2, 0x7f, RZ, 0xc0, !PT ;  /* 0x0000007f02b17812 */ /* 0x001fe200078ec0ff */
[C---:B------:R-:W-:Y:S02]  /*05a0*/  VIADD R67, R0.reuse, 0x5 ;  /* 0x0000000500437836 */ /* 0x040fe40000000000 */
[C---:B------:R-:W-:Y:S02]  /*05b0*/  VIADD R65, R0.reuse, 0x6 ;  /* 0x0000000600417836 */ /* 0x040fe40000000000 */
[C---:B------:R-:W-:Y:S02]  /*05c0*/  VIADD R73, R0.reuse, 0x7 ;  /* 0x0000000700497836 */ /* 0x040fe40000000000 */
[----:B------:R-:W-:-:S02]  /*05d0*/  VIADD R83, R0, 0x8 ;  /* 0x0000000800537836 */ /* 0x000fc40000000000 */
[C---:B------:R-:W-:Y:S02]  /*05e0*/  VIADD R81, R0.reuse, 0x9 ;  /* 0x0000000900517836 */ /* 0x040fe40000000000 */
[----:B------:R-:W-:Y:S01]  /*05f0*/  ULEA UR4, UR4, UR5, 0x9 ;  /* 0x0000000504047291 */ /* 0x000fe2000f8e483f */
[C---:B------:R-:W-:Y:S02]  /*0600*/  VIADD R77, R0.reuse, 0xa ;  /* 0x0000000a004d7836 */ /* 0x040fe40000000000 */
[C---:B------:R-:W-:Y:S02]  /*0610*/  VIADD R75, R0.reuse, 0xb ;  /* 0x0000000b004b7836 */ /* 0x040fe40000000000 */
[C---:B------:R-:W-:Y:S02]  /*0620*/  VIADD R79, R0.reuse, 0xc ;  /* 0x0000000c004f7836 */ /* 0x040fe40000000000 */
[----:B------:R-:W-:Y:S02]  /*0630*/  VIADD R88, R177, UR4 ;  /* 0x00000004b1587c36 */ /* 0x000fe40008000000 */
[----:B------:R-:W-:-:S02]  /*0640*/  VIADD R59, R0, 0xd ;  /* 0x0000000d003b7836 */ /* 0x000fc40000000000 */
[C---:B------:R-:W-:Y:S01]  /*0650*/  VIADD R74, R0.reuse, 0xe ;  /* 0x0000000e004a7836 */ /* 0x040fe20000000000 */
[----:B------:R0:W-:Y:S01]  /*0660*/  STL [R1+0x598], R88 ;  /* 0x0005985801007387 */ /* 0x0001e20000100800 */
[C---:B------:R-:W-:Y:S02]  /*0670*/  VIADD R55, R0.reuse, 0xf ;  /* 0x0000000f00377836 */ /* 0x040fe40000000000 */
[C---:B------:R-:W-:Y:S02]  /*0680*/  VIADD R57, R0.reuse, 0x10 ;  /* 0x0000001000397836 */ /* 0x040fe40000000000 */
[C---:B------:R-:W-:Y:S02]  /*0690*/  VIADD R56, R0.reuse, 0x11 ;  /* 0x0000001100387836 */ /* 0x040fe40000000000 */
[C---:B------:R-:W-:Y:S02]  /*06a0*/  VIADD R16, R0.reuse, 0x12 ;  /* 0x0000001200107836 */ /* 0x040fe40000000000 */
[----:B------:R-:W-:-:S02]  /*06b0*/  VIADD R51, R0, 0x13 ;  /* 0x0000001300337836 */ /* 0x000fc40000000000 */
[C---:B------:R-:W-:Y:S02]  /*06c0*/  VIADD R53, R0.reuse, 0x14 ;  /* 0x0000001400357836 */ /* 0x040fe40000000000 */
        /* <DEDUP_REMOVED lines=42> */
[----:B------:R-:W-:Y:S01]  /*0970*/  VIADD R12, R0, 0x3f ;  /* 0x0000003f000c7836 */ /* 0x000fe20000000000 */
[----:B0-----:R-:W-:Y:S06]  /*0980*/  @P0 BRA `(.L_x_0) ;  /* 0x00000000008c0947 */ /* 0x001fec0003800000 */
[----:B------:R-:W-:Y:S01]  /*0990*/  IMAD.SHL.U32 R2, R2, 0x10, RZ ;  /* 0x0000001002027824 */ /* 0x000fe200078e00ff */
[----:B------:R-:W-:Y:S02]  /*09a0*/  CS2R R56, SRZ ;  /* 0x0000000000387805 */ /* 0x000fe4000001ff00 */
[----:B------:R-:W-:Y:S02]  /*09b0*/  CS2R R58, SRZ ;  /* 0x00000000003a7805 */ /* 0x000fe4000001ff00 */
[----:B------:R-:W-:Y:S02]  /*09c0*/  CS2R R60, SRZ ;  /* 0x00000000003c7805 */ /* 0x000fe4000001ff00 */
[----:B------:R-:W-:Y:S01]  /*09d0*/  CS2R R62, SRZ ;  /* 0x00000000003e7805 */ /* 0x000fe2000001ff00 */
[----:B------:R0:W-:Y:S01]  /*09e0*/  STL [R1+0x59c], R2 ;  /* 0x00059c0201007387 */ /* 0x0001e20000100800 */
[----:B------:R-:W-:Y:S02]  /*09f0*/  CS2R R64, SRZ ;  /* 0x0000000000407805 */ /* 0x000fe4000001ff00 */
[----:B------:R-:W-:-:S02]  /*0a00*/  CS2R R66, SRZ ;  /* 0x0000000000427805 */ /* 0x000fc4000001ff00 */
[----:B------:R-:W-:Y:S02]  /*0a10*/  CS2R R68, SRZ ;  /* 0x0000000000447805 */ /* 0x000fe4000001ff00 */
[----:B------:R-:W-:Y:S02]  /*0a20*/  CS2R R70, SRZ ;  /* 0x0000000000467805 */ /* 0x000fe4000001ff00 */
[----:B------:R-:W-:Y:S02]  /*0a30*/  CS2R R72, SRZ ;  /* 0x0000000000487805 */ /* 0x000fe4000001ff00 */
[----:B------:R-:W-:Y:S02]  /*0a40*/  CS2R R74, SRZ ;  /* 0x00000000004a7805 */ /* 0x000fe4000001ff00 */
        /* <DEDUP_REMOVED lines=21> */
[----:B------:R-:W-:Y:S01]  /*0ba0*/  CS2R R54, SRZ ;  /* 0x0000000000367805 */ /* 0x000fe2000001ff00 */
[----:B0-----:R-:W-:Y:S06]  /*0bb0*/  BRA `(.L_x_1) ;  /* 0x00000114002c7947 */ /* 0x001fec0003800000 */
.L_x_0:
[----:B------:R-:W-:Y:S01]  /*0bc0*/  IABS R11, R44 ;  /* 0x0000002c000b7213 */ /* 0x000fe20000000000 */
[----:B------:R-:W-:Y:S01]  /*0bd0*/  ULDC UR9, c[0x0][0x23c] ;  /* 0x00008f0000097ab9 */ /* 0x000fe20000000800 */
[----:B------:R-:W-:Y:S01]  /*0be0*/  IABS R3, R45 ;  /* 0x0000002d00037213 */ /* 0x000fe20000000000 */
[----:B------:R-:W-:Y:S01]  /*0bf0*/  ULDC.64 UR4, c[0x0][0x218] ;  /* 0x0000860000047ab9 */ /* 0x000fe20000000a00 */
[----:B------:R-:W0:Y:S01]  /*0c00*/  I2F.RP R6, R11 ;  /* 0x0000000b00067306 */ /* 0x000e220000209400 */
[----:B------:R-:W-:Y:S01]  /*0c10*/  ISETP.GE.AND P0, PT, R12, RZ, PT ;  /* 0x000000ff0c00720c */ /* 0x000fe20003f06270 */
[----:B------:R-:W-:Y:S01]  /*0c20*/  ULDC.64 UR6, c[0x0][0x210] ;  /* 0x0000840000067ab9 */ /* 0x000fe20000000a00 */
[----:B------:R-:W-:Y:S01]  /*0c30*/  IABS R12, R12 ;  /* 0x0000000c000c7213 */ /* 0x000fe20000000000 */
[----:B------:R-:W-:Y:S01]  /*0c40*/  USHF.R.U32.HI UR12, URZ, 0x4, UR8 ;  /* 0x000000043f0c7899 */ /* 0x000fe20008011608 */
[----:B------:R-:W-:Y:S01]  /*0c50*/  ISETP.GE.AND P1, PT, R10, RZ, PT ;  /* 0x000000ff0a00720c */ /* 0x000fe20003f26270 */
[----:B------:R-:W-:Y:S01]  /*0c60*/  UMOV UR15, 0x40000040 ;  /* 0x40000040000f7882 */ /* 0x000fe20000000000 */
[----:B------:R-:W-:Y:S01]  /*0c70*/  IABS R15, R38 ;  /* 0x00000026000f7213 */ /* 0x000fe20000000000 */
[----:B------:R-:W1:Y:S01]  /*0c80*/  I2F.RP R7, R3 ;  /* 0x0000000300077306 */ /* 0x000e620000209400 */
[----:B------:R-:W-:Y:S01]  /*0c90*/  ISETP.NE.AND P5, PT, R44, RZ, PT ;  /* 0x000000ff2c00720c */ /* 0x000fe20003fa5270 */
[----:B------:R-:W-:Y:S01]  /*0ca0*/  USGXT.U32 UR12, UR12, 0xe ;  /* 0x0000000e0c0c789a */ /* 0x000fe20008000000 */
[----:B------:R-:W-:-:S02]  /*0cb0*/  ISETP.GE.AND P4, PT, R18, RZ, PT ;  /* 0x000000ff1200720c */ /* 0x000fc40003f86270 */
[----:B------:R-:W-:Y:S02]  /*0cc0*/  IABS R40, R66 ;  /* 0x0000004200287213 */ /* 0x000fe40000000000 */
[----:B------:R-:W-:Y:S01]  /*0cd0*/  IABS R39, R64 ;  /* 0x0000004000277213 */ /* 0x000fe20000000000 */
[----:B0-----:R-:W0:Y:S01]  /*0ce0*/  MUFU.RCP R6, R6 ;  /* 0x0000000600067308 */ /* 0x001e220000001000 */
[----:B------:R-:W-:Y:S02]  /*0cf0*/  IABS R78, R65 ;  /* 0x00000041004e7213 */ /* 0x000fe40000000000 */
[----:B------:R-:W-:Y:S02]  /*0d00*/  IABS R80, R67 ;  /* 0x0000004300507213 */ /* 0x000fe40000000000 */
[----:B------:R-:W-:Y:S02]  /*0d10*/  IABS R82, R71 ;  /* 0x0000004700527213 */ /* 0x000fe40000000000 */
[----:B------:R-:W-:Y:S01]  /*0d20*/  IABS R84, R61 ;  /* 0x0000003d00547213 */ /* 0x000fe20000000000 */
[----:B-1----:R-:W1:Y:S01]  /*0d30*/  MUFU.RCP R7, R7 ;  /* 0x0000000700077308 */ /* 0x002e620000001000 */
[----:B------:R-:W-:-:S02]  /*0d40*/  IABS R86, R63 ;  /* 0x0000003f00567213 */ /* 0x000fc40000000000 */
[----:B------:R-:W-:Y:S01]  /*0d50*/  IABS R85, R0 ;  /* 0x0000000000557213 */ /* 0x000fe20000000000 */
[----:B0-----:R-:W-:Y:S01]  /*0d60*/  VIADD R4, R6, 0xffffffe ;  /* 0x0ffffffe06047836 */ /* 0x001fe20000000000 */
[----:B------:R-:W-:-:S03]  /*0d70*/  IABS R6, R88 ;  /* 0x0000005800067213 */ /* 0x000fc60000000000 */
[----:B------:R0:W2:Y:S01]  /*0d80*/  F2I.FTZ.U32.TRUNC.NTZ R5, R4 ;  /* 0x0000000400057305 */ /* 0x0000a2000021f000 */
[----:B-1----:R-:W-:-:S07]  /*0d90*/  VIADD R8, R7, 0xffffffe ;  /* 0x0ffffffe07087836 */ /* 0x002fce0000000000 */
[----:B------:R1:W3:Y:S01]  /*0da0*/  F2I.FTZ.U32.TRUNC.NTZ R9, R8 ;  /* 0x0000000800097305 */ /* 0x0002e2000021f000 */
[----:B0-----:R-:W-:Y:S02]  /*0db0*/  IMAD.MOV.U32 R4, RZ, RZ, RZ ;  /* 0x000000ffff047224 */ /* 0x001fe400078e00ff */
[----:B--2---:R-:W-:Y:S02]  /*0dc0*/  IMAD.MOV R14, RZ, RZ, -R5 ;  /* 0x000000ffff0e7224 */ /* 0x004fe400078e0a05 */
[----:B-1----:R-:W-:Y:S02]  /*0dd0*/  IMAD.MOV.U32 R8, RZ, RZ, RZ ;  /* 0x000000ffff087224 */ /* 0x002fe400078e00ff */
[----:B------:R-:W-:-:S04]  /*0de0*/  IMAD R13, R14, R11, RZ ;  /* 0x0000000b0e0d7224 */ /* 0x000fc800078e02ff */
[----:B------:R-:W-:Y:S01]  /*0df0*/  IMAD.HI.U32 R5, R5, R13, R4 ;  /* 0x0000000d05057227 */ /* 0x000fe200078e0004 */
[----:B------:R-:W-:-:S03]  /*0e00*/  IABS R13, R18 ;  /* 0x00000012000d7213 */ /* 0x000fc60000000000 */
[----:B---3--:R-:W-:Y:S02]  /*0e10*/  IMAD.MOV R4, RZ, RZ, -R9 ;  /* 0x000000ffff047224 */ /* 0x008fe400078e0a09 */
[----:B------:R-:W-:-:S04]  /*0e20*/  IMAD.HI.U32 R5, R5, R6, RZ ;  /* 0x0000000605057227 */ /* 0x000fc800078e00ff */
[----:B------:R-:W-:-:S04]  /*0e30*/  IMAD.MOV R5, RZ, RZ, -R5 ;  /* 0x000000ffff057224 */ /* 0x000fc800078e0a05 */
[C---:B------:R-:W-:Y:S02]  /*0e40*/  IMAD R6, R11.reuse, R5, R6 ;  /* 0x000000050b067224 */ /* 0x040fe400078e0206 */
[----:B------:R-:W-:Y:S01]  /*0e50*/  IMAD R5, R4, R3, RZ ;  /* 0x0000000304057224 */ /* 0x000fe200078e02ff */
[----:B------:R-:W-:Y:S01]  /*0e60*/  IABS R4, R10 ;  /* 0x0000000a00047213 */ /* 0x000fe20000000000 */
[----:B------:R-:W-:Y:S01]  /*0e70*/  IMAD.MOV.U32 R10, RZ, RZ, R12 ;  /* 0x000000ffff0a7224 */ /* 0x000fe200078e000c */
[----:B------:R-:W-:Y:S01]  /*0e80*/  ISETP.GT.U32.AND P2, PT, R11, R6, PT ;  /* 0x000000060b00720c */ /* 0x000fe20003f44070 */
[----:B------:R-:W-:-:S04]  /*0e90*/  IMAD.HI.U32 R8, R9, R5, R8 ;  /* 0x0000000509087227 */ /* 0x000fc800078e0008 */
[----:B------:R-:W-:Y:S02]  /*0ea0*/  IMAD.MOV.U32 R12, RZ, RZ, R4 ;  /* 0x000000ffff0c7224 */ /* 0x000fe400078e0004 */
[----:B------:R-:W-:-:S04]  /*0eb0*/  IMAD.HI.U32 R4, R8, R10, RZ ;  /* 0x0000000a08047227 */ /* 0x000fc800078e00ff */
[----:B------:R-:W-:Y:S02]  /*0ec0*/  IMAD.MOV R4, RZ, RZ, -R4 ;  /* 0x000000ffff047224 */ /* 0x000fe400078e0a04 */
[----:B------:R-:W-:Y:S01]  /*0ed0*/  @!P2 IMAD.IADD R6, R6, 0x1, -R11 ;  /* 0x000000010606a824 */ /* 0x000fe200078e0a0b */
[----:B------:R-:W-:Y:S01]  /*0ee0*/  ISETP.GE.AND P2, PT, R88, RZ, PT ;  /* 0x000000ff5800720c */ /* 0x000fe20003f46270 */
[----:B------:R-:W-:Y:S02]  /*0ef0*/  IMAD R4, R3, R4, R10 ;  /* 0x0000000403047224 */ /* 0x000fe400078e020a */
[----:B------:R-:W-:Y:S01]  /*0f00*/  IMAD.HI.U32 R7, R8, R13, RZ ;  /* 0x0000000d08077227 */ /* 0x000fe200078e00ff */
[----:B------:R-:W-:Y:S02]  /*0f10*/  ISETP.GT.U32.AND P3, PT, R11, R6, PT ;  /* 0x000000060b00720c */ /* 0x000fe40003f64070 */
[----:B------:R-:W-:Y:S01]  /*0f20*/  ISETP.GT.U32.AND P6, PT, R3, R4, PT ;  /* 0x000000040300720c */ /* 0x000fe20003fc4070 */
[----:B------:R-:W-:-:S02]  /*0f30*/  IMAD.MOV R14, RZ, RZ, -R7 ;  /* 0x000000ffff0e7224 */ /* 0x000fc400078e0a07 */
[----:B------:R-:W-:-:S04]  /*0f40*/  IMAD.HI.U32 R9, R8, R15, RZ ;  /* 0x0000000f08097227 */ /* 0x000fc800078e00ff */
[C---:B------:R-:W-:Y:S01]  /*0f50*/  IMAD R7, R3.reuse, R14, R13 ;  /* 0x0000000e03077224 */ /* 0x040fe200078e020d */
[----:B------:R-:W-:Y:S01]  /*0f60*/  IABS R13, R25 ;  /* 0x00000019000d7213 */ /* 0x000fe20000000000 */
[----:B------:R-:W-:Y:S01]  /*0f70*/  IMAD.MOV R18, RZ, RZ, -R9 ;  /* 0x000000ffff127224 */ /* 0x000fe200078e0a09 */
[----:B------:R-:W-:Y:S01]  /*0f80*/  IABS R14, R21 ;  /* 0x00000015000e7213 */ /* 0x000fe20000000000 */
[----:B------:R-:W-:Y:S02]  /*0f90*/  @!P3 IMAD.IADD R6, R6, 0x1, -R11 ;  /* 0x000000010606b824 */ /* 0x000fe400078e0a0b */
[----:B------:R-:W-:Y:S02]  /*0fa0*/  @!P6 IMAD.IADD R4, R4, 0x1, -R3 ;  /* 0x000000010404e824 */ /* 0x000fe400078e0a03 */
[----:B------:R-:W-:Y:S01]  /*0fb0*/  @!P2 IMAD.MOV R6, RZ, RZ, -R6 ;  /* 0x000000ffff06a224 */ /* 0x000fe200078e0a06 */
[C---:B------:R-:W-:Y:S01]  /*0fc0*/  ISETP.GT.U32.AND P2, PT, R3.reuse, R7, PT ;  /* 0x000000070300720c */ /* 0x040fe20003f44070 */
[----:B------:R-:W-:Y:S01]  /*0fd0*/  IMAD.HI.U32 R5, R8, R12, RZ ;  /* 0x0000000c08057227 */ /* 0x000fe200078e00ff */
[----:B------:R-:W-:-:S02]  /*0fe0*/  ISETP.GT.U32.AND P6, PT, R3, R4, PT ;  /* 0x000000040300720c */ /* 0x000fc40003fc4070 */
[----:B------:R-:W-:Y:S01]  /*0ff0*/  @!P5 LOP3.LUT R6, RZ, R44, RZ, 0x33, !PT ;  /* 0x0000002cff06d212 */ /* 0x000fe200078e33ff */
[C---:B------:R-:W-:Y:S01]  /*1000*/  IMAD R9, R3.reuse, R18, R15 ;  /* 0x0000001203097224 */ /* 0x040fe200078e020f */
[----:B------:R-:W-:Y:S01]  /*1010*/  IABS R15, R19 ;  /* 0x00000013000f7213 */ /* 0x000fe20000000000 */
[----:B------:R-:W-:Y:S01]  /*1020*/  IMAD.MOV R5, RZ, RZ, -R5 ;  /* 0x000000ffff057224 */ /* 0x000fe200078e0a05 */
[----:B------:R-:W-:Y:S01]  /*1030*/  IABS R18, R22 ;  /* 0x0000001600127213 */ /* 0x000fe20000000000 */
[----:B------:R-:W-:Y:S01]  /*1040*/  IMAD.HI.U32 R10, R8, R13, RZ ;  /* 0x0000000d080a7227 */ /* 0x000fe200078e00ff */
[----:B------:R-:W-:Y:S02]  /*1050*/  ISETP.GT.U32.AND P5, PT, R3, R9, PT ;  /* 0x000000090300720c */ /* 0x000fe40003fa4070 */
[----:B------:R-:W-:Y:S01]  /*1060*/  IABS R44, R50 ;  /* 0x00000032002c7213 */ /* 0x000fe20000000000 */
[--C-:B------:R-:W-:Y:S01]  /*1070*/  @!P2 IMAD.IADD R7, R7, 0x1, -R3.reuse ;  /* 0x000000010707a824 */ /* 0x100fe200078e0a03 */
[----:B------:R-:W-:Y:S01]  /*1080*/  ISETP.GE.AND P2, PT, R38, RZ, PT ;  /* 0x000000ff2600720c */ /* 0x000fe20003f46270 */
[C---:B------:R-:W-:Y:S01]  /*1090*/  IMAD R5, R3.reuse, R5, R12 ;  /* 0x0000000503057224 */ /* 0x040fe200078e020c */
[----:B------:R-:W-:Y:S01]  /*10a0*/  IABS R38, R68 ;  /* 0x0000004400267213 */ /* 0x000fe20000000000 */
[----:B------:R-:W-:Y:S01]  /*10b0*/  @!P6 IMAD.IADD R4, R4, 0x1, -R3 ;  /* 0x000000010404e824 */ /* 0x000fe200078e0a03 */
[C---:B------:R-:W-:Y:S01]  /*10c0*/  ISETP.GT.U32.AND P6, PT, R3.reuse, R7, PT ;  /* 0x000000070300720c */ /* 0x040fe20003fc4070 */
[----:B------:R-:W-:Y:S01]  /*10d0*/  IMAD.HI.U32 R11, R8, R14, RZ ;  /* 0x0000000e080b7227 */ /* 0x000fe200078e00ff */
[----:B------:R-:W-:-:S03]  /*10e0*/  ISETP.GT.U32.AND P3, PT, R3, R5, PT ;  /* 0x000000050300720c */ /* 0x000fc60003f64070 */
[----:B------:R-:W-:-:S04]  /*10f0*/  IMAD.HI.U32 R12, R8, R15, RZ ;  /* 0x0000000f080c7227 */ /* 0x000fc800078e00ff */
[----:B------:R-:W-:Y:S02]  /*1100*/  IMAD.MOV R10, RZ, RZ, -R10 ;  /* 0x000000ffff0a7224 */ /* 0x000fe400078e0a0a */
[----:B------:R-:W-:Y:S02]  /*1110*/  IMAD.MOV R11, RZ, RZ, -R11 ;  /* 0x000000ffff0b7224 */ /* 0x000fe400078e0a0b */
[----:B------:R-:W-:Y:S02]  /*1120*/  IMAD.MOV R12, RZ, RZ, -R12 ;  /* 0x000000ffff0c7224 */ /* 0x000fe400078e0a0c */
[C---:B------:R-:W-:Y:S02]  /*1130*/  IMAD R10, R3.reuse, R10, R13 ;  /* 0x0000000a030a7224 */ /* 0x040fe400078e020d */
[C---:B------:R-:W-:Y:S01]  /*1140*/  IMAD R11, R3.reuse, R11, R14 ;  /* 0x0000000b030b7224 */ /* 0x040fe200078e020e */
[----:B------:R-:W-:Y:S01]  /*1150*/  IABS R14, R17 ;  /* 0x00000011000e7213 */ /* 0x000fe20000000000 */
[----:B------:R-:W-:Y:S01]  /*1160*/  IMAD R12, R3, R12, R15 ;  /* 0x0000000c030c7224 */ /* 0x000fe200078e020f */
[----:B------:R-:W-:Y:S01]  /*1170*/  IABS R15, R20 ;  /* 0x00000014000f7213 */ /* 0x000fe20000000000 */
[--C-:B------:R-:W-:Y:S01]  /*1180*/  @!P5 IMAD.IADD R9, R9, 0x1, -R3.reuse ;  /* 0x000000010909d824 */ /* 0x100fe200078e0a03 */
[C---:B------:R-:W-:Y:S01]  /*1190*/  ISETP.GT.U32.AND P5, PT, R3.reuse, R10, PT ;  /* 0x0000000a0300720c */ /* 0x040fe20003fa4070 */
[----:B------:R-:W-:Y:S01]  /*11a0*/  @!P0 IMAD.MOV R4, RZ, RZ, -R4 ;  /* 0x000000ffff048224 */ /* 0x000fe200078e0a04 */
[----:B------:R-:W-:Y:S01]  /*11b0*/  ISETP.GT.U32.AND P0, PT, R3, R11, PT ;  /* 0x0000000b0300720c */ /* 0x000fe20003f04070 */
[--C-:B------:R-:W-:Y:S01]  /*11c0*/  @!P6 IMAD.IADD R7, R7, 0x1, -R3.reuse ;  /* 0x000000010707e824 */ /* 0x100fe200078e0a03 */
[----:B------:R-:W-:Y:S01]  /*11d0*/  ISETP.GT.U32.AND P6, PT, R3, R12, PT ;  /* 0x0000000c0300720c */ /* 0x000fe20003fc4070 */
[----:B------:R-:W-:-:S02]  /*11e0*/  @!P3 IMAD.IADD R5, R5, 0x1, -R3 ;  /* 0x000000010505b824 */ /* 0x000fc400078e0a03 */
[----:B------:R-:W-:-:S03]  /*11f0*/  IMAD.HI.U32 R13, R8, R14, RZ ;  /* 0x0000000e080d7227 */ /* 0x000fc600078e00ff */
[----:B------:R-:W-:Y:S01]  /*1200*/  ISETP.GT.U32.AND P3, PT, R3, R5, PT ;  /* 0x000000050300720c */ /* 0x000fe20003f64070 */
[----:B------:R-:W-:Y:S02]  /*1210*/  IMAD.MOV R13, RZ, RZ, -R13 ;  /* 0x000000ffff0d7224 */ /* 0x000fe400078e0a0d */
[--C-:B------:R-:W-:Y:S01]  /*1220*/  @!P5 IMAD.IADD R10, R10, 0x1, -R3.reuse ;  /* 0x000000010a0ad824 */ /* 0x100fe200078e0a03 */
[----:B------:R-:W-:Y:S01]  /*1230*/  ISETP.GE.AND P5, PT, R19, RZ, PT ;  /* 0x000000ff1300720c */ /* 0x000fe20003fa6270 */
[--C-:B------:R-:W-:Y:S01]  /*1240*/  @!P0 IMAD.IADD R11, R11, 0x1, -R3.reuse ;  /* 0x000000010b0b8824 */ /* 0x100fe200078e0a03 */
[----:B------:R-:W-:Y:S01]  /*1250*/  IABS R19, R24 ;  /* 0x0000001800137213 */ /* 0x000fe20000000000 */
[----:B------:R-:W-:Y:S01]  /*1260*/  @!P6 IMAD.IADD R12, R12, 0x1, -R3 ;  /* 0x000000010c0ce824 */ /* 0x000fe200078e0a03 */
[C---:B------:R-:W-:Y:S01]  /*1270*/  ISETP.GT.U32.AND P0, PT, R3.reuse, R10, PT ;  /* 0x0000000a0300720c */ /* 0x040fe20003f04070 */
[----:B------:R-:W-:Y:S01]  /*1280*/  @!P4 IMAD.MOV R7, RZ, RZ, -R7 ;  /* 0x000000ffff07c224 */ /* 0x000fe200078e0a07 */
[C---:B------:R-:W-:Y:S01]  /*1290*/  ISETP.GT.U32.AND P4, PT, R3.reuse, R11, PT ;  /* 0x0000000b0300720c */ /* 0x040fe20003f84070 */
[C---:B------:R-:W-:Y:S01]  /*12a0*/  IMAD R13, R3.reuse, R13, R14 ;  /* 0x0000000d030d7224 */ /* 0x040fe200078e020e */
[----:B------:R-:W-:Y:S01]  /*12b0*/  ISETP.GT.U32.AND P6, PT, R3, R12, PT ;  /* 0x0000000c0300720c */ /* 0x000fe20003fc4070 */
[----:B------:R-:W-:Y:S01]  /*12c0*/  @!P3 IMAD.IADD R5, R5, 0x1, -R3 ;  /* 0x000000010505b824 */ /* 0x000fe200078e0a03 */
[----:B------:R-:W-:Y:S01]  /*12d0*/  ISETP.GT.U32.AND P3, PT, R3, R9, PT ;  /* 0x000000090300720c */ /* 0x000fe20003f64070 */
[----:B------:R-:W-:-:S04]  /*12e0*/  IMAD.HI.U32 R14, R8, R15, RZ ;  /* 0x0000000f080e7227 */ /* 0x000fc800078e00ff */
[----:B------:R-:W-:Y:S02]  /*12f0*/  IMAD.MOV R14, RZ, RZ, -R14 ;  /* 0x000000ffff0e7224 */ /* 0x000fe400078e0a0e */
[----:B------:R-:W-:Y:S01]  /*1300*/  @!P0 IMAD.IADD R10, R10, 0x1, -R3 ;  /* 0x000000010a0a8824 */ /* 0x000fe200078e0a03 */
[----:B------:R-:W-:Y:S01]  /*1310*/  ISETP.GE.AND P0, PT, R17, RZ, PT ;  /* 0x000000ff1100720c */ /* 0x000fe20003f06270 */
[----:B------:R-:W-:-:S04]  /*1320*/  IMAD.HI.U32 R17, R8, R19, RZ ;  /* 0x0000001308117227 */ /* 0x000fc800078e00ff */
[--C-:B------:R-:W-:Y:S01]  /*1330*/  @!P6 IMAD.IADD R12, R12, 0x1, -R3.reuse ;  /* 0x000000010c0ce824 */ /* 0x100fe200078e0a03 */
[----:B------:R-:W-:Y:S01]  /*1340*/  ISETP.GE.AND P6, PT, R20, RZ, PT ;  /* 0x000000ff1400720c */ /* 0x000fe20003fc6270 */
[----:B------:R-:W-:Y:S01]  /*1350*/  @!P3 IMAD.IADD R9, R9, 0x1, -R3 ;  /* 0x000000010909b824 */ /* 0x000fe200078e0a03 */
[----:B------:R-:W-:Y:S01]  /*1360*/  ISETP.GE.AND P3, PT, R21, RZ, PT ;  /* 0x000000ff1500720c */ /* 0x000fe20003f66270 */
[C---:B------:R-:W-:Y:S01]  /*1370*/  IMAD R14, R3.reuse, R14, R15 ;  /* 0x0000000e030e7224 */ /* 0x040fe200078e020f */
[----:B------:R-:W-:Y:S01]  /*1380*/  IABS R21, R23 ;  /* 0x0000001700157213 */ /* 0x000fe20000000000 */
[----:B------:R-:W-:Y:S02]  /*1390*/  IMAD.MOV R20, RZ, RZ, -R17 ;  /* 0x000000ffff147224 */ /* 0x000fe400078e0a11 */
[----:B------:R-:W-:Y:S01]  /*13a0*/  @!P2 IMAD.MOV R9, RZ, RZ, -R9 ;  /* 0x000000ffff09a224 */ /* 0x000fe200078e0a09 */
[----:B------:R-:W-:Y:S01]  /*13b0*/  ISETP.GT.U32.AND P2, PT, R3, R13, PT ;  /* 0x0000000d0300720c */ /* 0x000fe20003f44070 */
[----:B------:R-:W-:Y:S01]  /*13c0*/  @!P4 IMAD.IADD R11, R11, 0x1, -R3 ;  /* 0x000000010b0bc824 */ /* 0x000fe200078e0a03 */
[C---:B------:R-:W-:Y:S01]  /*13d0*/  ISETP.GT.U32.AND P4, PT, R3.reuse, R14, PT ;  /* 0x0000000e0300720c */ /* 0x040fe20003f84070 */
[----:B------:R-:W-:Y:S01]  /*13e0*/  IMAD R17, R3, R20, R19 ;  /* 0x0000001403117224 */ /* 0x000fe200078e0213 */
[----:B------:R-:W-:Y:S01]  /*13f0*/  IABS R20, R35 ;  /* 0x0000002300147213 */ /* 0x000fe20000000000 */
[----:B------:R-:W-:Y:S01]  /*1400*/  @!P1 IMAD.MOV R5, RZ, RZ, -R5 ;  /* 0x000000ffff059224 */ /* 0x000fe200078e0a05 */
[----:B------:R-:W-:Y:S01]  /*1410*/  ISETP.GE.AND P1, PT, R25, RZ, PT ;  /* 0x000000ff1900720c */ /* 0x000fe20003f26270 */
[----:B------:R-:W-:Y:S01]  /*1420*/  @!P5 IMAD.MOV R12, RZ, RZ, -R12 ;  /* 0x000000ffff0cd224 */ /* 0x000fe200078e0a0c */
[----:B------:R-:W-:Y:S01]  /*1430*/  ISETP.GT.U32.AND P5, PT, R3, R17, PT ;  /* 0x000000110300720c */ /* 0x000fe20003fa4070 */
[----:B------:R-:W-:Y:S01]  /*1440*/  IMAD.HI.U32 R15, R8, R18, RZ ;  /* 0x00000012080f7227 */ /* 0x000fe200078e00ff */
[----:B------:R-:W-:-:S03]  /*1450*/  IABS R25, R32 ;  /* 0x0000002000197213 */ /* 0x000fc60000000000 */
[----:B------:R-:W-:Y:S02]  /*1460*/  IMAD.MOV R15, RZ, RZ, -R15 ;  /* 0x000000ffff0f7224 */ /* 0x000fe400078e0a0f */
[--C-:B------:R-:W-:Y:S01]  /*1470*/  @!P2 IMAD.IADD R13, R13, 0x1, -R3.reuse ;  /* 0x000000010d0da824 */ /* 0x100fe200078e0a03 */
[----:B------:R-:W-:Y:S01]  /*1480*/  ISETP.GE.AND P2, PT, R22, RZ, PT ;  /* 0x000000ff1600720c */ /* 0x000fe20003f46270 */
[C---:B------:R-:W-:Y:S01]  /*1490*/  IMAD R15, R3.reuse, R15, R18 ;  /* 0x0000000f030f7224 */ /* 0x040fe200078e0212 */
[----:B------:R-:W-:Y:S01]  /*14a0*/  IABS R22, R34 ;  /* 0x0000002200167213 */ /* 0x000fe20000000000 */
[----:B------:R-:W-:Y:S02]  /*14b0*/  @!P4 IMAD.IADD R14, R14, 0x1, -R3 ;  /* 0x000000010e0ec824 */ /* 0x000fe400078e0a03 */
[----:B------:R-:W-:Y:S01]  /*14c0*/  IMAD.HI.U32 R19, R8, R20, RZ ;  /* 0x0000001408137227 */ /* 0x000fe200078e00ff */
[----:B------:R-:W-:-:S03]  /*14d0*/  ISETP.GT.U32.AND P4, PT, R3, R15, PT ;  /* 0x0000000f0300720c */ /* 0x000fc60003f84070 */
[----:B------:R-:W-:Y:S01]  /*14e0*/  @!P1 IMAD.MOV R10, RZ, RZ, -R10 ;  /* 0x000000ffff0a9224 */ /* 0x000fe200078e0a0a */
[C---:B------:R-:W-:Y:S01]  /*14f0*/  ISETP.GT.U32.AND P1, PT, R3.reuse, R13, PT ;  /* 0x0000000d0300720c */ /* 0x040fe20003f24070 */
[----:B------:R-:W-:Y:S01]  /*1500*/  @!P3 IMAD.MOV R11, RZ, RZ, -R11 ;  /* 0x000000ffff0bb224 */ /* 0x000fe200078e0a0b */
[----:B------:R-:W-:Y:S01]  /*1510*/  ISETP.GT.U32.AND P3, PT, R3, R14, PT ;  /* 0x0000000e0300720c */ /* 0x000fe20003f64070 */
[----:B------:R-:W-:Y:S02]  /*1520*/  @!P5 IMAD.IADD R17, R17, 0x1, -R3 ;  /* 0x000000011111d824 */ /* 0x000fe400078e0a03 */
[----:B------:R-:W-:Y:S02]  /*1530*/  IMAD.MOV R19, RZ, RZ, -R19 ;  /* 0x000000ffff137224 */ /* 0x000fe400078e0a13 */
[----:B------:R-:W-:Y:S01]  /*1540*/  IMAD.HI.U32 R18, R8, R21, RZ ;  /* 0x0000001508127227 */ /* 0x000fe200078e00ff */
[----:B------:R-:W-:-:S03]  /*1550*/  ISETP.GT.U32.AND P5, PT, R3, R17, PT ;  /* 0x000000110300720c */ /* 0x000fc60003fa4070 */
[----:B------:R-:W-:Y:S02]  /*1560*/  IMAD R19, R3, R19, R20 ;  /* 0x0000001303137224 */ /* 0x000fe400078e0214 */
[----:B------:R-:W-:-:S04]  /*1570*/  IMAD.HI.U32 R20, R8, R22, RZ ;  /* 0x0000001608147227 */ /* 0x000fc800078e00ff */
[----:B------:R-:W-:Y:S02]  /*1580*/  IMAD.MOV R20, RZ, RZ, -R20 ;  /* 0x000000ffff147224 */ /* 0x000fe400078e0a14 */
[--C-:B------:R-:W-:Y:S01]  /*1590*/  @!P1 IMAD.IADD R13, R13, 0x1, -R3.reuse ;  /* 0x000000010d0d9824 */ /* 0x100fe200078e0a03 */
[----:B------:R-:W-:Y:S01]  /*15a0*/  ISETP.GE.AND P1, PT, R24, RZ, PT ;  /* 0x000000ff1800720c */ /* 0x000fe20003f26270 */
[--C-:B------:R-:W-:Y:S02]  /*15b0*/  @!P3 IMAD.IADD R14, R14, 0x1, -R3.reuse ;  /* 0x000000010e0eb824 */ /* 0x100fe400078e0a03 */
[----:B------:R-:W-:Y:S01]  /*15c0*/  @!P4 IMAD.IADD R15, R15, 0x1, -R3 ;  /* 0x000000010f0fc824 */ /* 0x000fe200078e0a03 */
[----:B------:R-:W-:Y:S01]  /*15d0*/  ISETP.GE.AND P4, PT, R23, RZ, PT ;  /* 0x000000ff1700720c */ /* 0x000fe20003f86270 */
[----:B------:R-:W-:Y:S01]  /*15e0*/  IMAD.MOV R18, RZ, RZ, -R18 ;  /* 0x000000ffff127224 */ /* 0x000fe200078e0a12 */
[----:B------:R-:W-:Y:S01]  /*15f0*/  IABS R23, R33 ;  /* 0x0000002100177213 */ /* 0x000fe20000000000 */
[----:B------:R-:W-:-:S02]  /*1600*/  IMAD R20, R3, R20, R22 ;  /* 0x0000001403147224 */ /* 0x000fc400078e0216 */
[----:B------:R-:W-:Y:S01]  /*1610*/  @!P0 IMAD.MOV R13, RZ, RZ, -R13 ;  /* 0x000000ffff0d8224 */ /* 0x000fe200078e0a0d */
[C---:B------:R-:W-:Y:S01]  /*1620*/  ISETP.GT.U32.AND P0, PT, R3.reuse, R15, PT ;  /* 0x0000000f0300720c */ /* 0x040fe20003f04070 */
[----:B------:R-:W-:Y:S01]  /*1630*/  @!P6 IMAD.MOV R14, RZ, RZ, -R14 ;  /* 0x000000ffff0ee224 */ /* 0x000fe200078e0a0e */
[C---:B------:R-:W-:Y:S01]  /*1640*/  ISETP.GT.U32.AND P6, PT, R3.reuse, R19, PT ;  /* 0x000000130300720c */ /* 0x040fe20003fc4070 */
[----:B------:R-:W-:Y:S02]  /*1650*/  IMAD R18, R3, R18, R21 ;  /* 0x0000001203127224 */ /* 0x000fe400078e0215 */
[----:B------:R-:W-:Y:S01]  /*1660*/  @!P5 IMAD.IADD R17, R17, 0x1, -R3 ;  /* 0x000000011111d824 */ /* 0x000fe200078e0a03 */
[C---:B------:R-:W-:Y:S01]  /*1670*/  ISETP.GT.U32.AND P5, PT, R3.reuse, R20, PT ;  /* 0x000000140300720c */ /* 0x040fe20003fa4070 */
[----:B------:R-:W-:Y:S01]  /*1680*/  IMAD.HI.U32 R22, R8, R25, RZ ;  /* 0x0000001908167227 */ /* 0x000fe200078e00ff */
[----:B------:R-:W-:-:S03]  /*1690*/  ISETP.GT.U32.AND P3, PT, R3, R18, PT ;  /* 0x000000120300720c */ /* 0x000fc60003f64070 */
[----:B------:R-:W-:-:S04]  /*16a0*/  IMAD.HI.U32 R21, R8, R23, RZ ;  /* 0x0000001708157227 */ /* 0x000fc800078e00ff */
[----:B------:R-:W-:Y:S02]  /*16b0*/  IMAD.MOV R22, RZ, RZ, -R22 ;  /* 0x000000ffff167224 */ /* 0x000fe400078e0a16 */
[----:B------:R-:W-:Y:S02]  /*16c0*/  IMAD.MOV R24, RZ, RZ, -R21 ;  /* 0x000000ffff187224 */ /* 0x000fe400078e0a15 */
[--C-:B------:R-:W-:Y:S01]  /*16d0*/  @!P0 IMAD.IADD R15, R15, 0x1, -R3.reuse ;  /* 0x000000010f0f8824 */ /* 0x100fe200078e0a03 */
[----:B------:R-:W-:Y:S01]  /*16e0*/  ISETP.GE.AND P0, PT, R35, RZ, PT ;  /* 0x000000ff2300720c */ /* 0x000fe20003f06270 */
[----:B------:R-:W-:Y:S01]  /*16f0*/  @!P6 IMAD.IADD R19, R19, 0x1, -R3 ;  /* 0x000000011313e824 */ /* 0x000fe200078e0a03 */
[----:B------:R-:W-:Y:S01]  /*1700*/  IABS R35, R41 ;  /* 0x0000002900237213 */ /* 0x000fe20000000000 */
[C---:B------:R-:W-:Y:S01]  /*1710*/  IMAD R22, R3.reuse, R22, R25 ;  /* 0x0000001603167224 */ /* 0x040fe200078e0219 */
[----:B------:R-:W-:Y:S01]  /*1720*/  IABS R25, R31 ;  /* 0x0000001f00197213 */ /* 0x000fe20000000000 */
[----:B------:R-:W-:Y:S01]  /*1730*/  IMAD R21, R3, R24, R23 ;  /* 0x0000001803157224 */ /* 0x000fe200078e0217 */
[----:B------:R-:W-:Y:S01]  /*1740*/  IABS R24, R26 ;  /* 0x0000001a00187213 */ /* 0x000fe20000000000 */
[----:B------:R-:W-:-:S02]  /*1750*/  @!P5 IMAD.IADD R20, R20, 0x1, -R3 ;  /* 0x000000011414d824 */ /* 0x000fc400078e0a03 */
[----:B------:R-:W-:Y:S01]  /*1760*/  @!P2 IMAD.MOV R15, RZ, RZ, -R15 ;  /* 0x000000ffff0fa224 */ /* 0x000fe200078e0a0f */
[C---:B------:R-:W-:Y:S01]  /*1770*/  ISETP.GT.U32.AND P2, PT, R3.reuse, R19, PT ;  /* 0x000000130300720c */ /* 0x040fe20003f44070 */
[----:B------:R-:W-:Y:S01]  /*1780*/  @!P1 IMAD.MOV R17, RZ, RZ, -R17 ;  /* 0x000000ffff119224 */ /* 0x000fe200078e0a11 */
[C---:B------:R-:W-:Y:S01]  /*1790*/  ISETP.GT.U32.AND P1, PT, R3.reuse, R22, PT ;  /* 0x000000160300720c */ /* 0x040fe20003f24070 */
[----:B------:R-:W-:Y:S01]  /*17a0*/  @!P3 IMAD.IADD R18, R18, 0x1, -R3 ;  /* 0x000000011212b824 */ /* 0x000fe200078e0a03 */
[C---:B------:R-:W-:Y:S01]  /*17b0*/  ISETP.GT.U32.AND P5, PT, R3.reuse, R20, PT ;  /* 0x000000140300720c */ /* 0x040fe20003fa4070 */
[----:B------:R-:W-:Y:S01]  /*17c0*/  IMAD.HI.U32 R23, R8, R24, RZ ;  /* 0x0000001808177227 */ /* 0x000fe200078e00ff */
[C---:B------:R-:W-:Y:S02]  /*17d0*/  ISETP.GT.U32.AND P6, PT, R3.reuse, R21, PT ;  /* 0x000000150300720c */ /* 0x040fe40003fc4070 */
[----:B------:R-:W-:Y:S01]  /*17e0*/  ISETP.GT.U32.AND P3, PT, R3, R18, PT ;  /* 0x000000120300720c */ /* 0x000fe20003f64070 */
[----:B------:R-:W-:-:S04]  /*17f0*/  IMAD.MOV R23, RZ, RZ, -R23 ;  /* 0x000000ffff177224 */ /* 0x000fc800078e0a17 */
[----:B------:R-:W-:Y:S02]  /*1800*/  IMAD R23, R3, R23, R24 ;  /* 0x0000001703177224 */ /* 0x000fe400078e0218 */
[--C-:B------:R-:W-:Y:S01]  /*1810*/  @!P2 IMAD.IADD R19, R19, 0x1, -R3.reuse ;  /* 0x000000011313a824 */ /* 0x100fe200078e0a03 */
[----:B------:R-:W-:Y:S01]  /*1820*/  ISETP.GE.AND P2, PT, R32, RZ, PT ;  /* 0x000000ff2000720c */ /* 0x000fe20003f46270 */
[--C-:B------:R-:W-:Y:S01]  /*1830*/  @!P1 IMAD.IADD R22, R22, 0x1, -R3.reuse ;  /* 0x0000000116169824 */ /* 0x100fe200078e0a03 */
[----:B------:R-:W-:Y:S01]  /*1840*/  ISETP.GE.AND P1, PT, R26, RZ, PT ;  /* 0x000000ff1a00720c */ /* 0x000fe20003f26270 */
[----:B------:R-:W-:Y:S01]  /*1850*/  @!P5 IMAD.IADD R20, R20, 0x1, -R3 ;  /* 0x000000011414d824 */ /* 0x000fe200078e0a03 */
[C---:B------:R-:W-:Y:S01]  /*1860*/  ISETP.GT.U32.AND P5, PT, R3.reuse, R23, PT ;  /* 0x000000170300720c */ /* 0x040fe20003fa4070 */
[----:B------:R-:W-:Y:S01]  /*1870*/  @!P0 IMAD.MOV R19, RZ, RZ, -R19 ;  /* 0x000000ffff138224 */ /* 0x000fe200078e0a13 */
[----:B------:R-:W-:Y:S01]  /*1880*/  ISETP.GT.U32.AND P0, PT, R3, R22, PT ;  /* 0x000000160300720c */ /* 0x000fe20003f04070 */
[----:B------:R-:W-:Y:S01]  /*1890*/  @!P3 IMAD.IADD R18, R18, 0x1, -R3 ;  /* 0x000000011212b824 */ /* 0x000fe200078e0a03 */
[----:B------:R-:W-:Y:S01]  /*18a0*/  ISETP.GE.AND P3, PT, R34, RZ, PT ;  /* 0x000000ff2200720c */ /* 0x000fe20003f66270 */
[----:B------:R-:W-:Y:S01]  /*18b0*/  IMAD.HI.U32 R24, R8, R25, RZ ;  /* 0x0000001908187227 */ /* 0x000fe200078e00ff */
[----:B------:R-:W-:-:S02]  /*18c0*/  IABS R26, R27 ;  /* 0x0000001b001a7213 */ /* 0x000fc40000000000 */
[----:B------:R-:W-:Y:S01]  /*18d0*/  IABS R32, R37 ;  /* 0x0000002500207213 */ /* 0x000fe20000000000 */
[----:B------:R-:W-:Y:S02]  /*18e0*/  IMAD.MOV R24, RZ, RZ, -R24 ;  /* 0x000000ffff187224 */ /* 0x000fe400078e0a18 */
[----:B------:R-:W-:Y:S01]  /*18f0*/  @!P6 IMAD.IADD R21, R21, 0x1, -R3 ;  /* 0x000000011515e824 */ /* 0x000fe200078e0a03 */
[----:B------:R-:W-:Y:S01]  /*1900*/  ISETP.GE.AND P6, PT, R33, RZ, PT ;  /* 0x000000ff2100720c */ /* 0x000fe20003fc6270 */
[----:B------:R-:W-:Y:S01]  /*1910*/  IMAD R24, R3, R24, R25 ;  /* 0x0000001803187224 */ /* 0x000fe200078e0219 */
[----:B------:R-:W-:Y:S01]  /*1920*/  IABS R33, R36 ;  /* 0x0000002400217213 */ /* 0x000fe20000000000 */
[--C-:B------:R-:W-:Y:S01]  /*1930*/  @!P5 IMAD.IADD R23, R23, 0x1, -R3.reuse ;  /* 0x000000011717d824 */ /* 0x100fe200078e0a03 */
[----:B------:R-:W-:Y:S01]  /*1940*/  ISETP.GE.AND P5, PT, R27, RZ, PT ;  /* 0x000000ff1b00720c */ /* 0x000fe20003fa6270 */
[----:B------:R-:W-:Y:S01]  /*1950*/  @!P0 IMAD.IADD R22, R22, 0x1, -R3 ;  /* 0x0000000116168824 */ /* 0x000fe200078e0a03 */
[C---:B------:R-:W-:Y:S01]  /*1960*/  ISETP.GT.U32.AND P0, PT, R3.reuse, R24, PT ;  /* 0x000000180300720c */ /* 0x040fe20003f04070 */
[----:B------:R-:W-:Y:S01]  /*1970*/  @!P3 IMAD.MOV R20, RZ, RZ, -R20 ;  /* 0x000000ffff14b224 */ /* 0x000fe200078e0a14 */
[----:B------:R-:W-:Y:S01]  /*1980*/  ISETP.GT.U32.AND P3, PT, R3, R23, PT ;  /* 0x000000170300720c */ /* 0x000fe20003f64070 */
[----:B------:R-:W-:Y:S01]  /*1990*/  IMAD.HI.U32 R25, R8, R26, RZ ;  /* 0x0000001a08197227 */ /* 0x000fe200078e00ff */
[----:B------:R-:W-:-:S03]  /*19a0*/  IABS R27, R29 ;  /* 0x0000001d001b7213 */ /* 0x000fc60000000000 */
[----:B------:R-:W-:Y:S02]  /*19b0*/  IMAD.MOV R25, RZ, RZ, -R25 ;  /* 0x000000ffff197224 */ /* 0x000fe400078e0a19 */
[----:B------:R-:W-:Y:S01]  /*19c0*/  @!P4 IMAD.MOV R18, RZ, RZ, -R18 ;  /* 0x000000ffff12c224 */ /* 0x000fe200078e0a12 */
[C---:B------:R-:W-:Y:S01]  /*19d0*/  ISETP.GT.U32.AND P4, PT, R3.reuse, R21, PT ;  /* 0x000000150300720c */ /* 0x040fe20003f84070 */
[----:B------:R-:W-:Y:S02]  /*19e0*/  IMAD R25, R3, R25, R26 ;  /* 0x0000001903197224 */ /* 0x000fe400078e021a */
[--C-:B------:R-:W-:Y:S02]  /*19f0*/  @!P0 IMAD.IADD R24, R24, 0x1, -R3.reuse ;  /* 0x0000000118188824 */ /* 0x100fe400078e0a03 */
[----:B------:R-:W-:Y:S01]  /*1a00*/  @!P3 IMAD.IADD R23, R23, 0x1, -R3 ;  /* 0x000000011717b824 */ /* 0x000fe200078e0a03 */
[C---:B------:R-:W-:Y:S01]  /*1a10*/  ISETP.GT.U32.AND P3, PT, R3.reuse, R25, PT ;  /* 0x000000190300720c */ /* 0x040fe20003f64070 */
[----:B------:R-:W-:Y:S01]  /*1a20*/  IMAD.HI.U32 R26, R8, R27, RZ ;  /* 0x0000001b081a7227 */ /* 0x000fe200078e00ff */
[----:B------:R-:W-:-:S03]  /*1a30*/  ISETP.GT.U32.AND P0, PT, R3, R24, PT ;  /* 0x000000180300720c */ /* 0x000fc60003f04070 */
[----:B------:R-:W-:Y:S02]  /*1a40*/  IMAD.MOV R26, RZ, RZ, -R26 ;  /* 0x000000ffff1a7224 */ /* 0x000fe400078e0a1a */
[----:B------:R-:W-:Y:S01]  /*1a50*/  @!P4 IMAD.IADD R21, R21, 0x1, -R3 ;  /* 0x000000011515c824 */ /* 0x000fe200078e0a03 */
[----:B------:R-:W-:Y:S01]  /*1a60*/  ISETP.GE.AND P4, PT, R31, RZ, PT ;  /* 0x000000ff1f00720c */ /* 0x000fe20003f86270 */
[----:B------:R-:W-:Y:S01]  /*1a70*/  IMAD R26, R3, R26, R27 ;  /* 0x0000001a031a7224 */ /* 0x000fe200078e021b */
[----:B------:R-:W-:Y:S01]  /*1a80*/  IABS R31, R30 ;  /* 0x0000001e001f7213 */ /* 0x000fe20000000000 */
[----:B------:R-:W-:Y:S01]  /*1a90*/  @!P6 IMAD.MOV R21, RZ, RZ, -R21 ;  /* 0x000000ffff15e224 */ /* 0x000fe200078e0a15 */
[----:B------:R-:W-:Y:S01]  /*1aa0*/  ISETP.GE.AND P6, PT, R29, RZ, PT ;  /* 0x000000ff1d00720c */ /* 0x000fe20003fc6270 */
[--C-:B------:R-:W-:Y:S01]  /*1ab0*/  @!P3 IMAD.IADD R25, R25, 0x1, -R3.reuse ;  /* 0x000000011919b824 */ /* 0x100fe200078e0a03 */
[----:B------:R-:W-:Y:S01]  /*1ac0*/  IABS R29, R28 ;  /* 0x0000001c001d7213 */ /* 0x000fe20000000000 */
[----:B------:R-:W-:Y:S01]  /*1ad0*/  @!P0 IMAD.IADD R24, R24, 0x1, -R3 ;  /* 0x0000000118188824 */ /* 0x000fe200078e0a03 */
[C---:B------:R-:W-:Y:S01]  /*1ae0*/  ISETP.GT.U32.AND P0, PT, R3.reuse, R26, PT ;  /* 0x0000001a0300720c */ /* 0x040fe20003f04070 */
[----:B------:R-:W-:Y:S01]  /*1af0*/  @!P1 IMAD.MOV R23, RZ, RZ, -R23 ;  /* 0x000000ffff179224 */ /* 0x000fe200078e0a17 */
[----:B------:R-:W-:Y:S01]  /*1b00*/  ISETP.GT.U32.AND P3, PT, R3, R25, PT ;  /* 0x000000190300720c */ /* 0x000fe20003f64070 */
[----:B------:R-:W-:Y:S01]  /*1b10*/  IMAD.HI.U32 R27, R8, R29, RZ ;  /* 0x0000001d081b7227 */ /* 0x000fe200078e00ff */
[----:B------:R-:W-:-:S03]  /*1b20*/  ISETP.GE.AND P1, PT, R30, RZ, PT ;  /* 0x000000ff1e00720c */ /* 0x000fc60003f26270 */
[----:B------:R-:W-:Y:S02]  /*1b30*/  IMAD.MOV R30, RZ, RZ, -R27 ;  /* 0x000000ffff1e7224 */ /* 0x000fe400078e0a1b */
[----:B------:R-:W-:Y:S01]  /*1b40*/  @!P2 IMAD.MOV R22, RZ, RZ, -R22 ;  /* 0x000000ffff16a224 */ /* 0x000fe200078e0a16 */
[----:B------:R-:W-:Y:S01]  /*1b50*/  ISETP.GE.AND P2, PT, R28, RZ, PT ;  /* 0x000000ff1c00720c */ /* 0x000fe20003f46270 */
[----:B------:R-:W-:Y:S02]  /*1b60*/  IMAD R27, R3, R30, R29 ;  /* 0x0000001e031b7224 */ /* 0x000fe400078e021d */
[----:B------:R-:W-:-:S04]  /*1b70*/  IMAD.HI.U32 R28, R8, R31, RZ ;  /* 0x0000001f081c7227 */ /* 0x000fc800078e00ff */
[--C-:B------:R-:W-:Y:S02]  /*1b80*/  @!P0 IMAD.IADD R26, R26, 0x1, -R3.reuse ;  /* 0x000000011a1a8824 */ /* 0x100fe400078e0a03 */
[----:B------:R-:W-:Y:S01]  /*1b90*/  @!P3 IMAD.IADD R25, R25, 0x1, -R3 ;  /* 0x000000011919b824 */ /* 0x000fe200078e0a03 */
[C---:B------:R-:W-:Y:S01]  /*1ba0*/  ISETP.GT.U32.AND P3, PT, R3.reuse, R27, PT ;  /* 0x0000001b0300720c */ /* 0x040fe20003f64070 */
[----:B------:R-:W-:Y:S01]  /*1bb0*/  IMAD.MOV R28, RZ, RZ, -R28 ;  /* 0x000000ffff1c7224 */ /* 0x000fe200078e0a1c */
[----:B------:R-:W-:Y:S01]  /*1bc0*/  ISETP.GT.U32.AND P0, PT, R3, R26, PT ;  /* 0x0000001a0300720c */ /* 0x000fe20003f04070 */
[----:B------:R-:W-:-:S04]  /*1bd0*/  IMAD.HI.U32 R29, R8, R33, RZ ;  /* 0x00000021081d7227 */ /* 0x000fc800078e00ff */
[C---:B------:R-:W-:Y:S02]  /*1be0*/  IMAD R31, R3.reuse, R28, R31 ;  /* 0x0000001c031f7224 */ /* 0x040fe400078e021f */
[----:B------:R-:W-:Y:S02]  /*1bf0*/  @!P4 IMAD.MOV R24, RZ, RZ, -R24 ;  /* 0x000000ffff18c224 */ /* 0x000fe400078e0a18 */
[----:B------:R-:W-:Y:S01]  /*1c00*/  IMAD.MOV R34, RZ, RZ, -R29 ;  /* 0x000000ffff227224 */ /* 0x000fe200078e0a1d */
[----:B------:R-:W-:Y:S01]  /*1c10*/  ISETP.GT.U32.AND P4, PT, R3, R31, PT ;  /* 0x0000001f0300720c */ /* 0x000fe20003f84070 */
[----:B------:R-:W-:Y:S02]  /*1c20*/  @!P3 IMAD.IADD R27, R27, 0x1, -R3 ;  /* 0x000000011b1bb824 */ /* 0x000fe400078e0a03 */
[C---:B------:R-:W-:Y:S01]  /*1c30*/  IMAD R29, R3.reuse, R34, R33 ;  /* 0x00000022031d7224 */ /* 0x040fe200078e0221 */
[----:B------:R-:W-:Y:S01]  /*1c40*/  IABS R33, R76 ;  /* 0x0000004c00217213 */ /* 0x000fe20000000000 */
[----:B------:R-:W-:Y:S01]  /*1c50*/  @!P0 IMAD.IADD R26, R26, 0x1, -R3 ;  /* 0x000000011a1a8824 */ /* 0x000fe200078e0a03 */
[----:B------:R-:W-:Y:S01]  /*1c60*/  ISETP.GT.U32.AND P3, PT, R3, R27, PT ;  /* 0x0000001b0300720c */ /* 0x000fe20003f64070 */
[----:B------:R-:W-:-:S04]  /*1c70*/  IMAD.HI.U32 R28, R8, R32, RZ ;  /* 0x00000020081c7227 */ /* 0x000fc800078e00ff */
[----:B------:R-:W-:-:S04]  /*1c80*/  IMAD.HI.U32 R30, R8, R35, RZ ;  /* 0x00000023081e7227 */ /* 0x000fc800078e00ff */
[----:B------:R-:W-:Y:S01]  /*1c90*/  @!P6 IMAD.MOV R26, RZ, RZ, -R26 ;  /* 0x000000ffff1ae224 */ /* 0x000fe200078e0a1a */
[----:B------:R-:W-:Y:S01]  /*1ca0*/  ISETP.GT.U32.AND P6, PT, R3, R29, PT ;  /* 0x0000001d0300720c */ /* 0x000fe20003fc4070 */
[----:B------:R-:W-:Y:S02]  /*1cb0*/  IMAD.MOV R28, RZ, RZ, -R28 ;  /* 0x000000ffff1c7224 */ /* 0x000fe400078e0a1c */
[----:B------:R-:W-:Y:S02]  /*1cc0*/  IMAD.MOV R30, RZ, RZ, -R30 ;  /* 0x000000ffff1e7224 */ /* 0x000fe400078e0a1e */
[----:B------:R-:W-:Y:S02]  /*1cd0*/  @!P4 IMAD.IADD R31, R31, 0x1, -R3 ;  /* 0x000000011f1fc824 */ /* 0x000fe400078e0a03 */
[C---:B------:R-:W-:Y:S02]  /*1ce0*/  IMAD R28, R3.reuse, R28, R32 ;  /* 0x0000001c031c7224 */ /* 0x040fe400078e0220 */
[C---:B------:R-:W-:Y:S01]  /*1cf0*/  IMAD R30, R3.reuse, R30, R35 ;  /* 0x0000001e031e7224 */ /* 0x040fe200078e0223 */
[C---:B------:R-:W-:Y:S01]  /*1d00*/  ISETP.GT.U32.AND P4, PT, R3.reuse, R31, PT ;  /* 0x0000001f0300720c */ /* 0x040fe20003f84070 */
[----:B------:R-:W-:Y:S01]  /*1d10*/  IMAD.HI.U32 R32, R8, R33, RZ ;  /* 0x0000002108207227 */ /* 0x000fe200078e00ff */
[----:B------:R-:W-:-:S02]  /*1d20*/  ISETP.GT.U32.AND P0, PT, R3, R28, PT ;  /* 0x0000001c0300720c */ /* 0x000fc40003f04070 */
[----:B------:R-:W-:Y:S01]  /*1d30*/  IABS R35, R72 ;  /* 0x0000004800237213 */ /* 0x000fe20000000000 */
[--C-:B------:R-:W-:Y:S01]  /*1d40*/  @!P3 IMAD.IADD R27, R27, 0x1, -R3.reuse ;  /* 0x000000011b1bb824 */ /* 0x100fe200078e0a03 */
[----:B------:R-:W-:Y:S01]  /*1d50*/  ISETP.GT.U32.AND P3, PT, R3, R30, PT ;  /* 0x0000001e0300720c */ /* 0x000fe20003f64070 */
[----:B------:R-:W-:Y:S02]  /*1d60*/  @!P6 IMAD.IADD R29, R29, 0x1, -R3 ;  /* 0x000000011d1de824 */ /* 0x000fe400078e0a03 */
[----:B------:R-:W-:Y:S02]  /*1d70*/  IMAD.MOV R32, RZ, RZ, -R32 ;  /* 0x000000ffff207224 */ /* 0x000fe400078e0a20 */
[----:B------:R-:W-:Y:S01]  /*1d80*/  @!P5 IMAD.MOV R25, RZ, RZ, -R25 ;  /* 0x000000ffff19d224 */ /* 0x000fe200078e0a19 */
[C---:B------:R-:W-:Y:S01]  /*1d90*/  ISETP.GT.U32.AND P6, PT, R3.reuse, R29, PT ;  /* 0x0000001d0300720c */ /* 0x040fe20003fc4070 */
[----:B------:R-:W-:Y:S01]  /*1da0*/  IMAD R32, R3, R32, R33 ;  /* 0x0000002003207224 */ /* 0x000fe200078e0221 */
[----:B------:R-:W-:Y:S01]  /*1db0*/  ISETP.GE.AND P5, PT, R37, RZ, PT ;  /* 0x000000ff2500720c */ /* 0x000fe20003fa6270 */
[----:B------:R-:W-:Y:S01]  /*1dc0*/  IMAD.HI.U32 R33, R8, R35, RZ ;  /* 0x0000002308217227 */ /* 0x000fe200078e00ff */
[----:B------:R-:W-:-:S03]  /*1dd0*/  IABS R37, R70 ;  /* 0x0000004600257213 */ /* 0x000fc60000000000 */
[--C-:B------:R-:W-:Y:S01]  /*1de0*/  @!P4 IMAD.IADD R31, R31, 0x1, -R3.reuse ;  /* 0x000000011f1fc824 */ /* 0x100fe200078e0a03 */
[----:B------:R-:W-:Y:S01]  /*1df0*/  ISETP.GE.AND P4, PT, R36, RZ, PT ;  /* 0x000000ff2400720c */ /* 0x000fe20003f86270 */
[----:B------:R-:W-:Y:S02]  /*1e00*/  @!P0 IMAD.IADD R28, R28, 0x1, -R3 ;  /* 0x000000011c1c8824 */ /* 0x000fe400078e0a03 */
[----:B------:R-:W-:Y:S02]  /*1e10*/  IMAD.MOV R36, RZ, RZ, -R33 ;  /* 0x000000ffff247224 */ /* 0x000fe400078e0a21 */
[----:B------:R-:W-:Y:S01]  /*1e20*/  @!P3 IMAD.IADD R30, R30, 0x1, -R3 ;  /* 0x000000011e1eb824 */ /* 0x000fe200078e0a03 */
[C---:B------:R-:W-:Y:S01]  /*1e30*/  ISETP.GT.U32.AND P0, PT, R3.reuse, R28, PT ;  /* 0x0000001c0300720c */ /* 0x040fe20003f04070 */
[C---:B------:R-:W-:Y:S02]  /*1e40*/  IMAD R33, R3.reuse, R36, R35 ;  /* 0x0000002403217224 */ /* 0x040fe400078e0223 */
[----:B------:R-:W-:Y:S01]  /*1e50*/  IMAD.HI.U32 R34, R8, R37, RZ ;  /* 0x0000002508227227 */ /* 0x000fe200078e00ff */
[----:B------:R-:W-:-:S03]  /*1e60*/  ISETP.GT.U32.AND P3, PT, R3, R30, PT ;  /* 0x0000001e0300720c */ /* 0x000fc60003f64070 */
[----:B------:R-:W-:Y:S01]  /*1e70*/  @!P6 IMAD.IADD R29, R29, 0x1, -R3 ;  /* 0x000000011d1de824 */ /* 0x000fe200078e0a03 */
[----:B------:R-:W-:Y:S01]  /*1e80*/  ISETP.GT.U32.AND P6, PT, R3, R33, PT ;  /* 0x000000210300720c */ /* 0x000fe20003fc4070 */
[----:B------:R-:W-:-:S04]  /*1e90*/  IMAD.HI.U32 R35, R8, R38, RZ ;  /* 0x0000002608237227 */ /* 0x000fc800078e00ff */
[----:B------:R-:W-:Y:S02]  /*1ea0*/  IMAD.MOV R34, RZ, RZ, -R34 ;  /* 0x000000ffff227224 */ /* 0x000fe400078e0a22 */
[----:B------:R-:W-:Y:S02]  /*1eb0*/  IMAD.MOV R35, RZ, RZ, -R35 ;  /* 0x000000ffff237224 */ /* 0x000fe400078e0a23 */
[C---:B------:R-:W-:Y:S02]  /*1ec0*/  IMAD R34, R3.reuse, R34, R37 ;  /* 0x0000002203227224 */ /* 0x040fe400078e0225 */
[--C-:B------:R-:W-:Y:S01]  /*1ed0*/  @!P0 IMAD.IADD R28, R28, 0x1, -R3.reuse ;  /* 0x000000011c1c8824 */ /* 0x100fe200078e0a03 */
[C---:B------:R-:W-:Y:S01]  /*1ee0*/  ISETP.GT.U32.AND P0, PT, R3.reuse, R32, PT ;  /* 0x000000200300720c */ /* 0x040fe20003f04070 */
[C---:B------:R-:W-:Y:S02]  /*1ef0*/  IMAD R35, R3.reuse, R35, R38 ;  /* 0x0000002303237224 */ /* 0x040fe400078e0226 */
[--C-:B------:R-:W-:Y:S01]  /*1f00*/  @!P3 IMAD.IADD R30, R30, 0x1, -R3.reuse ;  /* 0x000000011e1eb824 */ /* 0x100fe200078e0a03 */
[----:B------:R-:W-:Y:S01]  /*1f10*/  ISETP.GT.U32.AND P3, PT, R3, R34, PT ;  /* 0x000000220300720c */ /* 0x000fe20003f64070 */
[----:B------:R-:W-:Y:S01]  /*1f20*/  @!P6 IMAD.IADD R33, R33, 0x1, -R3 ;  /* 0x000000012121e824 */ /* 0x000fe200078e0a03 */
[----:B------:R-:W-:Y:S01]  /*1f30*/  ISETP.GT.U32.AND P6, PT, R3, R35, PT ;  /* 0x000000230300720c */ /* 0x000fe20003fc4070 */
[----:B------:R-:W-:-:S02]  /*1f40*/  @!P5 IMAD.MOV R28, RZ, RZ, -R28 ;  /* 0x000000ffff1cd224 */ /* 0x000fc400078e0a1c */
[----:B------:R-:W-:Y:S01]  /*1f50*/  @!P1 IMAD.MOV R31, RZ, RZ, -R31 ;  /* 0x000000ffff1f9224 */ /* 0x000fe200078e0a1f */
[----:B------:R-:W-:Y:S01]  /*1f60*/  ISETP.GT.U32.AND P1, PT, R3, R33, PT ;  /* 0x000000210300720c */ /* 0x000fe20003f24070 */
[----:B------:R-:W-:-:S04]  /*1f70*/  IMAD.HI.U32 R37, R8, R40, RZ ;  /* 0x0000002808257227 */ /* 0x000fc800078e00ff */
[--C-:B------:R-:W-:Y:S01]  /*1f80*/  @!P0 IMAD.IADD R32, R32, 0x1, -R3.reuse ;  /* 0x0000000120208824 */ /* 0x100fe200078e0a03 */
[----:B------:R-:W-:Y:S01]  /*1f90*/  ISETP.GE.AND P0, PT, R41, RZ, PT ;  /* 0x000000ff2900720c */ /* 0x000fe20003f06270 */
[--C-:B------:R-:W-:Y:S01]  /*1fa0*/  @!P3 IMAD.IADD R34, R34, 0x1, -R3.reuse ;  /* 0x000000012222b824 */ /* 0x100fe200078e0a03 */
[----:B------:R-:W-:Y:S01]  /*1fb0*/  IABS R41, R42 ;  /* 0x0000002a00297213 */ /* 0x000fe20000000000 */
[----:B------:R-:W-:Y:S01]  /*1fc0*/  @!P6 IMAD.IADD R35, R35, 0x1, -R3 ;  /* 0x000000012323e824 */ /* 0x000fe200078e0a03 */
[----:B------:R-:W-:Y:S01]  /*1fd0*/  ISETP.GE.AND P3, PT, R76, RZ, PT ;  /* 0x000000ff4c00720c */ /* 0x000fe20003f66270 */
[C---:B------:R-:W-:Y:S01]  /*1fe0*/  IMAD.HI.U32 R36, R8.reuse, R39, RZ ;  /* 0x0000002708247227 */ /* 0x040fe200078e00ff */
[C---:B------:R-:W-:Y:S02]  /*1ff0*/  ISETP.GT.U32.AND P5, PT, R3.reuse, R34, PT ;  /* 0x000000220300720c */ /* 0x040fe40003fa4070 */
[----:B------:R-:W-:Y:S01]  /*2000*/  ISETP.GT.U32.AND P6, PT, R3, R35, PT ;  /* 0x000000230300720c */ /* 0x000fe20003fc4070 */
[----:B------:R-:W-:Y:S01]  /*2010*/  IMAD.HI.U32 R38, R8, R41, RZ ;  /* 0x0000002908267227 */ /* 0x000fe200078e00ff */
[----:B------:R-:W-:-:S03]  /*2020*/  IABS R76, R73 ;  /* 0x00000049004c7213 */ /* 0x000fc60000000000 */
[----:B------:R-:W-:Y:S02]  /*2030*/  IMAD.MOV R38, RZ, RZ, -R38 ;  /* 0x000000ffff267224 */ /* 0x000fe400078e0a26 */
[----:B------:R-:W-:Y:S02]  /*2040*/  IMAD.MOV R37, RZ, RZ, -R37 ;  /* 0x000000ffff257224 */ /* 0x000fe400078e0a25 */
[C---:B------:R-:W-:Y:S01]  /*2050*/  IMAD R38, R3.reuse, R38, R41 ;  /* 0x0000002603267224 */ /* 0x040fe200078e0229 */
[----:B------:R-:W-:Y:S01]  /*2060*/  IABS R41, R46 ;  /* 0x0000002e00297213 */ /* 0x000fe20000000000 */
[----:B------:R-:W-:Y:S02]  /*2070*/  IMAD.MOV R36, RZ, RZ, -R36 ;  /* 0x000000ffff247224 */ /* 0x000fe400078e0a24 */
[C---:B------:R-:W-:Y:S02]  /*2080*/  IMAD R37, R3.reuse, R37, R40 ;  /* 0x0000002503257224 */ /* 0x040fe400078e0228 */
[----:B------:R-:W-:Y:S01]  /*2090*/  @!P2 IMAD.MOV R27, RZ, RZ, -R27 ;  /* 0x000000ffff1ba224 */ /* 0x000fe200078e0a1b */
[C---:B------:R-:W-:Y:S01]  /*20a0*/  ISETP.GT.U32.AND P2, PT, R3.reuse, R32, PT ;  /* 0x000000200300720c */ /* 0x040fe20003f44070 */
[--C-:B------:R-:W-:Y:S01]  /*20b0*/  @!P5 IMAD.IADD R34, R34, 0x1, -R3.reuse ;  /* 0x000000012222d824 */ /* 0x100fe200078e0a03 */
[----:B------:R-:W-:Y:S01]  /*20c0*/  ISETP.GT.U32.AND P5, PT, R3, R38, PT ;  /* 0x000000260300720c */ /* 0x000fe20003fa4070 */
[----:B------:R-:W-:Y:S01]  /*20d0*/  IMAD.MOV.U32 R40, RZ, RZ, R44 ;  /* 0x000000ffff287224 */ /* 0x000fe200078e002c */
[----:B------:R-:W-:Y:S01]  /*20e0*/  IABS R44, R43 ;  /* 0x0000002b002c7213 */ /* 0x000fe20000000000 */
[----:B------:R-:W-:Y:S01]  /*20f0*/  @!P6 IMAD.IADD R35, R35, 0x1, -R3 ;  /* 0x000000012323e824 */ /* 0x000fe200078e0a03 */
[----:B------:R-:W-:Y:S01]  /*2100*/  ISETP.GE.AND P6, PT, R68, RZ, PT ;  /* 0x000000ff4400720c */ /* 0x000fe20003fc6270 */
[----:B------:R-:W-:Y:S01]  /*2110*/  IMAD R36, R3, R36, R39 ;  /* 0x0000002403247224 */ /* 0x000fe200078e0227 */
[----:B------:R-:W-:Y:S01]  /*2120*/  IABS R68, R75 ;  /* 0x0000004b00447213 */ /* 0x000fe20000000000 */
[----:B------:R-:W-:Y:S01]  /*2130*/  @!P1 IMAD.IADD R33, R33, 0x1, -R3 ;  /* 0x0000000121219824 */ /* 0x000fe200078e0a03 */
[----:B------:R-:W-:Y:S01]  /*2140*/  ISETP.GE.AND P1, PT, R70, RZ, PT ;  /* 0x000000ff4600720c */ /* 0x000fe20003f26270 */
[----:B------:R-:W-:Y:S01]  /*2150*/  IMAD.HI.U32 R39, R8, R40, RZ ;  /* 0x0000002808277227 */ /* 0x000fe200078e00ff */
[----:B------:R-:W-:-:S03]  /*2160*/  IABS R70, R77 ;  /* 0x0000004d00467213 */ /* 0x000fc60000000000 */
[----:B------:R-:W-:Y:S02]  /*2170*/  IMAD.MOV R39, RZ, RZ, -R39 ;  /* 0x000000ffff277224 */ /* 0x000fe400078e0a27 */
[--C-:B------:R-:W-:Y:S01]  /*2180*/  @!P2 IMAD.IADD R32, R32, 0x1, -R3.reuse ;  /* 0x000000012020a824 */ /* 0x100fe200078e0a03 */
[----:B------:R-:W-:Y:S01]  /*2190*/  ISETP.GE.AND P2, PT, R72, RZ, PT ;  /* 0x000000ff4800720c */ /* 0x000fe20003f46270 */
[----:B------:R-:W-:Y:S01]  /*21a0*/  IMAD R39, R3, R39, R40 ;  /* 0x0000002703277224 */ /* 0x000fe200078e0228 */
[----:B------:R-:W-:Y:S01]  /*21b0*/  IABS R72, R81 ;  /* 0x0000005100487213 */ /* 0x000fe20000000000 */
[----:B------:R-:W-:Y:S02]  /*21c0*/  @!P5 IMAD.IADD R38, R38, 0x1, -R3 ;  /* 0x000000012626d824 */ /* 0x000fe400078e0a03 */
[----:B------:R-:W-:-:S04]  /*21d0*/  IMAD.HI.U32 R40, R8, R41, RZ ;  /* 0x0000002908287227 */ /* 0x000fc800078e00ff */
[----:B------:R-:W-:Y:S01]  /*21e0*/  @!P0 IMAD.MOV R30, RZ, RZ, -R30 ;  /* 0x000000ffff1e8224 */ /* 0x000fe200078e0a1e */
[C---:B------:R-:W-:Y:S01]  /*21f0*/  ISETP.GT.U32.AND P0, PT, R3.reuse, R37, PT ;  /* 0x000000250300720c */ /* 0x040fe20003f04070 */
[----:B------:R-:W-:Y:S01]  /*2200*/  @!P6 IMAD.MOV R35, RZ, RZ, -R35 ;  /* 0x000000ffff23e224 */ /* 0x000fe200078e0a23 */
[C---:B------:R-:W-:Y:S01]  /*2210*/  ISETP.GT.U32.AND P6, PT, R3.reuse, R39, PT ;  /* 0x000000270300720c */ /* 0x040fe20003fc4070 */
[----:B------:R-:W-:Y:S01]  /*2220*/  @!P3 IMAD.MOV R32, RZ, RZ, -R32 ;  /* 0x000000ffff20b224 */ /* 0x000fe200078e0a20 */
[C---:B------:R-:W-:Y:S01]  /*2230*/  ISETP.GT.U32.AND P3, PT, R3.reuse, R38, PT ;  /* 0x000000260300720c */ /* 0x040fe20003f64070 */
[----:B------:R-:W-:Y:S01]  /*2240*/  @!P1 IMAD.MOV R34, RZ, RZ, -R34 ;  /* 0x000000ffff229224 */ /* 0x000fe200078e0a22 */
[----:B------:R-:W-:Y:S01]  /*2250*/  ISETP.GE.AND P1, PT, R42, RZ, PT ;  /* 0x000000ff2a00720c */ /* 0x000fe20003f26270 */
[----:B------:R-:W-:Y:S01]  /*2260*/  @!P4 IMAD.MOV R29, RZ, RZ, -R29 ;  /* 0x000000ffff1dc224 */ /* 0x000fe200078e0a1d */
[----:B------:R-:W-:Y:S01]  /*2270*/  ISETP.GT.U32.AND P4, PT, R3, R36, PT ;  /* 0x000000240300720c */ /* 0x000fe20003f84070 */
[----:B------:R-:W-:-:S02]  /*2280*/  IMAD.MOV R40, RZ, RZ, -R40 ;  /* 0x000000ffff287224 */ /* 0x000fc400078e0a28 */
[----:B------:R-:W-:Y:S01]  /*2290*/  IMAD.MOV.U32 R42, RZ, RZ, R44 ;  /* 0x000000ffff2a7224 */ /* 0x000fe200078e002c */
[----:B------:R-:W-:Y:S01]  /*22a0*/  IABS R44, R48 ;  /* 0x00000030002c7213 */ /* 0x000fe20000000000 */
[----:B------:R-:W-:Y:S02]  /*22b0*/  IMAD R40, R3, R40, R41 ;  /* 0x0000002803287224 */ /* 0x000fe400078e0229 */
[----:B------:R-:W-:-:S04]  /*22c0*/  IMAD.HI.U32 R41, R8, R42, RZ ;  /* 0x0000002a08297227 */ /* 0x000fc800078e00ff */
[----:B------:R-:W-:Y:S02]  /*22d0*/  IMAD.MOV R41, RZ, RZ, -R41 ;  /* 0x000000ffff297224 */ /* 0x000fe400078e0a29 */
[--C-:B------:R-:W-:Y:S01]  /*22e0*/  @!P0 IMAD.IADD R37, R37, 0x1, -R3.reuse ;  /* 0x0000000125258824 */ /* 0x100fe200078e0a03 */
[----:B------:R-:W-:Y:S01]  /*22f0*/  ISETP.GE.AND P0, PT, R66, RZ, PT ;  /* 0x000000ff4200720c */ /* 0x000fe20003f06270 */
[--C-:B------:R-:W-:Y:S01]  /*2300*/  @!P6 IMAD.IADD R39, R39, 0x1, -R3.reuse ;  /* 0x000000012727e824 */ /* 0x100fe200078e0a03 */
[----:B------:R-:W-:Y:S01]  /*2310*/  IABS R66, R59 ;  /* 0x0000003b00427213 */ /* 0x000fe20000000000 */
[--C-:B------:R-:W-:Y:S01]  /*2320*/  @!P3 IMAD.IADD R38, R38, 0x1, -R3.reuse ;  /* 0x000000012626b824 */ /* 0x100fe200078e0a03 */
[C---:B------:R-:W-:Y:S01]  /*2330*/  ISETP.GT.U32.AND P3, PT, R3.reuse, R40, PT ;  /* 0x000000280300720c */ /* 0x040fe20003f64070 */
[C---:B------:R-:W-:Y:S01]  /*2340*/  IMAD R41, R3.reuse, R41, R42 ;  /* 0x0000002903297224 */ /* 0x040fe200078e022a */
[C---:B------:R-:W-:Y:S01]  /*2350*/  ISETP.GT.U32.AND P6, PT, R3.reuse, R39, PT ;  /* 0x000000270300720c */ /* 0x040fe20003fc4070 */
[----:B------:R-:W-:Y:S01]  /*2360*/  @!P4 IMAD.IADD R36, R36, 0x1, -R3 ;  /* 0x000000012424c824 */ /* 0x000fe200078e0a03 */
[----:B------:R-:W-:Y:S01]  /*2370*/  ISETP.GE.AND P4, PT, R64, RZ, PT ;  /* 0x000000ff4000720c */ /* 0x000fe20003f86270 */
[----:B------:R-:W-:Y:S01]  /*2380*/  @!P2 IMAD.MOV R33, RZ, RZ, -R33 ;  /* 0x000000ffff21a224 */ /* 0x000fe200078e0a21 */
[C---:B------:R-:W-:Y:S01]  /*2390*/  ISETP.GT.U32.AND P2, PT, R3.reuse, R37, PT ;  /* 0x000000250300720c */ /* 0x040fe20003f44070 */
[----:B------:R-:W-:Y:S01]  /*23a0*/  @!P1 IMAD.MOV R38, RZ, RZ, -R38 ;  /* 0x000000ffff269224 */ /* 0x000fe200078e0a26 */
[C---:B------:R-:W-:Y:S01]  /*23b0*/  ISETP.GT.U32.AND P1, PT, R3.reuse, R41, PT ;  /* 0x000000290300720c */ /* 0x040fe20003f24070 */
[----:B------:R-:W-:Y:S01]  /*23c0*/  IMAD.HI.U32 R42, R8, R44, RZ ;  /* 0x0000002c082a7227 */ /* 0x000fe200078e00ff */
[----:B------:R-:W-:-:S02]  /*23d0*/  ISETP.GT.U32.AND P5, PT, R3, R36, PT ;  /* 0x000000240300720c */ /* 0x000fc40003fa4070 */
[----:B------:R-:W-:Y:S01]  /*23e0*/  IABS R64, R58 ;  /* 0x0000003a00407213 */ /* 0x000fe20000000000 */
[--C-:B------:R-:W-:Y:S02]  /*23f0*/  @!P3 IMAD.IADD R40, R40, 0x1, -R3.reuse ;  /* 0x000000012828b824 */ /* 0x100fe400078e0a03 */
[--C-:B------:R-:W-:Y:S01]  /*2400*/  @!P6 IMAD.IADD R39, R39, 0x1, -R3.reuse ;  /* 0x000000012727e824 */ /* 0x100fe200078e0a03 */
[----:B------:R-:W-:Y:S01]  /*2410*/  ISETP.GE.AND P6, PT, R47, RZ, PT ;  /* 0x000000ff2f00720c */ /* 0x000fe20003fc6270 */
[----:B------:R-:W-:Y:S01]  /*2420*/  IMAD.MOV R42, RZ, RZ, -R42 ;  /* 0x000000ffff2a7224 */ /* 0x000fe200078e0a2a */
[----:B------:R-:W-:Y:S01]  /*2430*/  ISETP.GT.U32.AND P3, PT, R3, R40, PT ;  /* 0x000000280300720c */ /* 0x000fe20003f64070 */
[--C-:B------:R-:W-:Y:S01]  /*2440*/  @!P2 IMAD.IADD R37, R37, 0x1, -R3.reuse ;  /* 0x000000012525a824 */ /* 0x100fe200078e0a03 */
[----:B------:R-:W-:Y:S01]  /*2450*/  ISETP.GE.AND P2, PT, R46, RZ, PT ;  /* 0x000000ff2e00720c */ /* 0x000fe20003f46270 */
[--C-:B------:R-:W-:Y:S01]  /*2460*/  @!P1 IMAD.IADD R41, R41, 0x1, -R3.reuse ;  /* 0x0000000129299824 */ /* 0x100fe200078e0a03 */
[----:B------:R-:W-:Y:S01]  /*2470*/  IABS R46, R47 ;  /* 0x0000002f002e7213 */ /* 0x000fe20000000000 */
[----:B------:R-:W-:Y:S01]  /*2480*/  @!P5 IMAD.IADD R36, R36, 0x1, -R3 ;  /* 0x000000012424d824 */ /* 0x000fe200078e0a03 */
[----:B------:R-:W-:Y:S01]  /*2490*/  IABS R47, R49 ;  /* 0x00000031002f7213 */ /* 0x000fe20000000000 */
[C---:B------:R-:W-:Y:S01]  /*24a0*/  IMAD R42, R3.reuse, R42, R44 ;  /* 0x0000002a032a7224 */ /* 0x040fe200078e022c */
[----:B------:R-:W-:Y:S01]  /*24b0*/  ISETP.GT.U32.AND P1, PT, R3, R41, PT ;  /* 0x000000290300720c */ /* 0x000fe20003f24070 */
[----:B------:R-:W-:Y:S01]  /*24c0*/  @!P4 IMAD.MOV R36, RZ, RZ, -R36 ;  /* 0x000000ffff24c224 */ /* 0x000fe200078e0a24 */
[----:B------:R-:W-:Y:S01]  /*24d0*/  ISETP.GE.AND P5, PT, R50, RZ, PT ;  /* 0x000000ff3200720c */ /* 0x000fe20003fa6270 */
[----:B------:R-:W-:Y:S01]  /*24e0*/  IMAD.HI.U32 R44, R8, R47, RZ ;  /* 0x0000002f082c7227 */ /* 0x000fe200078e00ff */
[----:B------:R-:W-:-:S02]  /*24f0*/  ISETP.GE.AND P4, PT, R43, RZ, PT ;  /* 0x000000ff2b00720c */ /* 0x000fc40003f86270 */
[----:B------:R-:W-:Y:S01]  /*2500*/  IABS R50, R60 ;  /* 0x0000003c00327213 */ /* 0x000fe20000000000 */
[----:B------:R-:W-:-:S04]  /*2510*/  IMAD.HI.U32 R43, R8, R46, RZ ;  /* 0x0000002e082b7227 */ /* 0x000fc800078e00ff */
[----:B------:R-:W-:Y:S02]  /*2520*/  IMAD.MOV R44, RZ, RZ, -R44 ;  /* 0x000000ffff2c7224 */ /* 0x000fe400078e0a2c */
[----:B------:R-:W-:Y:S02]  /*2530*/  IMAD.MOV R43, RZ, RZ, -R43 ;  /* 0x000000ffff2b7224 */ /* 0x000fe400078e0a2b */
[----:B------:R-:W-:Y:S01]  /*2540*/  @!P0 IMAD.MOV R37, RZ, RZ, -R37 ;  /* 0x000000ffff258224 */ /* 0x000fe200078e0a25 */
[----:B------:R-:W-:Y:S01]  /*2550*/  ISETP.GE.AND P0, PT, R48, RZ, PT ;  /* 0x000000ff3000720c */ /* 0x000fe20003f06270 */
[C---:B------:R-:W-:Y:S01]  /*2560*/  IMAD R44, R3.reuse, R44, R47 ;  /* 0x0000002c032c7224 */ /* 0x040fe200078e022f */
[----:B------:R-:W-:Y:S01]  /*2570*/  IABS R48, R62 ;  /* 0x0000003e00307213 */ /* 0x000fe20000000000 */
[C---:B------:R-:W-:Y:S02]  /*2580*/  IMAD R43, R3.reuse, R43, R46 ;  /* 0x0000002b032b7224 */ /* 0x040fe400078e022e */
[--C-:B------:R-:W-:Y:S01]  /*2590*/  @!P3 IMAD.IADD R40, R40, 0x1, -R3.reuse ;  /* 0x000000012828b824 */ /* 0x100fe200078e0a03 */
[----:B------:R-:W-:Y:S01]  /*25a0*/  ISETP.GT.U32.AND P3, PT, R3, R42, PT ;  /* 0x0000002a0300720c */ /* 0x000fe20003f64070 */
[----:B------:R-:W-:Y:S01]  /*25b0*/  @!P1 IMAD.IADD R41, R41, 0x1, -R3 ;  /* 0x0000000129299824 */ /* 0x000fe200078e0a03 */
[C---:B------:R-:W-:Y:S01]  /*25c0*/  ISETP.GT.U32.AND P1, PT, R3.reuse, R44, PT ;  /* 0x0000002c0300720c */ /* 0x040fe20003f24070 */
[----:B------:R-:W-:Y:S01]  /*25d0*/  @!P5 IMAD.MOV R39, RZ, RZ, -R39 ;  /* 0x000000ffff27d224 */ /* 0x000fe200078e0a27 */
[----:B------:R-:W-:Y:S01]  /*25e0*/  ISETP.GT.U32.AND P5, PT, R3, R43, PT ;  /* 0x0000002b0300720c */ /* 0x000fe20003fa4070 */
[----:B------:R-:W-:-:S04]  /*25f0*/  IMAD.HI.U32 R46, R8, R48, RZ ;  /* 0x00000030082e7227 */ /* 0x000fc800078e00ff */
[----:B------:R-:W-:Y:S02]  /*2600*/  IMAD.MOV R46, RZ, RZ, -R46 ;  /* 0x000000ffff2e7224 */ /* 0x000fe400078e0a2e */
[----:B------:R-:W-:Y:S01]  /*2610*/  @!P2 IMAD.MOV R40, RZ, RZ, -R40 ;  /* 0x000000ffff28a224 */ /* 0x000fe200078e0a28 */
[----:B------:R-:W-:Y:S01]  /*2620*/  ISETP.GE.AND P2, PT, R49, RZ, PT ;  /* 0x000000ff3100720c */ /* 0x000fe20003f46270 */
[--C-:B------:R-:W-:Y:S02]  /*2630*/  @!P3 IMAD.IADD R42, R42, 0x1, -R3.reuse ;  /* 0x000000012a2ab824 */ /* 0x100fe400078e0a03 */
[----:B------:R-:W-:Y:S01]  /*2640*/  IMAD.MOV.U32 R49, RZ, RZ, R50 ;  /* 0x000000ffff317224 */ /* 0x000fe200078e0032 */
[----:B------:R-:W-:Y:S01]  /*2650*/  IABS R50, R52 ;  /* 0x0000003400327213 */ /* 0x000fe20000000000 */
[C---:B------:R-:W-:Y:S01]  /*2660*/  IMAD R46, R3.reuse, R46, R48 ;  /* 0x0000002e032e7224 */ /* 0x040fe200078e0230 */
[----:B------:R-:W-:Y:S01]  /*2670*/  ISETP.GT.U32.AND P3, PT, R3, R42, PT ;  /* 0x0000002a0300720c */ /* 0x000fe20003f64070 */
[----:B------:R-:W-:-:S02]  /*2680*/  @!P1 IMAD.IADD R44, R44, 0x1, -R3 ;  /* 0x000000012c2c9824 */ /* 0x000fc400078e0a03 */
[----:B------:R-:W-:Y:S02]  /*2690*/  @!P5 IMAD.IADD R43, R43, 0x1, -R3 ;  /* 0x000000012b2bd824 */ /* 0x000fe400078e0a03 */
[C---:B------:R-:W-:Y:S01]  /*26a0*/  IMAD.HI.U32 R47, R8.reuse, R49, RZ ;  /* 0x00000031082f7227 */ /* 0x040fe200078e00ff */
[C---:B------:R-:W-:Y:S02]  /*26b0*/  ISETP.GT.U32.AND P1, PT, R3.reuse, R44, PT ;  /* 0x0000002c0300720c */ /* 0x040fe40003f24070 */
[C---:B------:R-:W-:Y:S01]  /*26c0*/  ISETP.GT.U32.AND P5, PT, R3.reuse, R43, PT ;  /* 0x0000002b0300720c */ /* 0x040fe20003fa4070 */
[----:B------:R-:W-:Y:S01]  /*26d0*/  @!P4 IMAD.MOV R41, RZ, RZ, -R41 ;  /* 0x000000ffff29c224 */ /* 0x000fe200078e0a29 */
[----:B------:R-:W-:Y:S01]  /*26e0*/  ISETP.GT.U32.AND P4, PT, R3, R46, PT ;  /* 0x0000002e0300720c */ /* 0x000fe20003f84070 */
[----:B------:R-:W-:Y:S02]  /*26f0*/  IMAD.MOV R48, RZ, RZ, -R47 ;  /* 0x000000ffff307224 */ /* 0x000fe400078e0a2f */
[----:B------:R-:W-:-:S04]  /*2700*/  IMAD.HI.U32 R47, R8, R50, RZ ;  /* 0x00000032082f7227 */ /* 0x000fc800078e00ff */
[C---:B------:R-:W-:Y:S02]  /*2710*/  IMAD R48, R3.reuse, R48, R49 ;  /* 0x0000003003307224 */ /* 0x040fe400078e0231 */
[----:B------:R-:W-:Y:S02]  /*2720*/  IMAD.MOV R49, RZ, RZ, -R47 ;  /* 0x000000ffff317224 */ /* 0x000fe400078e0a2f */
[--C-:B------:R-:W-:Y:S01]  /*2730*/  @!P3 IMAD.IADD R42, R42, 0x1, -R3.reuse ;  /* 0x000000012a2ab824 */ /* 0x100fe200078e0a03 */
[----:B------:R-:W-:Y:S01]  /*2740*/  ISETP.GE.AND P3, PT, R62, RZ, PT ;  /* 0x000000ff3e00720c */ /* 0x000fe20003f66270 */
[C---:B------:R-:W-:Y:S02]  /*2750*/  IMAD R50, R3.reuse, R49, R50 ;  /* 0x0000003103327224 */ /* 0x040fe400078e0232 */
[--C-:B------:R-:W-:Y:S02]  /*2760*/  @!P4 IMAD.IADD R46, R46, 0x1, -R3.reuse ;  /* 0x000000012e2ec824 */ /* 0x100fe400078e0a03 */
[----:B------:R-:W-:Y:S01]  /*2770*/  IMAD.MOV.U32 R62, RZ, RZ, R64 ;  /* 0x000000ffff3e7224 */ /* 0x000fe200078e0040 */
[----:B------:R-:W-:Y:S01]  /*2780*/  IABS R64, R74 ;  /* 0x0000004a00407213 */ /* 0x000fe20000000000 */
[--C-:B------:R-:W-:Y:S01]  /*2790*/  @!P1 IMAD.IADD R44, R44, 0x1, -R3.reuse ;  /* 0x000000012c2c9824 */ /* 0x100fe200078e0a03 */
[----:B------:R-:W-:Y:S01]  /*27a0*/  ISETP.GT.U32.AND P1, PT, R3, R50, PT ;  /* 0x000000320300720c */ /* 0x000fe20003f24070 */
[----:B------:R-:W-:Y:S01]  /*27b0*/  @!P5 IMAD.IADD R43, R43, 0x1, -R3 ;  /* 0x000000012b2bd824 */ /* 0x000fe200078e0a03 */
[C---:B------:R-:W-:Y:S01]  /*27c0*/  ISETP.GT.U32.AND P5, PT, R3.reuse, R48, PT ;  /* 0x000000300300720c */ /* 0x040fe20003fa4070 */
[----:B------:R-:W-:Y:S01]  /*27d0*/  IMAD.HI.U32 R47, R8, R62, RZ ;  /* 0x0000003e082f7227 */ /* 0x000fe200078e00ff */
[----:B------:R-:W-:-:S03]  /*27e0*/  ISETP.GT.U32.AND P4, PT, R3, R46, PT ;  /* 0x0000002e0300720c */ /* 0x000fc60003f84070 */
[----:B------:R-:W-:Y:S02]  /*27f0*/  IMAD.MOV R47, RZ, RZ, -R47 ;  /* 0x000000ffff2f7224 */ /* 0x000fe400078e0a2f */
[----:B------:R-:W-:Y:S01]  /*2800*/  @!P6 IMAD.MOV R43, RZ, RZ, -R43 ;  /* 0x000000ffff2be224 */ /* 0x000fe200078e0a2b */
[----:B------:R-:W-:Y:S01]  /*2810*/  ISETP.GE.AND P6, PT, R52, RZ, PT ;  /* 0x000000ff3400720c */ /* 0x000fe20003fc6270 */
[----:B------:R-:W-:Y:S01]  /*2820*/  IMAD R52, R3, R47, R62 ;  /* 0x0000002f03347224 */ /* 0x000fe200078e023e */
[----:B------:R-:W-:Y:S01]  /*2830*/  IABS R62, R53 ;  /* 0x00000035003e7213 */ /* 0x000fe20000000000 */
[----:B------:R-:W-:Y:S01]  /*2840*/  @!P0 IMAD.MOV R42, RZ, RZ, -R42 ;  /* 0x000000ffff2a8224 */ /* 0x000fe200078e0a2a */
[----:B------:R-:W-:Y:S01]  /*2850*/  ISETP.GE.AND P0, PT, R60, RZ, PT ;  /* 0x000000ff3c00720c */ /* 0x000fe20003f06270 */
[--C-:B------:R-:W-:Y:S01]  /*2860*/  @!P1 IMAD.IADD R50, R50, 0x1, -R3.reuse ;  /* 0x0000000132329824 */ /* 0x100fe200078e0a03 */
[----:B------:R-:W-:Y:S01]  /*2870*/  IABS R60, R54 ;  /* 0x00000036003c7213 */ /* 0x000fe20000000000 */
[----:B------:R-:W-:-:S02]  /*2880*/  @!P5 IMAD.IADD R48, R48, 0x1, -R3 ;  /* 0x000000013030d824 */ /* 0x000fc400078e0a03 */
[----:B------:R-:W-:Y:S01]  /*2890*/  @!P4 IMAD.IADD R46, R46, 0x1, -R3 ;  /* 0x000000012e2ec824 */ /* 0x000fe200078e0a03 */
[C---:B------:R-:W-:Y:S01]  /*28a0*/  ISETP.GT.U32.AND P4, PT, R3.reuse, R52, PT ;  /* 0x000000340300720c */ /* 0x040fe20003f84070 */
[----:B------:R-:W-:Y:S01]  /*28b0*/  IMAD.MOV.U32 R47, RZ, RZ, R44 ;  /* 0x000000ffff2f7224 */ /* 0x000fe200078e002c */
[C---:B------:R-:W-:Y:S01]  /*28c0*/  ISETP.GT.U32.AND P1, PT, R3.reuse, R50, PT ;  /* 0x000000320300720c */ /* 0x040fe20003f24070 */
[----:B------:R-:W-:Y:S01]  /*28d0*/  IMAD.HI.U32 R44, R8, R60, RZ ;  /* 0x0000003c082c7227 */ /* 0x000fe200078e00ff */
[----:B------:R-:W-:-:S03]  /*28e0*/  ISETP.GT.U32.AND P5, PT, R3, R48, PT ;  /* 0x000000300300720c */ /* 0x000fc60003fa4070 */
[----:B------:R-:W-:Y:S02]  /*28f0*/  IMAD.MOV R44, RZ, RZ, -R44 ;  /* 0x000000ffff2c7224 */ /* 0x000fe400078e0a2c */
[----:B------:R-:W-:-:S04]  /*2900*/  IMAD.HI.U32 R49, R8, R62, RZ ;  /* 0x0000003e08317227 */ /* 0x000fc800078e00ff */
[C---:B------:R-:W-:Y:S01]  /*2910*/  IMAD R44, R3.reuse, R44, R60 ;  /* 0x0000002c032c7224 */ /* 0x040fe200078e023c */
[----:B------:R-:W-:Y:S01]  /*2920*/  IABS R60, R56 ;  /* 0x00000038003c7213 */ /* 0x000fe20000000000 */
[----:B------:R-:W-:Y:S02]  /*2930*/  @!P4 IMAD.IADD R52, R52, 0x1, -R3 ;  /* 0x000000013434c824 */ /* 0x000fe400078e0a03 */
[----:B------:R-:W-:Y:S02]  /*2940*/  IMAD.MOV R49, RZ, RZ, -R49 ;  /* 0x000000ffff317224 */ /* 0x000fe400078e0a31 */
[--C-:B------:R-:W-:Y:S01]  /*2950*/  @!P1 IMAD.IADD R50, R50, 0x1, -R3.reuse ;  /* 0x0000000132329824 */ /* 0x100fe200078e0a03 */
[C---:B------:R-:W-:Y:S01]  /*2960*/  ISETP.GT.U32.AND P1, PT, R3.reuse, R44, PT ;  /* 0x0000002c0300720c */ /* 0x040fe20003f24070 */
[----:B------:R-:W-:Y:S01]  /*2970*/  @!P5 IMAD.IADD R48, R48, 0x1, -R3 ;  /* 0x000000013030d824 */ /* 0x000fe200078e0a03 */
[----:B------:R-:W-:Y:S01]  /*2980*/  ISETP.GE.AND P5, PT, R54, RZ, PT ;  /* 0x000000ff3600720c */ /* 0x000fe20003fa6270 */
[C---:B------:R-:W-:Y:S01]  /*2990*/  IMAD R54, R3.reuse, R49, R62 ;  /* 0x0000003103367224 */ /* 0x040fe200078e023e */
[----:B------:R-:W-:Y:S01]  /*29a0*/  ISETP.GT.U32.AND P4, PT, R3, R52, PT ;  /* 0x000000340300720c */ /* 0x000fe20003f84070 */
[----:B------:R-:W-:Y:S01]  /*29b0*/  @!P3 IMAD.MOV R46, RZ, RZ, -R46 ;  /* 0x000000ffff2eb224 */ /* 0x000fe200078e0a2e */
[----:B------:R-:W-:Y:S01]  /*29c0*/  ISETP.GE.AND P3, PT, R53, RZ, PT ;  /* 0x000000ff3500720c */ /* 0x000fe20003f66270 */
[----:B------:R-:W-:Y:S01]  /*29d0*/  @!P6 IMAD.MOV R50, RZ, RZ, -R50 ;  /* 0x000000ffff32e224 */ /* 0x000fe200078e0a32 */
[----:B------:R-:W-:Y:S01]  /*29e0*/  IABS R53, R51 ;  /* 0x0000003300357213 */ /* 0x000fe20000000000 */
[----:B------:R-:W-:Y:S01]  /*29f0*/  @!P2 IMAD.MOV R47, RZ, RZ, -R47 ;  /* 0x000000ffff2fa224 */ /* 0x000fe200078e0a2f */
[----:B------:R-:W-:Y:S01]  /*2a00*/  ISETP.GT.U32.AND P6, PT, R3, R54, PT ;  /* 0x000000360300720c */ /* 0x000fe20003fc4070 */
[----:B------:R-:W-:Y:S01]  /*2a10*/  @!P0 IMAD.MOV R48, RZ, RZ, -R48 ;  /* 0x000000ffff308224 */ /* 0x000fe200078e0a30 */
[----:B------:R-:W-:Y:S01]  /*2a20*/  ISETP.GE.AND P2, PT, R58, RZ, PT ;  /* 0x000000ff3a00720c */ /* 0x000fe20003f46270 */
[----:B------:R-:W-:Y:S01]  /*2a30*/  IMAD.HI.U32 R49, R8, R53, RZ ;  /* 0x0000003508317227 */ /* 0x000fe200078e00ff */
[----:B------:R-:W-:-:S02]  /*2a40*/  IABS R58, R16 ;  /* 0x00000010003a7213 */ /* 0x000fc40000000000 */
[----:B------:R-:W-:Y:S01]  /*2a50*/  ISETP.GE.AND P0, PT, R51, RZ, PT ;  /* 0x000000ff3300720c */ /* 0x000fe20003f06270 */
[--C-:B------:R-:W-:Y:S01]  /*2a60*/  @!P1 IMAD.IADD R44, R44, 0x1, -R3.reuse ;  /* 0x000000012c2c9824 */ /* 0x100fe200078e0a03 */
[----:B------:R-:W-:Y:S01]  /*2a70*/  IABS R62, R57 ;  /* 0x00000039003e7213 */ /* 0x000fe20000000000 */
[----:B------:R-:W-:Y:S01]  /*2a80*/  @!P4 IMAD.IADD R52, R52, 0x1, -R3 ;  /* 0x000000013434c824 */ /* 0x000fe200078e0a03 */
[----:B------:R-:W-:Y:S01]  /*2a90*/  ISETP.GE.AND P4, PT, R16, RZ, PT ;  /* 0x000000ff1000720c */ /* 0x000fe20003f86270 */
[----:B------:R-:W-:Y:S01]  /*2aa0*/  IMAD.MOV R16, RZ, RZ, -R49 ;  /* 0x000000ffff107224 */ /* 0x000fe200078e0a31 */
[C---:B------:R-:W-:Y:S01]  /*2ab0*/  ISETP.GT.U32.AND P1, PT, R3.reuse, R44, PT ;  /* 0x0000002c0300720c */ /* 0x040fe20003f24070 */
[----:B------:R-:W-:Y:S02]  /*2ac0*/  @!P6 IMAD.IADD R54, R54, 0x1, -R3 ;  /* 0x000000013636e824 */ /* 0x000fe400078e0a03 */
[C---:B------:R-:W-:Y:S02]  /*2ad0*/  IMAD R16, R3.reuse, R16, R53 ;  /* 0x0000001003107224 */ /* 0x040fe400078e0235 */
[----:B------:R-:W-:Y:S01]  /*2ae0*/  @!P2 IMAD.MOV R52, RZ, RZ, -R52 ;  /* 0x000000ffff34a224 */ /* 0x000fe200078e0a34 */
[C---:B------:R-:W-:Y:S01]  /*2af0*/  ISETP.GT.U32.AND P6, PT, R3.reuse, R54, PT ;  /* 0x000000360300720c */ /* 0x040fe20003fc4070 */
[----:B------:R-:W-:Y:S01]  /*2b00*/  IMAD.HI.U32 R49, R8, R58, RZ ;  /* 0x0000003a08317227 */ /* 0x000fe200078e00ff */
[----:B------:R-:W-:-:S03]  /*2b10*/  ISETP.GT.U32.AND P2, PT, R3, R16, PT ;  /* 0x000000100300720c */ /* 0x000fc60003f44070 */
[----:B------:R-:W-:-:S04]  /*2b20*/  IMAD.HI.U32 R51, R8, R60, RZ ;  /* 0x0000003c08337227 */ /* 0x000fc800078e00ff */
[----:B------:R-:W-:Y:S02]  /*2b30*/  IMAD.MOV R49, RZ, RZ, -R49 ;  /* 0x000000ffff317224 */ /* 0x000fe400078e0a31 */
[----:B------:R-:W-:-:S04]  /*2b40*/  IMAD.HI.U32 R53, R8, R62, RZ ;  /* 0x0000003e08357227 */ /* 0x000fc800078e00ff */
[----:B------:R-:W-:Y:S02]  /*2b50*/  IMAD.MOV R51, RZ, RZ, -R51 ;  /* 0x000000ffff337224 */ /* 0x000fe400078e0a33 */
[----:B------:R-:W-:Y:S01]  /*2b60*/  @!P1 IMAD.IADD R44, R44, 0x1, -R3 ;  /* 0x000000012c2c9824 */ /* 0x000fe200078e0a03 */
[----:B------:R-:W-:Y:S01]  /*2b70*/  ISETP.GE.AND P1, PT, R56, RZ, PT ;  /* 0x000000ff3800720c */ /* 0x000fe20003f26270 */
[C---:B------:R-:W-:Y:S02]  /*2b80*/  IMAD R56, R3.reuse, R49, R58 ;  /* 0x0000003103387224 */ /* 0x040fe400078e023a */
[----:B------:R-:W-:Y:S02]  /*2b90*/  IMAD.MOV R53, RZ, RZ, -R53 ;  /* 0x000000ffff357224 */ /* 0x000fe400078e0a35 */
[C---:B------:R-:W-:Y:S02]  /*2ba0*/  IMAD R58, R3.reuse, R51, R60 ;  /* 0x00000033033a7224 */ /* 0x040fe400078e023c */
[C---:B------:R-:W-:Y:S01]  /*2bb0*/  IMAD R60, R3.reuse, R53, R62 ;  /* 0x00000035033c7224 */ /* 0x040fe200078e023e */
[----:B------:R-:W-:Y:S01]  /*2bc0*/  IABS R62, R55 ;  /* 0x00000037003e7213 */ /* 0x000fe20000000000 */
[--C-:B------:R-:W-:Y:S01]  /*2bd0*/  @!P6 IMAD.IADD R54, R54, 0x1, -R3.reuse ;  /* 0x000000013636e824 */ /* 0x100fe200078e0a03 */
[C---:B------:R-:W-:Y:S01]  /*2be0*/  ISETP.GT.U32.AND P6, PT, R3.reuse, R56, PT ;  /* 0x000000380300720c */ /* 0x040fe20003fc4070 */
[----:B------:R-:W-:Y:S01]  /*2bf0*/  @!P2 IMAD.IADD R16, R16, 0x1, -R3 ;  /* 0x000000011010a824 */ /* 0x000fe200078e0a03 */
[C---:B------:R-:W-:Y:S01]  /*2c00*/  ISETP.GT.U32.AND P2, PT, R3.reuse, R58, PT ;  /* 0x0000003a0300720c */ /* 0x040fe20003f44070 */
[----:B------:R-:W-:Y:S01]  /*2c10*/  @!P3 IMAD.MOV R54, RZ, RZ, -R54 ;  /* 0x000000ffff36b224 */ /* 0x000fe200078e0a36 */
[----:B------:R-:W-:Y:S01]  /*2c20*/  ISETP.GT.U32.AND P3, PT, R3, R60, PT ;  /* 0x0000003c0300720c */ /* 0x000fe20003f64070 */
[----:B------:R-:W-:-:S02]  /*2c30*/  IMAD.MOV.U32 R49, RZ, RZ, R44 ;  /* 0x000000ffff317224 */ /* 0x000fc400078e002c */
[----:B------:R-:W-:-:S04]  /*2c40*/  IMAD.HI.U32 R44, R8, R62, RZ ;  /* 0x0000003e082c7227 */ /* 0x000fc800078e00ff */
[----:B------:R-:W-:Y:S01]  /*2c50*/  @!P5 IMAD.MOV R49, RZ, RZ, -R49 ;  /* 0x000000ffff31d224 */ /* 0x000fe200078e0a31 */
[C---:B------:R-:W-:Y:S01]  /*2c60*/  ISETP.GT.U32.AND P5, PT, R3.reuse, R16, PT ;  /* 0x000000100300720c */ /* 0x040fe20003fa4070 */
[--C-:B------:R-:W-:Y:S02]  /*2c70*/  @!P6 IMAD.IADD R56, R56, 0x1, -R3.reuse ;  /* 0x000000013838e824 */ /* 0x100fe400078e0a03 */
[--C-:B------:R-:W-:Y:S02]  /*2c80*/  @!P2 IMAD.IADD R58, R58, 0x1, -R3.reuse ;  /* 0x000000013a3aa824 */ /* 0x100fe400078e0a03 */
[----:B------:R-:W-:Y:S01]  /*2c90*/  @!P3 IMAD.IADD R60, R60, 0x1, -R3 ;  /* 0x000000013c3cb824 */ /* 0x000fe200078e0a03 */
[C---:B------:R-:W-:Y:S01]  /*2ca0*/  ISETP.GT.U32.AND P6, PT, R3.reuse, R56, PT ;  /* 0x000000380300720c */ /* 0x040fe20003fc4070 */
[----:B------:R-:W-:Y:S01]  /*2cb0*/  IMAD.HI.U32 R51, R8, R64, RZ ;  /* 0x0000004008337227 */ /* 0x000fe200078e00ff */
[C---:B------:R-:W-:Y:S02]  /*2cc0*/  ISETP.GT.U32.AND P2, PT, R3.reuse, R58, PT ;  /* 0x0000003a0300720c */ /* 0x040fe40003f44070 */
[----:B------:R-:W-:Y:S01]  /*2cd0*/  ISETP.GT.U32.AND P3, PT, R3, R60, PT ;  /* 0x0000003c0300720c */ /* 0x000fe20003f64070 */
[----:B------:R-:W-:-:S02]  /*2ce0*/  IMAD.MOV R44, RZ, RZ, -R44 ;  /* 0x000000ffff2c7224 */ /* 0x000fc400078e0a2c */
[----:B------:R-:W-:-:S04]  /*2cf0*/  IMAD.HI.U32 R53, R8, R66, RZ ;  /* 0x0000004208357227 */ /* 0x000fc800078e00ff */
[----:B------:R-:W-:Y:S02]  /*2d00*/  IMAD.MOV R51, RZ, RZ, -R51 ;  /* 0x000000ffff337224 */ /* 0x000fe400078e0a33 */
[C---:B------:R-:W-:Y:S02]  /*2d10*/  IMAD R44, R3.reuse, R44, R62 ;  /* 0x0000002c032c7224 */ /* 0x040fe400078e023e */
[----:B------:R-:W-:Y:S02]  /*2d20*/  IMAD.MOV R53, RZ, RZ, -R53 ;  /* 0x000000ffff357224 */ /* 0x000fe400078e0a35 */
[C---:B------:R-:W-:Y:S02]  /*2d30*/  IMAD R62, R3.reuse, R51, R64 ;  /* 0x00000033033e7224 */ /* 0x040fe400078e0240 */
[C---:B------:R-:W-:Y:S02]  /*2d40*/  IMAD R64, R3.reuse, R53, R66 ;  /* 0x0000003503407224 */ /* 0x040fe400078e0242 */
[--C-:B------:R-:W-:Y:S01]  /*2d50*/  @!P2 IMAD.IADD R58, R58, 0x1, -R3.reuse ;  /* 0x000000013a3aa824 */ /* 0x100fe200078e0a03 */
[----:B------:R-:W-:Y:S01]  /*2d60*/  ISETP.GT.U32.AND P2, PT, R3, R62, PT ;  /* 0x0000003e0300720c */ /* 0x000fe20003f44070 */
[--C-:B------:R-:W-:Y:S01]  /*2d70*/  @!P5 IMAD.IADD R16, R16, 0x1, -R3.reuse ;  /* 0x000000011010d824 */ /* 0x100fe200078e0a03 */
[----:B------:R-:W-:Y:S01]  /*2d80*/  ISETP.GE.AND P5, PT, R57, RZ, PT ;  /* 0x000000ff3900720c */ /* 0x000fe20003fa6270 */
[--C-:B------:R-:W-:Y:S01]  /*2d90*/  @!P3 IMAD.IADD R60, R60, 0x1, -R3.reuse ;  /* 0x000000013c3cb824 */ /* 0x100fe200078e0a03 */
[----:B------:R-:W-:Y:S01]  /*2da0*/  IABS R57, R79 ;  /* 0x0000004f00397213 */ /* 0x000fe20000000000 */
[----:B------:R-:W-:Y:S01]  /*2db0*/  @!P6 IMAD.IADD R56, R56, 0x1, -R3 ;  /* 0x000000013838e824 */ /* 0x000fe200078e0a03 */
[C---:B------:R-:W-:Y:S01]  /*2dc0*/  ISETP.GT.U32.AND P3, PT, R3.reuse, R64, PT ;  /* 0x000000400300720c */ /* 0x040fe20003f64070 */
[----:B------:R-:W-:Y:S01]  /*2dd0*/  IMAD.HI.U32 R53, R8, R68, RZ ;  /* 0x0000004408357227 */ /* 0x000fe200078e00ff */
[----:B------:R-:W-:-:S03]  /*2de0*/  ISETP.GT.U32.AND P6, PT, R3, R44, PT ;  /* 0x0000002c0300720c */ /* 0x000fc60003fc4070 */
[----:B------:R-:W-:Y:S02]  /*2df0*/  IMAD.MOV.U32 R66, RZ, RZ, R57 ;  /* 0x000000ffff427224 */ /* 0x000fe400078e0039 */
[----:B------:R-:W-:Y:S02]  /*2e00*/  @!P2 IMAD.IADD R62, R62, 0x1, -R3 ;  /* 0x000000013e3ea824 */ /* 0x000fe400078e0a03 */
[----:B------:R-:W-:-:S04]  /*2e10*/  IMAD.HI.U32 R51, R8, R66, RZ ;  /* 0x0000004208337227 */ /* 0x000fc800078e00ff */
[----:B------:R-:W-:Y:S02]  /*2e20*/  IMAD.MOV R51, RZ, RZ, -R51 ;  /* 0x000000ffff337224 */ /* 0x000fe400078e0a33 */
[--C-:B------:R-:W-:Y:S01]  /*2e30*/  @!P3 IMAD.IADD R64, R64, 0x1, -R3.reuse ;  /* 0x000000014040b824 */ /* 0x100fe200078e0a03 */
[----:B------:R-:W-:Y:S01]  /*2e40*/  ISETP.GT.U32.AND P3, PT, R3, R62, PT ;  /* 0x0000003e0300720c */ /* 0x000fe20003f64070 */
[----:B------:R-:W-:Y:S01]  /*2e50*/  @!P6 IMAD.IADD R44, R44, 0x1, -R3 ;  /* 0x000000012c2ce824 */ /* 0x000fe200078e0a03 */
[----:B------:R-:W-:Y:S01]  /*2e60*/  ISETP.GE.AND P6, PT, R55, RZ, PT ;  /* 0x000000ff3700720c */ /* 0x000fe20003fc6270 */
[----:B------:R-:W-:Y:S02]  /*2e70*/  IMAD.MOV R53, RZ, RZ, -R53 ;  /* 0x000000ffff357224 */ /* 0x000fe400078e0a35 */
[C---:B------:R-:W-:Y:S01]  /*2e80*/  IMAD R66, R3.reuse, R51, R66 ;  /* 0x0000003303427224 */ /* 0x040fe200078e0242 */
[----:B------:R-:W-:Y:S01]  /*2e90*/  ISETP.GT.U32.AND P2, PT, R3, R44, PT ;  /* 0x0000002c0300720c */ /* 0x000fe20003f44070 */
[----:B------:R-:W-:-:S04]  /*2ea0*/  IMAD.HI.U32 R55, R8, R70, RZ ;  /* 0x0000004608377227 */ /* 0x000fc800078e00ff */
[----:B------:R-:W-:Y:S02]  /*2eb0*/  IMAD.MOV.U32 R51, RZ, RZ, R16 ;  /* 0x000000ffff337224 */ /* 0x000fe400078e0010 */
[C---:B------:R-:W-:Y:S01]  /*2ec0*/  IMAD R16, R3.reuse, R53, R68 ;  /* 0x0000003503107224 */ /* 0x040fe200078e0244 */
[----:B------:R-:W-:Y:S01]  /*2ed0*/  IABS R53, R83 ;  /* 0x0000005300357213 */ /* 0x000fe20000000000 */
[----:B------:R-:W-:Y:S02]  /*2ee0*/  IMAD.MOV R55, RZ, RZ, -R55 ;  /* 0x000000ffff377224 */ /* 0x000fe400078e0a37 */
[----:B------:R-:W-:Y:S01]  /*2ef0*/  @!P0 IMAD.MOV R51, RZ, RZ, -R51 ;  /* 0x000000ffff338224 */ /* 0x000fe200078e0a33 */
[----:B------:R-:W-:Y:S01]  /*2f00*/  ISETP.GT.U32.AND P0, PT, R3, R64, PT ;  /* 0x000000400300720c */ /* 0x000fe20003f04070 */
[----:B------:R-:W-:-:S04]  /*2f10*/  IMAD.HI.U32 R57, R8, R72, RZ ;  /* 0x0000004808397227 */ /* 0x000fc800078e00ff */
[C---:B------:R-:W-:Y:S02]  /*2f20*/  IMAD R68, R3.reuse, R55, R70 ;  /* 0x0000003703447224 */ /* 0x040fe400078e0246 */
[----:B------:R-:W-:Y:S02]  /*2f30*/  IMAD.MOV.U32 R55, RZ, RZ, R53 ;  /* 0x000000ffff377224 */ /* 0x000fe400078e0035 */
[----:B------:R-:W-:Y:S01]  /*2f40*/  @!P3 IMAD.IADD R62, R62, 0x1, -R3 ;  /* 0x000000013e3eb824 */ /* 0x000fe200078e0a03 */
[----:B------:R-:W-:Y:S01]  /*2f50*/  ISETP.GT.U32.AND P3, PT, R3, R16, PT ;  /* 0x000000100300720c */ /* 0x000fe20003f64070 */
[----:B------:R-:W-:Y:S02]  /*2f60*/  IMAD.MOV R57, RZ, RZ, -R57 ;  /* 0x000000ffff397224 */ /* 0x000fe400078e0a39 */
[----:B------:R-:W-:-:S04]  /*2f70*/  IMAD.HI.U32 R53, R8, R55, RZ ;  /* 0x0000003708357227 */ /* 0x000fc800078e00ff */
[C---:B------:R-:W-:Y:S02]  /*2f80*/  IMAD R70, R3.reuse, R57, R72 ;  /* 0x0000003903467224 */ /* 0x040fe400078e0248 */
[----:B------:R-:W-:Y:S02]  /*2f90*/  IMAD.MOV R72, RZ, RZ, -R53 ;  /* 0x000000ffff487224 */ /* 0x000fe400078e0a35 */
[----:B------:R-:W-:Y:S01]  /*2fa0*/  @!P0 IMAD.IADD R64, R64, 0x1, -R3 ;  /* 0x0000000140408824 */ /* 0x000fe200078e0a03 */
[C---:B------:R-:W-:Y:S01]  /*2fb0*/  ISETP.GT.U32.AND P0, PT, R3.reuse, R68, PT ;  /* 0x000000440300720c */ /* 0x040fe20003f04070 */
[C---:B------:R-:W-:Y:S02]  /*2fc0*/  IMAD R72, R3.reuse, R72, R55 ;  /* 0x0000004803487224 */ /* 0x040fe400078e0237 */
[----:B------:R-:W-:Y:S02]  /*2fd0*/  @!P3 IMAD.IADD R16, R16, 0x1, -R3 ;  /* 0x000000011010b824 */ /* 0x000fe400078e0a03 */
[----:B------:R-:W-:Y:S01]  /*2fe0*/  IMAD.HI.U32 R53, R8, R76, RZ ;  /* 0x0000004c08357227 */ /* 0x000fe200078e00ff */
[----:B------:R-:W-:-:S03]  /*2ff0*/  ISETP.GT.U32.AND P3, PT, R3, R72, PT ;  /* 0x000000480300720c */ /* 0x000fc60003f64070 */
[----:B------:R-:W-:Y:S01]  /*3000*/  @!P2 IMAD.IADD R44, R44, 0x1, -R3 ;  /* 0x000000012c2ca824 */ /* 0x000fe200078e0a03 */
[C---:B------:R-:W-:Y:S01]  /*3010*/  ISETP.GT.U32.AND P2, PT, R3.reuse, R66, PT ;  /* 0x000000420300720c */ /* 0x040fe20003f44070 */
[----:B------:R-:W-:Y:S02]  /*3020*/  IMAD.MOV R53, RZ, RZ, -R53 ;  /* 0x000000ffff357224 */ /* 0x000fe400078e0a35 */
[----:B------:R-:W-:Y:S01]  /*3030*/  @!P0 IMAD.IADD R68, R68, 0x1, -R3 ;  /* 0x0000000144448824 */ /* 0x000fe200078e0a03 */
[----:B------:R-:W-:Y:S01]  /*3040*/  ISETP.GE.AND P0, PT, R74, RZ, PT ;  /* 0x000000ff4a00720c */ /* 0x000fe20003f06270 */
[----:B------:R-:W-:Y:S02]  /*3050*/  IMAD R74, R3, R53, R76 ;  /* 0x00000035034a7224 */ /* 0x000fe400078e024c */
[----:B------:R-:W-:-:S04]  /*3060*/  IMAD.HI.U32 R55, R8, R78, RZ ;  /* 0x0000004e08377227 */ /* 0x000fc800078e00ff */
[--C-:B------:R-:W-:Y:S01]  /*3070*/  @!P3 IMAD.IADD R72, R72, 0x1, -R3.reuse ;  /* 0x000000014848b824 */ /* 0x100fe200078e0a03 */
[C---:B------:R-:W-:Y:S01]  /*3080*/  ISETP.GT.U32.AND P3, PT, R3.reuse, R74, PT ;  /* 0x0000004a0300720c */ /* 0x040fe20003f64070 */
[----:B------:R-:W-:Y:S01]  /*3090*/  @!P2 IMAD.IADD R66, R66, 0x1, -R3 ;  /* 0x000000014242a824 */ /* 0x000fe200078e0a03 */
[----:B------:R-:W-:Y:S01]  /*30a0*/  ISETP.GT.U32.AND P2, PT, R3, R70, PT ;  /* 0x000000460300720c */ /* 0x000fe20003f44070 */
[----:B------:R-:W-:Y:S02]  /*30b0*/  IMAD.MOV R55, RZ, RZ, -R55 ;  /* 0x000000ffff377224 */ /* 0x000fe400078e0a37 */
[----:B------:R-:W-:-:S04]  /*30c0*/  IMAD.HI.U32 R57, R8, R80, RZ ;  /* 0x0000005008397227 */ /* 0x000fc800078e00ff */
[C---:B------:R-:W-:Y:S02]  /*30d0*/  IMAD R76, R3.reuse, R55, R78 ;  /* 0x00000037034c7224 */ /* 0x040fe400078e024e */
[----:B------:R-:W-:Y:S02]  /*30e0*/  IMAD.MOV R57, RZ, RZ, -R57 ;  /* 0x000000ffff397224 */ /* 0x000fe400078e0a39 */
[--C-:B------:R-:W-:Y:S01]  /*30f0*/  @!P3 IMAD.IADD R74, R74, 0x1, -R3.reuse ;  /* 0x000000014a4ab824 */ /* 0x100fe200078e0a03 */
[----:B------:R-:W-:Y:S01]  /*3100*/  ISETP.GT.U32.AND P3, PT, R3, R76, PT ;  /* 0x0000004c0300720c */ /* 0x000fe20003f64070 */
[----:B------:R-:W-:Y:S01]  /*3110*/  @!P2 IMAD.IADD R70, R70, 0x1, -R3 ;  /* 0x000000014646a824 */ /* 0x000fe200078e0a03 */
[----:B------:R-:W-:Y:S01]  /*3120*/  ISETP.GE.AND P2, PT, R59, RZ, PT ;  /* 0x000000ff3b00720c */ /* 0x000fe20003f46270 */
[C---:B------:R-:W-:Y:S01]  /*3130*/  IMAD R78, R3.reuse, R57, R80 ;  /* 0x00000039034e7224 */ /* 0x040fe200078e0250 */
[----:B------:R-:W-:Y:S01]  /*3140*/  IABS R80, R69 ;  /* 0x0000004500507213 */ /* 0x000fe20000000000 */
[----:B------:R-:W-:Y:S01]  /*3150*/  @!P4 IMAD.MOV R56, RZ, RZ, -R56 ;  /* 0x000000ffff38c224 */ /* 0x000fe200078e0a38 */
[C---:B------:R-:W-:Y:S01]  /*3160*/  ISETP.GT.U32.AND P4, PT, R3.reuse, R68, PT ;  /* 0x000000440300720c */ /* 0x040fe20003f84070 */
[----:B------:R-:W-:Y:S01]  /*3170*/  @!P0 IMAD.MOV R62, RZ, RZ, -R62 ;  /* 0x000000ffff3e8224 */ /* 0x000fe200078e0a3e */
[----:B------:R-:W-:Y:S01]  /*3180*/  ISETP.GT.U32.AND P0, PT, R3, R72, PT ;  /* 0x000000480300720c */ /* 0x000fe20003f04070 */
[----:B------:R-:W-:-:S04]  /*3190*/  IMAD.HI.U32 R53, R8, R80, RZ ;  /* 0x0000005008357227 */ /* 0x000fc800078e00ff */
[----:B------:R-:W-:Y:S01]  /*31a0*/  @!P3 IMAD.IADD R76, R76, 0x1, -R3 ;  /* 0x000000014c4cb824 */ /* 0x000fe200078e0a03 */
[C---:B------:R-:W-:Y:S01]  /*31b0*/  ISETP.GT.U32.AND P3, PT, R3.reuse, R66, PT ;  /* 0x000000420300720c */ /* 0x040fe20003f64070 */
[----:B------:R-:W-:Y:S01]  /*31c0*/  @!P2 IMAD.MOV R64, RZ, RZ, -R64 ;  /* 0x000000ffff40a224 */ /* 0x000fe200078e0a40 */
[----:B------:R-:W-:Y:S01]  /*31d0*/  ISETP.GT.U32.AND P2, PT, R3, R74, PT ;  /* 0x0000004a0300720c */ /* 0x000fe20003f44070 */
[----:B------:R-:W-:-:S04]  /*31e0*/  IMAD.HI.U32 R55, R8, R82, RZ ;  /* 0x0000005208377227 */ /* 0x000fc800078e00ff */
[----:B------:R-:W-:-:S04]  /*31f0*/  IMAD.HI.U32 R57, R8, R84, RZ ;  /* 0x0000005408397227 */ /* 0x000fc800078e00ff */
[----:B------:R-:W-:-:S04]  /*3200*/  IMAD.HI.U32 R59, R8, R86, RZ ;  /* 0x00000056083b7227 */ /* 0x000fc800078e00ff */
[----:B------:R-:W-:-:S04]  /*3210*/  IMAD.HI.U32 R8, R8, R85, RZ ;  /* 0x0000005508087227 */ /* 0x000fc800078e00ff */
[----:B------:R-:W-:Y:S01]  /*3220*/  @!P1 IMAD.MOV R58, RZ, RZ, -R58 ;  /* 0x000000ffff3a9224 */ /* 0x000fe200078e0a3a */
[C---:B------:R-:W-:Y:S01]  /*3230*/  ISETP.GT.U32.AND P1, PT, R3.reuse, R16, PT ;  /* 0x000000100300720c */ /* 0x040fe20003f24070 */
[----:B------:R-:W-:Y:S01]  /*3240*/  @!P5 IMAD.MOV R60, RZ, RZ, -R60 ;  /* 0x000000ffff3cd224 */ /* 0x000fe200078e0a3c */
[----:B------:R-:W-:Y:S01]  /*3250*/  ISETP.GT.U32.AND P5, PT, R3, R70, PT ;  /* 0x000000460300720c */ /* 0x000fe20003fa4070 */
[----:B------:R-:W-:Y:S02]  /*3260*/  IMAD.MOV R53, RZ, RZ, -R53 ;  /* 0x000000ffff357224 */ /* 0x000fe400078e0a35 */
[----:B------:R-:W-:Y:S02]  /*3270*/  IMAD.MOV R55, RZ, RZ, -R55 ;  /* 0x000000ffff377224 */ /* 0x000fe400078e0a37 */
[----:B------:R-:W-:Y:S02]  /*3280*/  IMAD.MOV R59, RZ, RZ, -R59 ;  /* 0x000000ffff3b7224 */ /* 0x000fe400078e0a3b */
[----:B------:R-:W-:-:S02]  /*3290*/  IMAD.MOV R8, RZ, RZ, -R8 ;  /* 0x000000ffff087224 */ /* 0x000fc400078e0a08 */
[----:B------:R-:W-:Y:S02]  /*32a0*/  IMAD.MOV R57, RZ, RZ, -R57 ;  /* 0x000000ffff397224 */ /* 0x000fe400078e0a39 */
[C---:B------:R-:W-:Y:S02]  /*32b0*/  IMAD R80, R3.reuse, R53, R80 ;  /* 0x0000003503507224 */ /* 0x040fe400078e0250 */
[----:B------:R-:W-:Y:S02]  /*32c0*/  IMAD.MOV.U32 R53, RZ, RZ, R44 ;  /* 0x000000ffff357224 */ /* 0x000fe400078e002c */
[C---:B------:R-:W-:Y:S02]  /*32d0*/  IMAD R82, R3.reuse, R55, R82 ;  /* 0x0000003703527224 */ /* 0x040fe400078e0252 */
[C---:B------:R-:W-:Y:S02]  /*32e0*/  IMAD R86, R3.reuse, R59, R86 ;  /* 0x0000003b03567224 */ /* 0x040fe400078e0256 */
[----:B------:R-:W-:-:S02]  /*32f0*/  IMAD R44, R3, R8, R85 ;  /* 0x00000008032c7224 */ /* 0x000fc400078e0255 */
[--C-:B------:R-:W-:Y:S01]  /*3300*/  @!P3 IMAD.IADD R66, R66, 0x1, -R3.reuse ;  /* 0x000000014242b824 */ /* 0x100fe200078e0a03 */
[C---:B------:R-:W-:Y:S01]  /*3310*/  ISETP.GT.U32.AND P3, PT, R3.reuse, R78, PT ;  /* 0x0000004e0300720c */ /* 0x040fe20003f64070 */
[C---:B------:R-:W-:Y:S01]  /*3320*/  IMAD R84, R3.reuse, R57, R84 ;  /* 0x0000003903547224 */ /* 0x040fe200078e0254 */
[----:B------:R-:W-:Y:S01]  /*3330*/  SHF.R.S32.HI R57, RZ, 0x1f, R114 ;  /* 0x0000001fff397819 */ /* 0x000fe20000011472 */
[--C-:B------:R-:W-:Y:S01]  /*3340*/  @!P4 IMAD.IADD R68, R68, 0x1, -R3.reuse ;  /* 0x000000014444c824 */ /* 0x100fe200078e0a03 */
[C---:B------:R-:W-:Y:S01]  /*3350*/  ISETP.GT.U32.AND P4, PT, R3.reuse, R82, PT ;  /* 0x000000520300720c */ /* 0x040fe20003f84070 */
[--C-:B------:R-:W-:Y:S01]  /*3360*/  @!P0 IMAD.IADD R72, R72, 0x1, -R3.reuse ;  /* 0x0000000148488824 */ /* 0x100fe200078e0a03 */
[C---:B------:R-:W-:Y:S01]  /*3370*/  ISETP.GT.U32.AND P0, PT, R3.reuse, R86, PT ;  /* 0x000000560300720c */ /* 0x040fe20003f04070 */
[----:B------:R-:W-:Y:S01]  /*3380*/  @!P2 IMAD.IADD R74, R74, 0x1, -R3 ;  /* 0x000000014a4aa824 */ /* 0x000fe200078e0a03 */
[C---:B------:R-:W-:Y:S01]  /*3390*/  ISETP.GT.U32.AND P2, PT, R3.reuse, R44, PT ;  /* 0x0000002c0300720c */ /* 0x040fe20003f44070 */
[----:B------:R-:W-:Y:S01]  /*33a0*/  @!P6 IMAD.MOV R53, RZ, RZ, -R53 ;  /* 0x000000ffff35e224 */ /* 0x000fe200078e0a35 */
[C---:B------:R-:W-:Y:S01]  /*33b0*/  ISETP.GT.U32.AND P6, PT, R3.reuse, R76, PT ;  /* 0x0000004c0300720c */ /* 0x040fe20003fc4070 */
[--C-:B------:R-:W-:Y:S01]  /*33c0*/  @!P1 IMAD.IADD R16, R16, 0x1, -R3.reuse ;  /* 0x0000000110109824 */ /* 0x100fe200078e0a03 */
[C---:B------:R-:W-:Y:S01]  /*33d0*/  ISETP.GT.U32.AND P1, PT, R3.reuse, R80, PT ;  /* 0x000000500300720c */ /* 0x040fe20003f24070 */
[--C-:B------:R-:W-:Y:S01]  /*33e0*/  @!P5 IMAD.IADD R70, R70, 0x1, -R3.reuse ;  /* 0x000000014646d824 */ /* 0x100fe200078e0a03 */
[----:B------:R-:W-:Y:S01]  /*33f0*/  ISETP.GT.U32.AND P5, PT, R3, R84, PT ;  /* 0x000000540300720c */ /* 0x000fe20003fa4070 */
[--C-:B------:R-:W-:Y:S01]  /*3400*/  @!P3 IMAD.IADD R78, R78, 0x1, -R3.reuse ;  /* 0x000000014e4eb824 */ /* 0x100fe200078e0a03 */
[----:B------:R-:W-:Y:S01]  /*3410*/  ISETP.GE.AND P3, PT, R75, RZ, PT ;  /* 0x000000ff4b00720c */ /* 0x000fe20003f66270 */
[--C-:B------:R-:W-:Y:S01]  /*3420*/  @!P4 IMAD.IADD R82, R82, 0x1, -R3.reuse ;  /* 0x000000015252c824 */ /* 0x100fe200078e0a03 */
[----:B------:R-:W-:Y:S01]  /*3430*/  ISETP.GE.AND P4, PT, R81, RZ, PT ;  /* 0x000000ff5100720c */ /* 0x000fe20003f86270 */
[--C-:B------:R-:W-:Y:S01]  /*3440*/  @!P0 IMAD.IADD R86, R86, 0x1, -R3.reuse ;  /* 0x0000000156568824 */ /* 0x100fe200078e0a03 */
[----:B------:R-:W-:Y:S01]  /*3450*/  ISETP.GE.AND P0, PT, R73, RZ, PT ;  /* 0x000000ff4900720c */ /* 0x000fe20003f06270 */
        /* <DEDUP_REMOVED lines=8> */
[----:B------:R-:W-:Y:S01]  /*34e0*/  IMAD.MOV.U32 R55, RZ, RZ, R16 ;  /* 0x000000ffff377224 */ /* 0x000fe200078e0010 */
[----:B------:R-:W-:Y:S01]  /*34f0*/  LOP3.LUT R16, RZ, R45, RZ, 0x33, !PT ;  /* 0x0000002dff107212 */ /* 0x000fe200078e33ff */
[----:B------:R-:W-:Y:S01]  /*3500*/  @!P4 IMAD.MOV R70, RZ, RZ, -R70 ;  /* 0x000000ffff46c224 */ /* 0x000fe200078e0a46 */
[C---:B------:R-:W-:Y:S01]  /*3510*/  ISETP.GT.U32.AND P4, PT, R3.reuse, R84, PT ;  /* 0x000000540300720c */ /* 0x040fe20003f84070 */
[----:B------:R-:W-:Y:S01]  /*3520*/  @!P0 IMAD.MOV R74, RZ, RZ, -R74 ;  /* 0x000000ffff4a8224 */ /* 0x000fe200078e0a4a */
[----:B------:R-:W-:Y:S01]  /*3530*/  ISETP.GT.U32.AND P0, PT, R3, R44, PT ;  /* 0x0000002c0300720c */ /* 0x000fe20003f04070 */
[----:B------:R-:W-:Y:S01]  /*3540*/  @!P2 IMAD.IADD R78, R78, 0x1, -R3 ;  /* 0x000000014e4ea824 */ /* 0x000fe200078e0a03 */
[----:B------:R-:W-:Y:S01]  /*3550*/  ISETP.GE.AND P2, PT, R67, RZ, PT ;  /* 0x000000ff4300720c */ /* 0x000fe20003f46270 */
[----:B------:R-:W-:Y:S01]  /*3560*/  @!P6 IMAD.MOV R66, RZ, RZ, -R66 ;  /* 0x000000ffff42e224 */ /* 0x000fe200078e0a42 */
[----:B------:R-:W-:Y:S01]  /*3570*/  ISETP.GE.AND P6, PT, R65, RZ, PT ;  /* 0x000000ff4100720c */ /* 0x000fe20003fc6270 */
[----:B------:R-:W-:Y:S01]  /*3580*/  @!P3 IMAD.MOV R55, RZ, RZ, -R55 ;  /* 0x000000ffff37b224 */ /* 0x000fe200078e0a37 */
[C---:B------:R-:W-:Y:S01]  /*3590*/  ISETP.GT.U32.AND P3, PT, R3.reuse, R80, PT ;  /* 0x000000500300720c */ /* 0x040fe20003f64070 */
[----:B------:R-:W-:Y:S01]  /*35a0*/  @!P1 IMAD.MOV R68, RZ, RZ, -R68 ;  /* 0x000000ffff449224 */ /* 0x000fe200078e0a44 */
[C---:B------:R-:W-:Y:S01]  /*35b0*/  ISETP.GT.U32.AND P1, PT, R3.reuse, R82, PT ;  /* 0x000000520300720c */ /* 0x040fe20003f24070 */
[----:B------:R-:W-:Y:S01]  /*35c0*/  @!P5 IMAD.MOV R72, RZ, RZ, -R72 ;  /* 0x000000ffff48d224 */ /* 0x000fe200078e0a48 */
[----:B------:R-:W-:Y:S01]  /*35d0*/  ISETP.GT.U32.AND P5, PT, R3, R86, PT ;  /* 0x000000560300720c */ /* 0x000fe20003fa4070 */
[----:B------:R-:W-:Y:S01]  /*35e0*/  IMAD R8, R177, UR9, RZ ;  /* 0x00000009b1087c24 */ /* 0x000fe2000f8e02ff */
[----:B------:R-:W-:Y:S01]  /*35f0*/  LEA.HI R114, R57, R114, RZ, 0x7 ;  /* 0x0000007239727211 */ /* 0x000fe200078f38ff */
[--C-:B------:R-:W-:Y:S01]  /*3600*/  @!P4 IMAD.IADD R84, R84, 0x1, -R3.reuse ;  /* 0x000000015454c824 */ /* 0x100fe200078e0a03 */
[----:B------:R-:W-:Y:S01]  /*3610*/  ISETP.GE.AND P4, PT, R61, RZ, PT ;  /* 0x000000ff3d00720c */ /* 0x000fe20003f86270 */
[--C-:B------:R-:W-:Y:S01]  /*3620*/  @!P0 IMAD.IADD R44, R44, 0x1, -R3.reuse ;  /* 0x000000012c2c8824 */ /* 0x100fe200078e0a03 */
[----:B------:R-:W-:Y:S01]  /*3630*/  ISETP.GE.AND P0, PT, R0, RZ, PT ;  /* 0x000000ff0000720c */ /* 0x000fe20003f06270 */
[----:B------:R-:W-:Y:S01]  /*3640*/  @!P2 IMAD.MOV R78, RZ, RZ, -R78 ;  /* 0x000000ffff4ea224 */ /* 0x000fe200078e0a4e */
[----:B------:R-:W-:Y:S01]  /*3650*/  ISETP.NE.AND P2, PT, R45, RZ, PT ;  /* 0x000000ff2d00720c */ /* 0x000fe20003f45270 */
[--C-:B------:R-:W-:Y:S01]  /*3660*/  @!P3 IMAD.IADD R80, R80, 0x1, -R3.reuse ;  /* 0x000000015050b824 */ /* 0x100fe200078e0a03 */
[----:B------:R-:W-:Y:S01]  /*3670*/  ISETP.GE.AND P3, PT, R69, RZ, PT ;  /* 0x000000ff4500720c */ /* 0x000fe20003f66270 */
[--C-:B------:R-:W-:Y:S01]  /*3680*/  @!P1 IMAD.IADD R82, R82, 0x1, -R3.reuse ;  /* 0x0000000152529824 */ /* 0x100fe200078e0a03 */
[----:B------:R-:W-:Y:S01]  /*3690*/  ISETP.GE.AND P1, PT, R71, RZ, PT ;  /* 0x000000ff4700720c */ /* 0x000fe20003f26270 */
[----:B------:R-:W-:Y:S01]  /*36a0*/  @!P5 IMAD.IADD R86, R86, 0x1, -R3 ;  /* 0x000000015656d824 */ /* 0x000fe200078e0a03 */
[----:B------:R-:W-:Y:S01]  /*36b0*/  ISETP.GE.AND P5, PT, R63, RZ, PT ;  /* 0x000000ff3f00720c */ /* 0x000fe20003fa6270 */
[----:B------:R-:W-:Y:S01]  /*36c0*/  @!P6 IMAD.MOV R76, RZ, RZ, -R76 ;  /* 0x000000ffff4ce224 */ /* 0x000fe200078e0a4c */
[----:B------:R-:W-:Y:S01]  /*36d0*/  IADD3 R3, P6, R8, UR4, RZ ;  /* 0x0000000408037c10 */ /* 0x000fe2000ffde0ff */
[----:B------:R-:W-:Y:S01]  /*36e0*/  IMAD.MOV.U32 R45, RZ, RZ, R44 ;  /* 0x000000ffff2d7224 */ /* 0x000fe200078e002c */
[C---:B------:R-:W-:Y:S01]  /*36f0*/  SEL R44, R16.reuse, R4, !P2 ;  /* 0x00000004102c7207 */ /* 0x040fe20005000000 */
[----:B------:R-:W-:Y:S01]  /*3700*/  @!P4 IMAD.MOV R84, RZ, RZ, -R84 ;  /* 0x000000ffff54c224 */ /* 0x000fe200078e0a54 */
[----:B------:R-:W-:Y:S01]  /*3710*/  SEL R5, R16, R5, !P2 ;  /* 0x0000000510057207 */ /* 0x000fe20005000000 */
[----:B------:R-:W-:Y:S01]  /*3720*/  @!P0 IMAD.MOV R45, RZ, RZ, -R45 ;  /* 0x000000ffff2d8224 */ /* 0x000fe200078e0a2d */
[----:B------:R-:W-:Y:S01]  /*3730*/  LEA.HI.X.SX32 R4, R8, UR5, 0x1, P6 ;  /* 0x0000000508047c11 */ /* 0x000fe2000b0f0eff */
[----:B------:R-:W-:Y:S01]  /*3740*/  ULDC UR5, c[0x0][0x240] ;  /* 0x0000900000057ab9 */ /* 0x000fe20000000800 */
[----:B------:R-:W-:Y:S01]  /*3750*/  SEL R13, R16, R13, !P2 ;  /* 0x0000000d100d7207 */ /* 0x000fe20005000000 */
[----:B------:R-:W-:Y:S01]  /*3760*/  IMAD R44, R44, UR5, RZ ;  /* 0x000000052c2c7c24 */ /* 0x000fe2000f8e02ff */
[C---:B------:R-:W-:Y:S01]  /*3770*/  SEL R7, R16.reuse, R7, !P2 ;  /* 0x0000000710077207 */ /* 0x040fe20005000000 */
[----:B------:R-:W-:Y:S01]  /*3780*/  IMAD R5, R5, UR5, RZ ;  /* 0x0000000505057c24 */ /* 0x000fe2000f8e02ff */
[C---:B------:R-:W-:Y:S01]  /*3790*/  SEL R14, R16.reuse, R14, !P2 ;  /* 0x0000000e100e7207 */ /* 0x040fe20005000000 */
[----:B------:R-:W-:Y:S01]  /*37a0*/  IMAD R13, R13, UR5, RZ ;  /* 0x000000050d0d7c24 */ /* 0x000fe2000f8e02ff */
[C---:B------:R-:W-:Y:S01]  /*37b0*/  SEL R9, R16.reuse, R9, !P2 ;  /* 0x0000000910097207 */ /* 0x040fe20005000000 */
[----:B------:R-:W-:Y:S01]  /*37c0*/  IMAD R7, R7, UR5, RZ ;  /* 0x0000000507077c24 */ /* 0x000fe2000f8e02ff */
[----:B------:R-:W-:Y:S01]  /*37d0*/  SEL R21, R16, R21, !P2 ;  /* 0x0000001510157207 */ /* 0x000fe20005000000 */
[----:B------:R-:W-:Y:S01]  /*37e0*/  IMAD R14, R14, UR5, RZ ;  /* 0x000000050e0e7c24 */ /* 0x000fe2000f8e02ff */
[----:B------:R-:W-:Y:S01]  /*37f0*/  IADD3 R198, P4, R44, R3, RZ ;  /* 0x000000032cc67210 */ /* 0x000fe20007f9e0ff */
[----:B------:R-:W-:Y:S01]  /*3800*/  IMAD R9, R9, UR5, RZ ;  /* 0x0000000509097c24 */ /* 0x000fe2000f8e02ff */
[C---:B------:R-:W-:Y:S01]  /*3810*/  SEL R15, R16.reuse, R15, !P2 ;  /* 0x0000000f100f7207 */ /* 0x040fe20005000000 */
[----:B------:R-:W-:Y:S01]  /*3820*/  @!P3 IMAD.MOV R80, RZ, RZ, -R80 ;  /* 0x000000ffff50b224 */ /* 0x000fe200078e0a50 */
[C---:B------:R-:W-:Y:S01]  /*3830*/  SEL R10, R16.reuse, R10, !P2 ;  /* 0x0000000a100a7207 */ /* 0x040fe20005000000 */
[----:B------:R-:W-:Y:S01]  /*3840*/  @!P1 IMAD.MOV R82, RZ, RZ, -R82 ;  /* 0x000000ffff529224 */ /* 0x000fe200078e0a52 */
[C---:B------:R-:W-:Y:S01]  /*3850*/  SEL R22, R16.reuse, R22, !P2 ;  /* 0x0000001610167207 */ /* 0x040fe20005000000 */
[----:B------:R-:W-:Y:S01]  /*3860*/  @!P5 IMAD.MOV R86, RZ, RZ, -R86 ;  /* 0x000000ffff56d224 */ /* 0x000fe200078e0a56 */
[----:B------:R-:W-:Y:S01]  /*3870*/  IADD3 R200, P6, R5, R3, RZ ;  /* 0x0000000305c87210 */ /* 0x000fe20007fde0ff */
[----:B------:R-:W-:Y:S01]  /*3880*/  IMAD R21, R21, UR5, RZ ;  /* 0x0000000515157c24 */ /* 0x000fe2000f8e02ff */
[C---:B------:R-:W-:Y:S01]  /*3890*/  SEL R17, R16.reuse, R17, !P2 ;  /* 0x0000001110117207 */ /* 0x040fe20005000000 */
[----:B------:R-:W-:Y:S01]  /*38a0*/  IMAD R15, R15, UR5, RZ ;  /* 0x000000050f0f7c24 */ /* 0x000fe2000f8e02ff */
[----:B------:R-:W-:Y:S01]  /*38b0*/  SEL R11, R16, R11, !P2 ;  /* 0x0000000b100b7207 */ /* 0x000fe20005000000 */
[----:B------:R-:W-:Y:S01]  /*38c0*/  IMAD R10, R10, UR5, RZ ;  /* 0x000000050a0a7c24 */ /* 0x000fe2000f8e02ff */
[-C--:B------:R-:W-:Y:S01]  /*38d0*/  LEA.HI.X.SX32 R197, R44, R4.reuse, 0x1, P4 ;  /* 0x000000042cc57211 */ /* 0x080fe200020f0eff */
[----:B------:R-:W-:Y:S01]  /*38e0*/  IMAD R22, R22, UR5, RZ ;  /* 0x0000000516167c24 */ /* 0x000fe2000f8e02ff */
[C---:B------:R-:W-:Y:S01]  /*38f0*/  SEL R31, R16.reuse, R31, !P2 ;  /* 0x0000001f101f7207 */ /* 0x040fe20005000000 */
[----:B------:R-:W-:Y:S01]  /*3900*/  IMAD R17, R17, UR5, RZ ;  /* 0x0000000511117c24 */ /* 0x000fe2000f8e02ff */
[----:B------:R-:W-:Y:S01]  /*3910*/  IADD3 R212, P4, R13, R3, RZ ;  /* 0x000000030dd47210 */ /* 0x000fe20007f9e0ff */
[----:B------:R-:W-:Y:S01]  /*3920*/  IMAD R11, R11, UR5, RZ ;  /* 0x000000050b0b7c24 */ /* 0x000fe2000f8e02ff */
[C---:B------:R-:W-:Y:S01]  /*3930*/  SEL R23, R16.reuse, R23, !P2 ;  /* 0x0000001710177207 */ /* 0x040fe20005000000 */
[----:B------:R-:W-:Y:S01]  /*3940*/  IMAD R31, R31, UR5, RZ ;  /* 0x000000051f1f7c24 */ /* 0x000fe2000f8e02ff */
[-C--:B------:R-:W-:Y:S01]  /*3950*/  IADD3 R202, P5, R7, R3.reuse, RZ ;  /* 0x0000000307ca7210 */ /* 0x080fe20007fbe0ff */
[----:B------:R-:W-:Y:S01]  /*3960*/  ULDC UR4, c[0x0][0x234] ;  /* 0x00008d0000047ab9 */ /* 0x000fe20000000800 */
[----:B------:R-:W-:Y:S01]  /*3970*/  LEA.HI.X.SX32 R199, R5, R4, 0x1, P6 ;  /* 0x0000000405c77211 */ /* 0x000fe200030f0eff */
[----:B------:R-:W-:Y:S01]  /*3980*/  IMAD R23, R23, UR5, RZ ;  /* 0x0000000517177c24 */ /* 0x000fe2000f8e02ff */
[----:B------:R-:W-:Y:S01]  /*3990*/  SEL R18, R16, R18, !P2 ;  /* 0x0000001210127207 */ /* 0x000fe20005000000 */
[----:B------:R-:W-:Y:S01]  /*39a0*/  IMAD R6, R6, UR4, RZ ;  /* 0x0000000406067c24 */ /* 0x000fe2000f8e02ff */
[----:B------:R-:W-:Y:S01]  /*39b0*/  SEL R28, R16, R28, !P2 ;  /* 0x0000001c101c7207 */ /* 0x000fe20005000000 */
[----:B------:R-:W-:Y:S01]  /*39c0*/  UMOV UR4, URZ ;  /* 0x0000003f00047c82 */ /* 0x000fe20008000000 */
[-C--:B------:R-:W-:Y:S01]  /*39d0*/  IADD3 R214, P6, R14, R3.reuse, RZ ;  /* 0x000000030ed67210 */ /* 0x080fe20007fde0ff */
[----:B------:R-:W-:Y:S01]  /*39e0*/  IMAD R18, R18, UR5, RZ ;  /* 0x0000000512127c24 */ /* 0x000fe2000f8e02ff */
[----:B------:R-:W-:Y:S01]  /*39f0*/  SEL R12, R16, R12, !P2 ;  /* 0x0000000c100c7207 */ /* 0x000fe20005000000 */
[----:B------:R-:W-:Y:S01]  /*3a00*/  IMAD R28, R28, UR5, RZ ;  /* 0x000000051c1c7c24 */ /* 0x000fe2000f8e02ff */
[----:B------:R-:W-:Y:S01]  /*3a10*/  SEL R24, R16, R24, !P2 ;  /* 0x0000001810187207 */ /* 0x000fe20005000000 */
[----:B------:R-:W-:Y:S01]  /*3a20*/  USHF.L.U32 UR9, UR9, 0x7, URZ ;  /* 0x0000000709097899 */ /* 0x000fe2000800063f */
[----:B------:R-:W-:Y:S01]  /*3a30*/  IADD3 R204, P3, R9, R3, RZ ;  /* 0x0000000309cc7210 */ /* 0x000fe20007f7e0ff */
[----:B------:R-:W-:Y:S01]  /*3a40*/  IMAD R12, R12, UR5, RZ ;  /* 0x000000050c0c7c24 */ /* 0x000fe2000f8e02ff */
[----:B------:R-:W-:Y:S01]  /*3a50*/  SEL R19, R16, R19, !P2 ;  /* 0x0000001310137207 */ /* 0x000fe20005000000 */
[----:B------:R-:W-:Y:S01]  /*3a60*/  IMAD R24, R24, UR5, RZ ;  /* 0x0000000518187c24 */ /* 0x000fe2000f8e02ff */
[----:B------:R-:W-:Y:S01]  /*3a70*/  LEA.HI.X.SX32 R211, R13, R4, 0x1, P4 ;  /* 0x000000040dd37211 */ /* 0x000fe200020f0eff */
[----:B------:R-:W-:Y:S01]  /*3a80*/  USHF.R.S32.HI UR42, URZ, 0x1f, UR9 ;  /* 0x0000001f3f2a7899 */ /* 0x000fe20008011409 */
[C---:B------:R-:W-:Y:S01]  /*3a90*/  SEL R20, R16.reuse, R20, !P2 ;  /* 0x0000001410147207 */ /* 0x040fe20005000000 */
[----:B------:R-:W-:Y:S01]  /*3aa0*/  IMAD R19, R19, UR5, RZ ;  /* 0x0000000513137c24 */ /* 0x000fe2000f8e02ff */
[----:B------:R-:W-:-:S02]  /*3ab0*/  SEL R25, R16, R25, !P2 ;  /* 0x0000001910197207 */ /* 0x000fc40005000000 */
[----:B------:R-:W-:Y:S01]  /*3ac0*/  SEL R26, R16, R26, !P2 ;  /* 0x0000001a101a7207 */ /* 0x000fe20005000000 */
[----:B------:R-:W-:Y:S01]  /*3ad0*/  IMAD R20, R20, UR5, RZ ;  /* 0x0000000514147c24 */ /* 0x000fe2000f8e02ff */
[C---:B------:R-:W-:Y:S01]  /*3ae0*/  SEL R27, R16.reuse, R27, !P2 ;  /* 0x0000001b101b7207 */ /* 0x040fe20005000000 */
[----:B------:R-:W-:Y:S01]  /*3af0*/  IMAD R25, R25, UR5, RZ ;  /* 0x0000000519197c24 */ /* 0x000fe2000f8e02ff */
[----:B------:R-:W-:Y:S01]  /*3b00*/  SEL R29, R16, R29, !P2 ;  /* 0x0000001d101d7207 */ /* 0x000fe20005000000 */
[----:B------:R-:W-:Y:S01]  /*3b10*/  IMAD R26, R26, UR5, RZ ;  /* 0x000000051a1a7c24 */ /* 0x000fe2000f8e02ff */
[C---:B------:R-:W-:Y:S01]  /*3b20*/  SEL R30, R16.reuse, R30, !P2 ;  /* 0x0000001e101e7207 */ /* 0x040fe20005000000 */
[----:B------:R-:W-:Y:S01]  /*3b30*/  IMAD R27, R27, UR5, RZ ;  /* 0x000000051b1b7c24 */ /* 0x000fe2000f8e02ff */
[C---:B------:R-:W-:Y:S01]  /*3b40*/  SEL R32, R16.reuse, R32, !P2 ;  /* 0x0000002010207207 */ /* 0x040fe20005000000 */
[----:B------:R-:W-:Y:S01]  /*3b50*/  IMAD R29, R29, UR5, RZ ;  /* 0x000000051d1d7c24 */ /* 0x000fe2000f8e02ff */
[----:B------:R-:W-:Y:S01]  /*3b60*/  SEL R33, R16, R33, !P2 ;  /* 0x0000002110217207 */ /* 0x000fe20005000000 */
[----:B------:R-:W-:Y:S01]  /*3b70*/  IMAD R30, R30, UR5, RZ ;  /* 0x000000051e1e7c24 */ /* 0x000fe2000f8e02ff */
        /* <DEDUP_REMOVED lines=72> */
[----:B------:R-:W-:Y:S01]  /*4000*/  LEA.HI.X.SX32 R201, R7, R4, 0x1, P5 ;  /* 0x0000000407c97211 */ /* 0x000fe200028f0eff */
[----:B------:R-:W-:Y:S01]  /*4010*/  IMAD R84, R84, UR5, RZ ;  /* 0x0000000554547c24 */ /* 0x000fe2000f8e02ff */
[----:B------:R-:W-:Y:S01]  /*4020*/  IADD3 R226, P4, R21, R3, RZ ;  /* 0x0000000315e27210 */ /* 0x000fe20007f9e0ff */
[----:B------:R-:W-:Y:S01]  /*4030*/  IMAD R86, R86, UR5, RZ ;  /* 0x0000000556567c24 */ /* 0x000fe2000f8e02ff */
[----:B------:R-:W-:-:S02]  /*4040*/  SEL R16, R16, R45, !P2 ;  /* 0x0000002d10107207 */ /* 0x000fc40005000000 */
[-C--:B------:R-:W-:Y:S02]  /*4050*/  IADD3 R216, P5, R15, R3.reuse, RZ ;  /* 0x000000030fd87210 */ /* 0x080fe40007fbe0ff */
[-C--:B------:R-:W-:Y:S01]  /*4060*/  LEA.HI.X.SX32 R213, R14, R4.reuse, 0x1, P6 ;  /* 0x000000040ed57211 */ /* 0x080fe200030f0eff */
[----:B------:R-:W-:Y:S01]  /*4070*/  IMAD R16, R16, UR5, RZ ;  /* 0x0000000510107c24 */ /* 0x000fe2000f8e02ff */
[-C--:B------:R-:W-:Y:S01]  /*4080*/  IADD3 R206, P2, R10, R3.reuse, RZ ;  /* 0x000000030ace7210 */ /* 0x080fe20007f5e0ff */
[----:B------:R-:W-:Y:S01]  /*4090*/  UMOV UR5, URZ ;  /* 0x0000003f00057c82 */ /* 0x000fe20008000000 */
[----:B------:R-:W-:Y:S02]  /*40a0*/  LEA.HI.X.SX32 R203, R9, R4, 0x1, P3 ;  /* 0x0000000409cb7211 */ /* 0x000fe400018f0eff */
[-C--:B------:R-:W-:Y:S02]  /*40b0*/  IADD3 R228, P6, R22, R3.reuse, RZ ;  /* 0x0000000316e47210 */ /* 0x080fe40007fde0ff */
[----:B------:R-:W-:-:S02]  /*40c0*/  IADD3 R218, P3, R17, R3, RZ ;  /* 0x0000000311da7210 */ /* 0x000fc40007f7e0ff */
[-C--:B------:R-:W-:Y:S02]  /*40d0*/  IADD3 R208, P1, R11, R3.reuse, RZ ;  /* 0x000000030bd07210 */ /* 0x080fe40007f3e0ff */
[-C--:B------:R-:W-:Y:S02]  /*40e0*/  LEA.HI.X.SX32 R225, R21, R4.reuse, 0x1, P4 ;  /* 0x0000000415e17211 */ /* 0x080fe400020f0eff */
[-C--:B------:R-:W-:Y:S02]  /*40f0*/  LEA.HI.X.SX32 R215, R15, R4.reuse, 0x1, P5 ;  /* 0x000000040fd77211 */ /* 0x080fe400028f0eff */
[-C--:B------:R-:W-:Y:S02]  /*4100*/  IADD3 R240, P4, R31, R3.reuse, RZ ;  /* 0x000000031ff07210 */ /* 0x080fe40007f9e0ff */
[----:B------:R-:W-:Y:S02]  /*4110*/  LEA.HI.X.SX32 R205, R10, R4, 0x1, P2 ;  /* 0x000000040acd7211 */ /* 0x000fe400010f0eff */
[----:B------:R-:W-:-:S02]  /*4120*/  IADD3 R230, P5, R23, R3, RZ ;  /* 0x0000000317e67210 */ /* 0x000fc40007fbe0ff */
[-C--:B------:R-:W-:Y:S02]  /*4130*/  LEA.HI.X.SX32 R227, R22, R4.reuse, 0x1, P6 ;  /* 0x0000000416e37211 */ /* 0x080fe400030f0eff */
[-C--:B------:R-:W-:Y:S02]  /*4140*/  IADD3 R220, P2, R18, R3.reuse, RZ ;  /* 0x0000000312dc7210 */ /* 0x080fe40007f5e0ff */
[-C--:B------:R-:W-:Y:S02]  /*4150*/  LEA.HI.X.SX32 R217, R17, R4.reuse, 0x1, P3 ;  /* 0x0000000411d97211 */ /* 0x080fe400018f0eff */
[-C--:B------:R-:W-:Y:S02]  /*4160*/  IADD3 R242, P6, R28, R3.reuse, RZ ;  /* 0x000000031cf27210 */ /* 0x080fe40007fde0ff */
[----:B------:R-:W-:Y:S02]  /*4170*/  IADD3 R210, P0, R12, R3, RZ ;  /* 0x000000030cd27210 */ /* 0x000fe40007f1e0ff */
[----:B------:R-:W-:-:S02]  /*4180*/  LEA.HI.X.SX32 R207, R11, R4, 0x1, P1 ;  /* 0x000000040bcf7211 */ /* 0x000fc400008f0eff */
[-C--:B------:R-:W-:Y:S02]  /*4190*/  IADD3 R232, P3, R24, R3.reuse, RZ ;  /* 0x0000000318e87210 */ /* 0x080fe40007f7e0ff */
[-C--:B------:R-:W-:Y:S02]  /*41a0*/  IADD3 R222, P1, R19, R3.reuse, RZ ;  /* 0x0000000313de7210 */ /* 0x080fe40007f3e0ff */
[-C--:B------:R-:W-:Y:S02]  /*41b0*/  LEA.HI.X.SX32 R239, R31, R4.reuse, 0x1, P4 ;  /* 0x000000041fef7211 */ /* 0x080fe400020f0eff */
[-C--:B------:R-:W-:Y:S02]  /*41c0*/  LEA.HI.X.SX32 R229, R23, R4.reuse, 0x1, P5 ;  /* 0x0000000417e57211 */ /* 0x080fe400028f0eff */
[----:B------:R-:W-:Y:S02]  /*41d0*/  IADD3 R5, P4, R35, R3, RZ ;  /* 0x0000000323057210 */ /* 0x000fe40007f9e0ff */
[----:B------:R-:W-:-:S02]  /*41e0*/  LEA.HI.X.SX32 R219, R18, R4, 0x1, P2 ;  /* 0x0000000412db7211 */ /* 0x000fc400010f0eff */
[-C--:B------:R-:W-:Y:S01]  /*41f0*/  IADD3 R244, P5, R29, R3.reuse, RZ ;  /* 0x000000031df47210 */ /* 0x080fe20007fbe0ff */
[----:B------:R0:W-:Y:S01]  /*4200*/  STL [R1+0x4], R5 ;  /* 0x0000040501007387 */ /* 0x0001e20000100800 */
[-C--:B------:R-:W-:Y:S02]  /*4210*/  LEA.HI.X.SX32 R241, R28, R4.reuse, 0x1, P6 ;  /* 0x000000041cf17211 */ /* 0x080fe400030f0eff */
[-C--:B------:R-:W-:Y:S02]  /*4220*/  LEA.HI.X.SX32 R209, R12, R4.reuse, 0x1, P0 ;  /* 0x000000040cd17211 */ /* 0x080fe400000f0eff */
[-C--:B------:R-:W-:Y:S02]  /*4230*/  IADD3 R234, P2, R25, R3.reuse, RZ ;  /* 0x0000000319ea7210 */ /* 0x080fe40007f5e0ff */
[----:B------:R-:W-:Y:S02]  /*4240*/  LEA.HI.X.SX32 R231, R24, R4, 0x1, P3 ;  /* 0x0000000418e77211 */ /* 0x000fe400018f0eff */
[----:B------:R-:W-:-:S02]  /*4250*/  IADD3 R7, P6, R36, R3, RZ ;  /* 0x0000000324077210 */ /* 0x000fc40007fde0ff */
[-C--:B------:R-:W-:Y:S02]  /*4260*/  IADD3 R224, P0, R20, R3.reuse, RZ ;  /* 0x0000000314e07210 */ /* 0x080fe40007f1e0ff */
[-C--:B------:R-:W-:Y:S01]  /*4270*/  LEA.HI.X.SX32 R221, R19, R4.reuse, 0x1, P1 ;  /* 0x0000000413dd7211 */ /* 0x080fe200008f0eff */
[----:B------:R1:W-:Y:S01]  /*4280*/  STL [R1+0xc], R7 ;  /* 0x00000c0701007387 */ /* 0x0003e20000100800 */
[-C--:B------:R-:W-:Y:S02]  /*4290*/  IADD3 R246, P3, R30, R3.reuse, RZ ;  /* 0x000000031ef67210 */ /* 0x080fe40007f7e0ff */
[----:B------:R-:W-:Y:S02]  /*42a0*/  IADD3 R236, P1, R26, R3, RZ ;  /* 0x000000031aec7210 */ /* 0x000fe40007f3e0ff */
[----:B------:R-:W-:Y:S02]  /*42b0*/  LEA.HI.X.SX32 R243, R29, R4, 0x1, P5 ;  /* 0x000000041df37211 */ /* 0x000fe400028f0eff */
[----:B------:R-:W-:-:S02]  /*42c0*/  CS2R R28, SRZ ;  /* 0x00000000001c7805 */ /* 0x000fc4000001ff00 */
[-C--:B------:R-:W-:Y:S02]  /*42d0*/  LEA.HI.X.SX32 R233, R25, R4.reuse, 0x1, P2 ;  /* 0x0000000419e97211 */ /* 0x080fe400010f0eff */
[----:B------:R-:W-:Y:S02]  /*42e0*/  CS2R R24, SRZ ;  /* 0x0000000000187805 */ /* 0x000fe4000001ff00 */
[-C--:B0-----:R-:W-:Y:S02]  /*42f0*/  IADD3 R5, P5, R37, R3.reuse, RZ ;  /* 0x0000000325057210 */ /* 0x081fe40007fbe0ff */
[-C--:B------:R-:W-:Y:S02]  /*4300*/  LEA.HI.X.SX32 R223, R20, R4.reuse, 0x1, P0 ;  /* 0x0000000414df7211 */ /* 0x080fe400000f0eff */
[----:B------:R-:W-:Y:S01]  /*4310*/  IADD3 R248, P2, R32, R3, RZ ;  /* 0x0000000320f87210 */ /* 0x000fe20007f5e0ff */
[----:B------:R0:W-:Y:S01]  /*4320*/  STL [R1+0x14], R5 ;  /* 0x0000140501007387 */ /* 0x0001e20000100800 */
[----:B------:R-:W-:-:S02]  /*4330*/  LEA.HI.X.SX32 R245, R30, R4, 0x1, P3 ;  /* 0x000000041ef57211 */ /* 0x000fc400018f0eff */
[----:B------:R-:W-:Y:S02]  /*4340*/  CS2R R30, SRZ ;  /* 0x00000000001e7805 */ /* 0x000fe4000001ff00 */
[-C--:B------:R-:W-:Y:S02]  /*4350*/  IADD3 R238, P0, R27, R3.reuse, RZ ;  /* 0x000000031bee7210 */ /* 0x080fe40007f1e0ff */
[-C--:B------:R-:W-:Y:S02]  /*4360*/  LEA.HI.X.SX32 R235, R26, R4.reuse, 0x1, P1 ;  /* 0x000000041aeb7211 */ /* 0x080fe400008f0eff */
[-C--:B-1----:R-:W-:Y:S02]  /*4370*/  IADD3 R7, P3, R38, R3.reuse, RZ ;  /* 0x0000000326077210 */ /* 0x082fe40007f7e0ff */
[----:B------:R-:W-:Y:S02]  /*4380*/  IADD3 R250, P1, R33, R3, RZ ;  /* 0x0000000321fa7210 */ /* 0x000fe40007f3e0ff */
[-C--:B------:R-:W-:Y:S01]  /*4390*/  LEA.HI.X.SX32 R247, R32, R4.reuse, 0x1, P2 ;  /* 0x0000000420f77211 */ /* 0x080fe200010f0eff */
[----:B------:R1:W-:Y:S01]  /*43a0*/  STL [R1+0x1c], R7 ;  /* 0x00001c0701007387 */ /* 0x0003e20000100800 */
[----:B------:R-:W-:-:S02]  /*43b0*/  LEA.HI.X.SX32 R237, R27, R4, 0x1, P0 ;  /* 0x000000041bed7211 */ /* 0x000fc400000f0eff */
[----:B------:R-:W-:Y:S02]  /*43c0*/  CS2R R26, SRZ ;  /* 0x00000000001a7805 */ /* 0x000fe4000001ff00 */
[-C--:B0-----:R-:W-:Y:S02]  /*43d0*/  IADD3 R5, P2, R39, R3.reuse, RZ ;  /* 0x0000000327057210 */ /* 0x081fe40007f5e0ff */
[C---:B------:R-:W-:Y:S02]  /*43e0*/  IADD3 R252, P0, R34.reuse, R3, RZ ;  /* 0x0000000322fc7210 */ /* 0x040fe40007f1e0ff */
[-C--:B------:R-:W-:Y:S01]  /*43f0*/  LEA.HI.X.SX32 R249, R33, R4.reuse, 0x1, P1 ;  /* 0x0000000421f97211 */ /* 0x080fe200008f0eff */
[----:B------:R0:W-:Y:S01]  /*4400*/  STL [R1+0x24], R5 ;  /* 0x0000240501007387 */ /* 0x0001e20000100800 */
[----:B------:R-:W-:Y:S02]  /*4410*/  LEA.HI.X.SX32 R251, R34, R4, 0x1, P0 ;  /* 0x0000000422fb7211 */ /* 0x000fe400000f0eff */
[----:B------:R-:W-:-:S02]  /*4420*/  CS2R R32, SRZ ;  /* 0x0000000000207805 */ /* 0x000fc4000001ff00 */
[-C--:B-1----:R-:W-:Y:S02]  /*4430*/  IADD3 R7, P1, R40, R3.reuse, RZ ;  /* 0x0000000328077210 */ /* 0x082fe40007f3e0ff */
[----:B------:R-:W-:Y:S02]  /*4440*/  LEA.HI.X.SX32 R8, R35, R4, 0x1, P4 ;  /* 0x0000000423087211 */ /* 0x000fe400020f0eff */
[----:B------:R-:W-:Y:S01]  /*4450*/  SHF.R.S32.HI R114, RZ, 0x7, R114 ;  /* 0x00000007ff727819 */ /* 0x000fe20000011472 */
[----:B------:R1:W-:Y:S01]  /*4460*/  STL [R1+0x2c], R7 ;  /* 0x00002c0701007387 */ /* 0x0003e20000100800 */
[----:B0-----:R-:W-:-:S05]  /*4470*/  IADD3 R5, P0, R41, R3, RZ ;  /* 0x0000000329057210 */ /* 0x001fca0007f1e0ff */
[----:B------:R0:W-:Y:S01]  /*4480*/  STL [R1+0x34], R5 ;  /* 0x0000340501007387 */ /* 0x0001e20000100800 */
[----:B-1----:R-:W-:-:S03]  /*4490*/  IADD3 R7, P4, R42, R3, RZ ;  /* 0x000000032a077210 */ /* 0x002fc60007f9e0ff */
[----:B------:R1:W-:Y:S04]  /*44a0*/  STL [R1], R8 ;  /* 0x0000000801007387 */ /* 0x0003e80000100800 */
[----:B------:R2:W-:Y:S01]  /*44b0*/  STL [R1+0x3c], R7 ;  /* 0x00003c0701007387 */ /* 0x0005e20000100800 */
[----:B0-----:R-:W-:Y:S02]  /*44c0*/  LEA.HI.X.SX32 R5, R36, R4, 0x1, P6 ;  /* 0x0000000424057211 */ /* 0x001fe400030f0eff */
[----:B-1----:R-:W-:-:S03]  /*44d0*/  IADD3 R8, P6, R43, R3, RZ ;  /* 0x000000032b087210 */ /* 0x002fc60007fde0ff */
[----:B------:R0:W-:Y:S01]  /*44e0*/  STL [R1+0x8], R5 ;  /* 0x0000080501007387 */ /* 0x0001e20000100800 */
[----:B--2---:R-:W-:-:S03]  /*44f0*/  LEA.HI.X.SX32 R7, R37, R4, 0x1, P5 ;  /* 0x0000000425077211 */ /* 0x004fc600028f0eff */
[----:B------:R1:W-:Y:S04]  /*4500*/  STL [R1+0x44], R8 ;  /* 0x0000440801007387 */ /* 0x0003e80000100800 */
[----:B------:R2:W-:Y:S01]  /*4510*/  STL [R1+0x10], R7 ;  /* 0x0000100701007387 */ /* 0x0005e20000100800 */
[----:B0-----:R-:W-:Y:S02]  /*4520*/  IADD3 R5, P5, R47, R3, RZ ;  /* 0x000000032f057210 */ /* 0x001fe40007fbe0ff */
[----:B-1----:R-:W-:-:S03]  /*4530*/  LEA.HI.X.SX32 R8, R38, R4, 0x1, P3 ;  /* 0x0000000426087211 */ /* 0x002fc600018f0eff */
[----:B------:R0:W-:Y:S01]  /*4540*/  STL [R1+0x4c], R5 ;  /* 0x00004c0501007387 */ /* 0x0001e20000100800 */
[----:B--2---:R-:W-:-:S03]  /*4550*/  IADD3 R7, P3, R46, R3, RZ ;  /* 0x000000032e077210 */ /* 0x004fc60007f7e0ff */
[----:B------:R1:W-:Y:S04]  /*4560*/  STL [R1+0x18], R8 ;  /* 0x0000180801007387 */ /* 0x0003e80000100800 */
        /* <DEDUP_REMOVED lines=53> */
[----:B------:R1:W-:Y:S01]  /*48c0*/  STL [R1+0xbc], R8 ;  /* 0x0000bc0801007387 */ /* 0x0003e20000100800 */
[----:B------:R-:W-:-:S03]  /*48d0*/  CS2R R56, SRZ ;  /* 0x0000000000387805 */ /* 0x000fc6000001ff00 */
[----:B------:R2:W-:Y:S01]  /*48e0*/  STL [R1+0x88], R7 ;  /* 0x0000880701007387 */ /* 0x0005e20000100800 */
[----:B0-----:R-:W-:Y:S02]  /*48f0*/  IADD3 R5, P3, R55, R3, RZ ;  /* 0x0000000337057210 */ /* 0x001fe40007f7e0ff */
[----:B-1----:R-:W-:-:S03]  /*4900*/  LEA.HI.X.SX32 R8, R58, R4, 0x1, P2 ;  /* 0x000000043a087211 */ /* 0x002fc600010f0eff */
[----:B------:R0:W-:Y:S01]  /*4910*/  STL [R1+0xc4], R5 ;  /* 0x0000c40501007387 */ /* 0x0001e20000100800 */
[----:B------:R-:W-:Y:S02]  /*4920*/  CS2R R58, SRZ ;  /* 0x00000000003a7805 */ /* 0x000fe4000001ff00 */
[----:B--2---:R-:W-:Y:S01]  /*4930*/  IADD3 R7, P2, R68, R3, RZ ;  /* 0x0000000344077210 */ /* 0x004fe20007f5e0ff */
[----:B------:R1:W-:Y:S04]  /*4940*/  STL [R1+0x90], R8 ;  /* 0x0000900801007387 */ /* 0x0003e80000100800 */
[----:B------:R2:W-:Y:S01]  /*4950*/  STL [R1+0xcc], R7 ;  /* 0x0000cc0701007387 */ /* 0x0005e20000100800 */
[----:B0-----:R-:W-:Y:S02]  /*4960*/  LEA.HI.X.SX32 R5, R60, R4, 0x1, P1 ;  /* 0x000000043c057211 */ /* 0x001fe400008f0eff */
[----:B------:R-:W-:-:S02]  /*4970*/  CS2R R60, SRZ ;  /* 0x00000000003c7805 */ /* 0x000fc4000001ff00 */
[----:B-1----:R-:W-:Y:S01]  /*4980*/  IADD3 R8, P1, R70, R3, RZ ;  /* 0x0000000346087210 */ /* 0x002fe20007f3e0ff */
[----:B------:R0:W-:Y:S01]  /*4990*/  STL [R1+0x98], R5 ;  /* 0x0000980501007387 */ /* 0x0001e20000100800 */
[----:B--2---:R-:W-:-:S03]  /*49a0*/  LEA.HI.X.SX32 R7, R53, R4, 0x1, P0 ;  /* 0x0000000435077211 */ /* 0x004fc600000f0eff */
[----:B------:R1:W-:Y:S04]  /*49b0*/  STL [R1+0xd4], R8 ;  /* 0x0000d40801007387 */ /* 0x0003e80000100800 */
        /* <DEDUP_REMOVED lines=19> */
[----:B--2---:R-:W-:-:S03]  /*4af0*/  IADD3 R7, P3, R80, R3, RZ ;  /* 0x0000000350077210 */ /* 0x004fc60007f7e0ff */
[----:B------:R1:W-:Y:S04]  /*4b00*/  STL [R1+0xc0], R8 ;  /* 0x0000c00801007387 */ /* 0x0003e80000100800 */
[----:B------:R2:W-:Y:S01]  /*4b10*/  STL [R1+0xfc], R7 ;  /* 0x0000fc0701007387 */ /* 0x0005e20000100800 */
[-C--:B0-----:R-:W-:Y:S02]  /*4b20*/  LEA.HI.X.SX32 R5, R68, R4.reuse, 0x1, P2 ;  /* 0x0000000444057211 */ /* 0x081fe400010f0eff */
[----:B------:R-:W-:Y:S02]  /*4b30*/  CS2R R68, SRZ ;  /* 0x0000000000447805 */ /* 0x000fe4000001ff00 */
        /* <DEDUP_REMOVED lines=15> */
[----:B------:R-:W-:Y:S02]  /*4c30*/  IADD3 R3, P4, R16, R3, RZ ;  /* 0x0000000310037210 */ /* 0x000fe40007f9e0ff */
[-C--:B-1----:R-:W-:Y:S01]  /*4c40*/  LEA.HI.X.SX32 R8, R82, R4.reuse, 0x1, P2 ;  /* 0x0000000452087211 */ /* 0x082fe200010f0eff */
[----:B------:R0:W-:Y:S01]  /*4c50*/  STL [R1+0xe0], R5 ;  /* 0x0000e00501007387 */ /* 0x0001e20000100800 */
[----:B------:R-:W-:Y:S02]  /*4c60*/  CS2R R82, SRZ ;  /* 0x0000000000527805 */ /* 0x000fe4000001ff00 */
[----:B--2---:R-:W-:Y:S01]  /*4c70*/  LEA.HI.X.SX32 R7, R76, R4, 0x1, P6 ;  /* 0x000000044c077211 */ /* 0x004fe200030f0eff */
[----:B------:R1:W-:Y:S01]  /*4c80*/  STL [R1+0x11c], R3 ;  /* 0x00011c0301007387 */ /* 0x0003e20000100800 */
[----:B------:R-:W-:-:S03]  /*4c90*/  CS2R R76, SRZ ;  /* 0x00000000004c7805 */ /* 0x000fc6000001ff00 */
[----:B------:R2:W-:Y:S01]  /*4ca0*/  STL [R1+0xe8], R7 ;  /* 0x0000e80701007387 */ /* 0x0005e20000100800 */
[----:B0-----:R-:W-:Y:S01]  /*4cb0*/  IADD3 R5, P6, R6, UR6, RZ ;  /* 0x0000000606057c10 */ /* 0x001fe2000ffde0ff */
[----:B------:R-:W-:Y:S01]  /*4cc0*/  UIADD3 UR6, UR8, 0x4000, URZ ;  /* 0x0000400008067890 */ /* 0x000fe2000fffe03f */
[----:B-1----:R-:W-:-:S03]  /*4cd0*/  LEA.HI.X.SX32 R3, R78, R4, 0x1, P5 ;  /* 0x000000044e037211 */ /* 0x002fc600028f0eff */
[----:B------:R-:W-:Y:S01]  /*4ce0*/  USHF.R.U32.HI UR14, URZ, 0x4, UR6 ;  /* 0x000000043f0e7899 */ /* 0x000fe20008011606 */
[----:B------:R-:W-:Y:S01]  /*4cf0*/  CS2R R78, SRZ ;  /* 0x00000000004e7805 */ /* 0x000fe2000001ff00 */
[----:B------:R-:W-:Y:S01]  /*4d00*/  UIADD3 UR6, UP0, UR12, 0x2, URZ ;  /* 0x000000020c067890 */ /* 0x000fe2000ff1e03f */
[-C--:B--2---:R-:W-:Y:S01]  /*4d10*/  LEA.HI.X.SX32 R7, R80, R4.reuse, 0x1, P3 ;  /* 0x0000000450077211 */ /* 0x084fe200018f0eff */
[----:B------:R0:W-:Y:S01]  /*4d20*/  STL [R1+0xf0], R3 ;  /* 0x0000f00301007387 */ /* 0x0001e20000100800 */
[----:B------:R-:W-:Y:S01]  /*4d30*/  USGXT.U32 UR14, UR14, 0xe ;  /* 0x0000000e0e0e789a */ /* 0x000fe20008000000 */
[----:B------:R-:W-:Y:S02]  /*4d40*/  CS2R R80, SRZ ;  /* 0x0000000000507805 */ /* 0x000fe4000001ff00 */
[----:B------:R1:W-:Y:S04]  /*4d50*/  STL [R1+0xf8], R7 ;  /* 0x0000f80701007387 */ /* 0x0003e80000100800 */
[----:B------:R-:W-:Y:S01]  /*4d60*/  STL [R1+0x100], R8 ;  /* 0x0001000801007387 */ /* 0x000fe20000100800 */
[----:B0-----:R-:W-:-:S02]  /*4d70*/  LEA.HI.X.SX32 R3, R84, R4, 0x1, P1 ;  /* 0x0000000454037211 */ /* 0x001fc400008f0eff */
[----:B------:R-:W-:Y:S02]  /*4d80*/  CS2R R84, SRZ ;  /* 0x0000000000547805 */ /* 0x000fe4000001ff00 */
[-C--:B-1----:R-:W-:Y:S01]  /*4d90*/  LEA.HI.X.SX32 R7, R86, R4.reuse, 0x1, P0 ;  /* 0x0000000456077211 */ /* 0x082fe200000f0eff */
[----:B------:R0:W-:Y:S01]  /*4da0*/  STL [R1+0x108], R3 ;  /* 0x0001080301007387 */ /* 0x0001e20000100800 */
[----:B------:R-:W-:Y:S02]  /*4db0*/  LEA.HI.X.SX32 R4, R16, R4, 0x1, P4 ;  /* 0x0000000410047211 */ /* 0x000fe400020f0eff */
[----:B------:R-:W-:Y:S01]  /*4dc0*/  CS2R R86, SRZ ;  /* 0x0000000000567805 */ /* 0x000fe2000001ff00 */
[----:B------:R1:W-:Y:S04]  /*4dd0*/  STL [R1+0x110], R7 ;  /* 0x0001100701007387 */ /* 0x0003e80000100800 */
[----:B------:R2:W-:Y:S01]  /*4de0*/  STL [R1+0x118], R4 ;  /* 0x0001180401007387 */ /* 0x0005e20000100800 */
[----:B0-----:R-:W-:Y:S01]  /*4df0*/  LEA.HI.X.SX32 R3, R6, UR7, 0x1, P6 ;  /* 0x0000000706037c11 */ /* 0x001fe2000b0f0eff */
[----:B------:R-:W-:-:S02]  /*4e00*/  UIADD3.X UR7, UR4, 0x40000040, URZ, UP0, !UPT ;  /* 0x4000004004077890 */ /* 0x000fc400087fe43f */
[----:B------:R-:W-:Y:S01]  /*4e10*/  UIADD3 UR10, UP0, UR14, 0x2, URZ ;  /* 0x000000020e0a7890 */ /* 0x000fe2000ff1e03f */
[----:B-1----:R-:W-:Y:S01]  /*4e20*/  IMAD.SHL.U32 R7, R2, 0x10, RZ ;  /* 0x0000001002077824 */ /* 0x002fe200078e00ff */
[----:B------:R-:W-:Y:S01]  /*4e30*/  UMOV UR4, UR6 ;  /* 0x0000000600047c82 */ /* 0x000fe20008000000 */
[----:B------:R-:W0:Y:S01]  /*4e40*/  LDC R2, c[0x0][0x238] ;  /* 0x00008e00ff027b82 */ /* 0x000e220000000800 */
[----:B------:R-:W-:Y:S01]  /*4e50*/  UIADD3.X UR11, UR5, 0x40000040, URZ, UP0, !UPT ;  /* 0x40000040050b7890 */ /* 0x000fe200087fe43f */
[----:B--2---:R-:W-:Y:S01]  /*4e60*/  IMAD.MOV.U32 R4, RZ, RZ, RZ ;  /* 0x000000ffff047224 */ /* 0x004fe200078e00ff */
[----:B------:R-:W-:Y:S01]  /*4e70*/  LOP3.LUT R113, R7, 0x70, RZ, 0xc0, !PT ;  /* 0x0000007007717812 */ /* 0x000fe200078ec0ff */
[----:B------:R-:W-:Y:S01]  /*4e80*/  STL [R1+0x59c], R7 ;  /* 0x00059c0701007387 */ /* 0x000fe20000100800 */
[----:B------:R-:W-:Y:S01]  /*4e90*/  UMOV UR5, UR7 ;  /* 0x0000000700057c82 */ /* 0x000fe20008000000 */
[----:B------:R-:W-:Y:S01]  /*4ea0*/  UMOV UR6, UR10 ;  /* 0x0000000a00067c82 */ /* 0x000fe20008000000 */
[----:B------:R-:W-:Y:S01]  /*4eb0*/  UIADD3.64 UR16, UR4, 0x2, URZ ;  /* 0x0000000204107897 */ /* 0x000fe2000fffe03f */
[----:B------:R-:W-:Y:S01]  /*4ec0*/  IMAD R113, R177, 0x80, R113 ;  /* 0x00000080b1717824 */ /* 0x000fe200078e0271 */
[----:B------:R1:W-:Y:S01]  /*4ed0*/  STL [R1+0x558], R114 ;  /* 0x0005587201007387 */ /* 0x0003e20000100800 */
[----:B------:R-:W-:Y:S01]  /*4ee0*/  UMOV UR7, UR11 ;  /* 0x0000000b00077c82 */ /* 0x000fe20008000000 */
[----:B------:R-:W-:-:S02]  /*4ef0*/  UIADD3.64 UR20, UR4, 0x4, URZ ;  /* 0x0000000404147897 */ /* 0x000fc4000fffe03f */
[----:B------:R-:W-:Y:S01]  /*4f00*/  STL [R1+0x554], R113 ;  /* 0x0005547101007387 */ /* 0x000fe20000100800 */
[----:B------:R-:W-:Y:S02]  /*4f10*/  UIADD3.64 UR24, UR4, 0x1fe, URZ ;  /* 0x000001fe04187897 */ /* 0x000fe4000fffe03f */
[----:B------:R-:W-:Y:S02]  /*4f20*/  UIADD3.64 UR28, UR4, 0x200, URZ ;  /* 0x00000200041c7897 */ /* 0x000fe4000fffe03f */
[----:B------:R-:W-:Y:S02]  /*4f30*/  UIADD3.64 UR32, UR4, 0x202, URZ ;  /* 0x0000020204207897 */ /* 0x000fe4000fffe03f */
[----:B------:R-:W-:Y:S02]  /*4f40*/  UIADD3.64 UR36, UR4, 0x204, URZ ;  /* 0x0000020404247897 */ /* 0x000fe4000fffe03f */
[----:B------:R-:W-:Y:S01]  /*4f50*/  UIADD3.64 UR18, UR6, 0x2, URZ ;  /* 0x0000000206127897 */ /* 0x000fe2000fffe03f */
[C---:B0-----:R-:W-:Y:S01]  /*4f60*/  IMAD R105, R2.reuse, 0x7f, RZ ;  /* 0x0000007f02697824 */ /* 0x041fe200078e02ff */
[----:B------:R-:W-:Y:S01]  /*4f70*/  UIADD3.64 UR22, UR6, 0x4, URZ ;  /* 0x0000000406167897 */ /* 0x000fe2000fffe03f */
[----:B------:R-:W-:-:S02]  /*4f80*/  IMAD R103, R2, 0x7e, RZ ;  /* 0x0000007e02677824 */ /* 0x000fc400078e02ff */
[C---:B------:R-:W-:Y:S01]  /*4f90*/  IMAD R101, R2.reuse, 0x7d, RZ ;  /* 0x0000007d02657824 */ /* 0x040fe200078e02ff */
[-C--:B------:R-:W-:Y:S01]  /*4fa0*/  IADD3 R177, P3, R105, R5.reuse, RZ ;  /* 0x0000000569b17210 */ /* 0x080fe20007f7e0ff */
[C---:B------:R-:W-:Y:S01]  /*4fb0*/  IMAD R99, R2.reuse, 0x7c, RZ ;  /* 0x0000007c02637824 */ /* 0x040fe200078e02ff */
[-C--:B-1----:R-:W-:Y:S01]  /*4fc0*/  IADD3 R114, P4, R103, R5.reuse, RZ ;  /* 0x0000000567727210 */ /* 0x082fe20007f9e0ff */
[C---:B------:R-:W-:Y:S01]  /*4fd0*/  IMAD R97, R2.reuse, 0x7b, RZ ;  /* 0x0000007b02617824 */ /* 0x040fe200078e02ff */
[----:B------:R-:W-:Y:S01]  /*4fe0*/  IADD3 R178, P5, R101, R5, RZ ;  /* 0x0000000565b27210 */ /* 0x000fe20007fbe0ff */
[----:B------:R0:W-:Y:S01]  /*4ff0*/  STL [R1+0x124], R177 ;  /* 0x000124b101007387 */ /* 0x0001e20000100800 */
[C---:B------:R-:W-:Y:S02]  /*5000*/  IMAD R95, R2.reuse, 0x7a, RZ ;  /* 0x0000007a025f7824 */ /* 0x040fe400078e02ff */
[C---:B------:R-:W-:Y:S01]  /*5010*/  IMAD R93, R2.reuse, 0x79, RZ ;  /* 0x00000079025d7824 */ /* 0x040fe200078e02ff */
[----:B------:R1:W-:Y:S01]  /*5020*/  STL [R1+0x12c], R114 ;  /* 0x00012c7201007387 */ /* 0x0003e20000100800 */
[----:B------:R-:W-:-:S02]  /*5030*/  IMAD R91, R2, 0x78, RZ ;  /* 0x00000078025b7824 */ /* 0x000fc400078e02ff */
[C---:B------:R-:W-:Y:S01]  /*5040*/  IMAD R89, R2.reuse, 0x77, RZ ;  /* 0x0000007702597824 */ /* 0x040fe200078e02ff */
[----:B------:R2:W-:Y:S01]  /*5050*/  STL [R1+0x134], R178 ;  /* 0x000134b201007387 */ /* 0x0005e20000100800 */
[C---:B------:R-:W-:Y:S01]  /*5060*/  IMAD R55, R2.reuse, 0x76, RZ ;  /* 0x0000007602377824 */ /* 0x040fe200078e02ff */
[-C--:B0-----:R-:W-:Y:S01]  /*5070*/  IADD3 R177, P0, R97, R5.reuse, RZ ;  /* 0x0000000561b17210 */ /* 0x081fe20007f1e0ff */
[C---:B------:R-:W-:Y:S02]  /*5080*/  IMAD R53, R2.reuse, 0x75, RZ ;  /* 0x0000007502357824 */ /* 0x040fe400078e02ff */
[C---:B------:R-:W-:Y:S01]  /*5090*/  IMAD R51, R2.reuse, 0x74, RZ ;  /* 0x0000007402337824 */ /* 0x040fe200078e02ff */
[-C--:B-1----:R-:W-:Y:S01]  /*50a0*/  IADD3 R114, P6, R99, R5.reuse, RZ ;  /* 0x0000000563727210 */ /* 0x082fe20007fde0ff */
[C---:B------:R-:W-:Y:S02]  /*50b0*/  IMAD R49, R2.reuse, 0x73, RZ ;  /* 0x0000007302317824 */ /* 0x040fe400078e02ff */
[C---:B------:R-:W-:Y:S01]  /*50c0*/  IMAD R47, R2.reuse, 0x72, RZ ;  /* 0x00000072022f7824 */ /* 0x040fe200078e02ff */
[----:B--2---:R-:W-:Y:S01]  /*50d0*/  IADD3 R178, P1, R95, R5, RZ ;  /* 0x000000055fb27210 */ /* 0x004fe20007f3e0ff */
[----:B------:R0:W-:Y:S01]  /*50e0*/  STL [R1+0x13c], R114 ;  /* 0x00013c7201007387 */ /* 0x0001e20000100800 */
[----:B------:R-:W-:-:S02]  /*50f0*/  IMAD R45, R2, 0x71, RZ ;  /* 0x00000071022d7824 */ /* 0x000fc400078e02ff */
[C---:B------:R-:W-:Y:S01]  /*5100*/  IMAD R43, R2.reuse, 0x70, RZ ;  /* 0x00000070022b7824 */ /* 0x040fe200078e02ff */
[----:B------:R1:W-:Y:S01]  /*5110*/  STL [R1+0x144], R177 ;  /* 0x000144b101007387 */ /* 0x0003e20000100800 */
[C---:B------:R-:W-:Y:S02]  /*5120*/  IMAD R41, R2.reuse, 0x6f, RZ ;  /* 0x0000006f02297824 */ /* 0x040fe400078e02ff */
[C---:B------:R-:W-:Y:S01]  /*5130*/  IMAD R39, R2.reuse, 0x6e, RZ ;  /* 0x0000006e02277824 */ /* 0x040fe200078e02ff */
[----:B------:R-:W-:Y:S01]  /*5140*/  STL [R1+0x14c], R178 ;  /* 0x00014cb201007387 */ /* 0x000fe20000100800 */
[C---:B------:R-:W-:Y:S01]  /*5150*/  IMAD R37, R2.reuse, 0x6d, RZ ;  /* 0x0000006d02257824 */ /* 0x040fe200078e02ff */
[----:B0-----:R-:W-:Y:S01]  /*5160*/  IADD3 R114, P2, R93, R5, RZ ;  /* 0x000000055d727210 */ /* 0x001fe20007f5e0ff */
[C---:B------:R-:W-:Y:S02]  /*5170*/  IMAD R35, R2.reuse, 0x6c, RZ ;  /* 0x0000006c02237824 */ /* 0x040fe400078e02ff */
[C---:B------:R-:W-:Y:S01]  /*5180*/  IMAD R23, R2.reuse, 0x6b, RZ ;  /* 0x0000006b02177824 */ /* 0x040fe200078e02ff */
[----:B-1----:R-:W-:Y:S01]  /*5190*/  LEA.HI.X.SX32 R177, R105, R3, 0x1, P3 ;  /* 0x0000000369b17211 */ /* 0x002fe200018f0eff */
[----:B------:R0:W-:Y:S01]  /*51a0*/  STL [R1+0x154], R114 ;  /* 0x0001547201007387 */ /* 0x0001e20000100800 */
[----:B------:R-:W-:Y:S01]  /*51b0*/  IADD3 R105, P3, R91, R5, RZ ;  /* 0x000000055b697210 */ /* 0x000fe20007f7e0ff */
[----:B------:R-:W-:-:S02]  /*51c0*/  IMAD R21, R2, 0x6a, RZ ;  /* 0x0000006a02157824 */ /* 0x000fc400078e02ff */
[----:B------:R-:W-:Y:S01]  /*51d0*/  STL [R1+0x120], R177 ;  /* 0x000120b101007387 */ /* 0x000fe20000100800 */
[C---:B------:R-:W-:Y:S02]  /*51e0*/  IMAD R19, R2.reuse, 0x69, RZ ;  /* 0x0000006902137824 */ /* 0x040fe400078e02ff */
[C---:B------:R-:W-:Y:S01]  /*51f0*/  IMAD R17, R2.reuse, 0x68, RZ ;  /* 0x0000006802117824 */ /* 0x040fe200078e02ff */
[----:B------:R1:W-:Y:S01]  /*5200*/  STL [R1+0x15c], R105 ;  /* 0x00015c6901007387 */ /* 0x0003e20000100800 */
[C---:B------:R-:W-:Y:S01]  /*5210*/  IMAD R15, R2.reuse, 0x67, RZ ;  /* 0x00000067020f7824 */ /* 0x040fe200078e02ff */
[----:B0-----:R-:W-:Y:S01]  /*5220*/  LEA.HI.X.SX32 R114, R103, R3, 0x1, P4 ;  /* 0x0000000367727211 */ /* 0x001fe200020f0eff */
[C---:B------:R-:W-:Y:S01]  /*5230*/  IMAD R13, R2.reuse, 0x66, RZ ;  /* 0x00000066020d7824 */ /* 0x040fe200078e02ff */
[----:B------:R-:W-:Y:S01]  /*5240*/  IADD3 R103, P4, R89, R5, RZ ;  /* 0x0000000559677210 */ /* 0x000fe20007f9e0ff */
[C---:B------:R-:W-:Y:S02]  /*5250*/  IMAD R11, R2.reuse, 0x65, RZ ;  /* 0x00000065020b7824 */ /* 0x040fe400078e02ff */
[----:B------:R-:W-:Y:S01]  /*5260*/  STL [R1+0x128], R114 ;  /* 0x0001287201007387 */ /* 0x000fe20000100800 */
[----:B------:R-:W-:Y:S01]  /*5270*/  IMAD R9, R2, 0x64, RZ ;  /* 0x0000006402097824 */ /* 0x000fe200078e02ff */
[----:B-1----:R-:W-:-:S02]  /*5280*/  LEA.HI.X.SX32 R105, R101, R3, 0x1, P5 ;  /* 0x0000000365697211 */ /* 0x002fc400028f0eff */
[----:B------:R0:W-:Y:S01]  /*5290*/  STL [R1+0x164], R103 ;  /* 0x0001646701007387 */ /* 0x0001e20000100800 */
[----:B------:R-:W-:Y:S01]  /*52a0*/  IADD3 R101, P5, R55, R5, RZ ;  /* 0x0000000537657210 */ /* 0x000fe20007fbe0ff */
[C---:B------:R-:W-:Y:S02]  /*52b0*/  IMAD R7, R2.reuse, 0x63, RZ ;  /* 0x0000006302077824 */ /* 0x040fe400078e02ff */
        /* <DEDUP_REMOVED lines=8> */
[----:B------:R-:W-:-:S02]  /*5340*/  IMAD R16, R2, 0x5e, RZ ;  /* 0x0000005e02107824 */ /* 0x000fc400078e02ff */
[----:B------:R-:W-:Y:S01]  /*5350*/  STL [R1+0x138], R103 ;  /* 0x0001386701007387 */ /* 0x000fe20000100800 */
[C---:B------:R-:W-:Y:S01]  /*5360*/  IMAD R18, R2.reuse, 0x5d, RZ ;  /* 0x0000005d02127824 */ /* 0x040fe200078e02ff */
[----:B-1----:R-:W-:Y:S02]  /*5370*/  LEA.HI.X.SX32 R101, R97, R3, 0x1, P0 ;  /* 0x0000000361657211 */ /* 0x002fe400000f0eff */
        /* <DEDUP_REMOVED lines=33> */
[----:B------:R1:W-:Y:S01]  /*5590*/  STL [R1+0x160], R93 ;  /* 0x0001605d01007387 */ /* 0x0003e20000100800 */
[C---:B------:R-:W-:Y:S02]  /*55a0*/  IMAD R92, R2.reuse, 0x4d, RZ ;  /* 0x0000004d025c7824 */ /* 0x040fe400078e02ff */
[C---:B------:R-:W-:Y:S01]  /*55b0*/  IMAD R94, R2.reuse, 0x4c, RZ ;  /* 0x0000004c025e7824 */ /* 0x040fe200078e02ff */
[----:B------:R2:W-:Y:S01]  /*55c0*/  STL [R1+0x19c], R89 ;  /* 0x00019c5901007387 */ /* 0x0005e20000100800 */
[C---:B------:R-:W-:Y:S01]  /*55d0*/  IMAD R96, R2.reuse, 0x4b, RZ ;  /* 0x0000004b02607824 */ /* 0x040fe200078e02ff */
[----:B0-----:R-:W-:Y:S01]  /*55e0*/  LEA.HI.X.SX32 R91, R55, R3, 0x1, P5 ;  /* 0x00000003375b7211 */ /* 0x001fe200028f0eff */
[----:B------:R-:W-:-:S02]  /*55f0*/  IMAD R98, R2, 0x4a, RZ ;  /* 0x0000004a02627824 */ /* 0x000fc400078e02ff */
[C---:B------:R-:W-:Y:S01]  /*5600*/  IMAD R100, R2.reuse, 0x49, RZ ;  /* 0x0000004902647824 */ /* 0x040fe200078e02ff */
[----:B-1----:R-:W-:Y:S01]  /*5610*/  IADD3 R93, P5, R41, R5, RZ ;  /* 0x00000005295d7210 */ /* 0x002fe20007fbe0ff */
[----:B------:R0:W-:Y:S01]  /*5620*/  STL [R1+0x168], R91 ;  /* 0x0001685b01007387 */ /* 0x0001e20000100800 */
[C---:B------:R-:W-:Y:S01]  /*5630*/  IMAD R102, R2.reuse, 0x48, RZ ;  /* 0x0000004802667824 */ /* 0x040fe200078e02ff */
[----:B--2---:R-:W-:Y:S02]  /*5640*/  LEA.HI.X.SX32 R89, R53, R3, 0x1, P6 ;  /* 0x0000000335597211 */ /* 0x004fe400030f0eff */
[----:B------:R1:W-:Y:S01]  /*5650*/  STL [R1+0x1a4], R93 ;  /* 0x0001a45d01007387 */ /* 0x0003e20000100800 */
[C---:B------:R-:W-:Y:S02]  /*5660*/  IMAD R104, R2.reuse, 0x47, RZ ;  /* 0x0000004702687824 */ /* 0x040fe400078e02ff */
[C---:B------:R-:W-:Y:S01]  /*5670*/  IMAD R106, R2.reuse, 0x46, RZ ;  /* 0x00000046026a7824 */ /* 0x040fe200078e02ff */
[----:B------:R2:W-:Y:S01]  /*5680*/  STL [R1+0x170], R89 ;  /* 0x0001705901007387 */ /* 0x0005e20000100800 */
[C---:B------:R-:W-:Y:S01]  /*5690*/  IMAD R107, R2.reuse, 0x45, RZ ;  /* 0x00000045026b7824 */ /* 0x040fe200078e02ff */
[----:B0-----:R-:W-:Y:S01]  /*56a0*/  IADD3 R91, P6, R39, R5, RZ ;  /* 0x00000005275b7210 */ /* 0x001fe20007fde0ff */
[----:B------:R-:W-:-:S02]  /*56b0*/  IMAD R108, R2, 0x44, RZ ;  /* 0x00000044026c7824 */ /* 0x000fc400078e02ff */
[C---:B------:R-:W-:Y:S01]  /*56c0*/  IMAD R109, R2.reuse, 0x43, RZ ;  /* 0x00000043026d7824 */ /* 0x040fe200078e02ff */
[----:B-1----:R-:W-:Y:S01]  /*56d0*/  LEA.HI.X.SX32 R93, R51, R3, 0x1, P0 ;  /* 0x00000003335d7211 */ /* 0x002fe200000f0eff */
[----:B------:R0:W-:Y:S01]  /*56e0*/  STL [R1+0x1ac], R91 ;  /* 0x0001ac5b01007387 */ /* 0x0001e20000100800 */
[C---:B------:R-:W-:Y:S01]  /*56f0*/  IMAD R110, R2.reuse, 0x42, RZ ;  /* 0x00000042026e7824 */ /* 0x040fe200078e02ff */
[----:B--2---:R-:W-:Y:S02]  /*5700*/  IADD3 R89, P0, R37, R5, RZ ;  /* 0x0000000525597210 */ /* 0x004fe40007f1e0ff */
[----:B------:R1:W-:Y:S01]  /*5710*/  STL [R1+0x178], R93 ;  /* 0x0001785d01007387 */ /* 0x0003e20000100800 */
[C---:B------:R-:W-:Y:S02]  /*5720*/  IMAD R111, R2.reuse, 0x41, RZ ;  /* 0x00000041026f7824 */ /* 0x040fe400078e02ff */
[C---:B------:R-:W-:Y:S01]  /*5730*/  IMAD.SHL.U32 R112, R2.reuse, 0x40, RZ ;  /* 0x0000004002707824 */ /* 0x040fe200078e00ff */
        /* <DEDUP_REMOVED lines=17> */
[-C--:B-1----:R-:W-:Y:S01]  /*5850*/  LEA.HI.X.SX32 R93, R45, R3.reuse, 0x1, P3 ;  /* 0x000000032d5d7211 */ /* 0x082fe200018f0eff */
[----:B------:R0:W-:Y:S01]  /*5860*/  STL [R1+0x1c4], R91 ;  /* 0x0001c45b01007387 */ /* 0x0001e20000100800 */
[----:B------:R-:W-:Y:S01]  /*5870*/  LEA.HI.X.SX32 R23, R23, R3, 0x1, P2 ;  /* 0x0000000317177211 */ /* 0x000fe200010f0eff */
[C---:B------:R-:W-:Y:S01]  /*5880*/  IMAD R124, R2.reuse, 0x36, RZ ;  /* 0x00000036027c7824 */ /* 0x040fe200078e02ff */
[C---:B--2---:R-:W-:Y:S01]  /*5890*/  IADD3 R89, P3, R21.reuse, R5, RZ ;  /* 0x0000000515597210 */ /* 0x044fe20007f7e0ff */
[----:B------:R1:W-:Y:S01]  /*58a0*/  STL [R1+0x190], R93 ;  /* 0x0001905d01007387 */ /* 0x0003e20000100800 */
[C---:B------:R-:W-:Y:S02]  /*58b0*/  IMAD R125, R2.reuse, 0x35, RZ ;  /* 0x00000035027d7824 */ /* 0x040fe400078e02ff */
[-C--:B------:R-:W-:Y:S01]  /*58c0*/  LEA.HI.X.SX32 R21, R21, R3.reuse, 0x1, P3 ;  /* 0x0000000315157211 */ /* 0x080fe200018f0eff */
        /* <DEDUP_REMOVED lines=8> */
[-C--:B--2---:R-:W-:Y:S02]  /*5950*/  LEA.HI.X.SX32 R89, R41, R3.reuse, 0x1, P5 ;  /* 0x0000000329597211 */ /* 0x084fe400028f0eff */
[----:B------:R1:W-:Y:S01]  /*5960*/  STL [R1+0x1d4], R93 ;  /* 0x0001d45d01007387 */ /* 0x0003e20000100800 */
[----:B------:R-:W-:Y:S01]  /*5970*/  LEA.HI.X.SX32 R19, R19, R3, 0x1, P4 ;  /* 0x0000000313137211 */ /* 0x000fe200020f0eff */
[C---:B------:R-:W-:Y:S02]  /*5980*/  IMAD R130, R2.reuse, 0x30, RZ ;  /* 0x0000003002827824 */ /* 0x040fe400078e02ff */
        /* <DEDUP_REMOVED lines=22> */
[----:B------:R-:W-:Y:S01]  /*5af0*/  STL [R1+0x1ec], R93 ;  /* 0x0001ec5d01007387 */ /* 0x000fe20000100800 */
[----:B------:R-:W-:Y:S01]  /*5b00*/  LEA.HI.X.SX32 R13, R13, R3, 0x1, P0 ;  /* 0x000000030d0d7211 */ /* 0x000fe200000f0eff */
[C---:B------:R-:W-:Y:S02]  /*5b10*/  IMAD R140, R2.reuse, 0x26, RZ ;  /* 0x00000026028c7824 */ /* 0x040fe400078e02ff */
[----:B------:R1:W-:Y:S01]  /*5b20*/  STL [R1+0x1b8], R89 ;  /* 0x0001b85901007387 */ /* 0x0003e20000100800 */
[C---:B------:R-:W-:Y:S01]  /*5b30*/  IMAD R141, R2.reuse, 0x25, RZ ;  /* 0x00000025028d7824 */ /* 0x040fe200078e02ff */
[----:B0-----:R-:W-:Y:S01]  /*5b40*/  IADD3 R91, P1, R11, R5, RZ ;  /* 0x000000050b5b7210 */ /* 0x001fe20007f3e0ff */
[----:B------:R-:W-:-:S02]  /*5b50*/  IMAD R142, R2, 0x24, RZ ;  /* 0x00000024028e7824 */ /* 0x000fc400078e02ff */
[C---:B------:R-:W-:Y:S01]  /*5b60*/  IMAD R143, R2.reuse, 0x23, RZ ;  /* 0x00000023028f7824 */ /* 0x040fe200078e02ff */
[----:B------:R-:W-:Y:S01]  /*5b70*/  LEA.HI.X.SX32 R11, R11, R3, 0x1, P1 ;  /* 0x000000030b0b7211 */ /* 0x000fe200008f0eff */
[----:B------:R-:W-:Y:S01]  /*5b80*/  STL [R1+0x1f4], R91 ;  /* 0x0001f45b01007387 */ /* 0x000fe20000100800 */
[C---:B------:R-:W-:Y:S01]  /*5b90*/  IMAD R144, R2.reuse, 0x22, RZ ;  /* 0x0000002202907824 */ /* 0x040fe200078e02ff */
[C---:B-1----:R-:W-:Y:S02]  /*5ba0*/  IADD3 R89, P2, R9.reuse, R5, RZ ;  /* 0x0000000509597210 */ /* 0x042fe40007f5e0ff */
[----:B------:R0:W-:Y:S01]  /*5bb0*/  STL [R1+0x1c0], R23 ;  /* 0x0001c01701007387 */ /* 0x0001e20000100800 */
[C---:B------:R-:W-:Y:S01]  /*5bc0*/  IMAD R145, R2.reuse, 0x21, RZ ;  /* 0x0000002102917824 */ /* 0x040fe200078e02ff */
[----:B------:R-:W-:Y:S02]  /*5bd0*/  LEA.HI.X.SX32 R9, R9, R3, 0x1, P2 ;  /* 0x0000000309097211 */ /* 0x000fe400010f0eff */
[----:B------:R-:W-:Y:S01]  /*5be0*/  STL [R1+0x1fc], R89 ;  /* 0x0001fc5901007387 */ /* 0x000fe20000100800 */
[----:B------:R-:W-:-:S02]  /*5bf0*/  IMAD.SHL.U32 R146, R2, 0x20, RZ ;  /* 0x0000002002927824 */ /* 0x000fc400078e00ff */
[C---:B------:R-:W-:Y:S01]  /*5c00*/  IMAD R147, R2.reuse, 0x1f, RZ ;  /* 0x0000001f02937824 */ /* 0x040fe200078e02ff */
[----:B------:R1:W-:Y:S01]  /*5c10*/  STL [R1+0x1c8], R21 ;  /* 0x0001c81501007387 */ /* 0x0003e20000100800 */
[C---:B------:R-:W-:Y:S01]  /*5c20*/  IMAD R148, R2.reuse, 0x1e, RZ ;  /* 0x0000001e02947824 */ /* 0x040fe200078e02ff */
[C---:B0-----:R-:W-:Y:S01]  /*5c30*/  IADD3 R23, P3, R7.reuse, R5, RZ ;  /* 0x0000000507177210 */ /* 0x041fe20007f7e0ff */
[C---:B------:R-:W-:Y:S02]  /*5c40*/  IMAD R149, R2.reuse, 0x1d, RZ ;  /* 0x0000001d02957824 */ /* 0x040fe400078e02ff */
[C---:B------:R-:W-:Y:S01]  /*5c50*/  IMAD R150, R2.reuse, 0x1c, RZ ;  /* 0x0000001c02967824 */ /* 0x040fe200078e02ff */
[----:B------:R-:W-:Y:S01]  /*5c60*/  LEA.HI.X.SX32 R7, R7, R3, 0x1, P3 ;  /* 0x0000000307077211 */ /* 0x000fe200018f0eff */
[----:B------:R-:W-:Y:S01]  /*5c70*/  STL [R1+0x204], R23 ;  /* 0x0002041701007387 */ /* 0x000fe20000100800 */
[----:B------:R-:W-:Y:S01]  /*5c80*/  IMAD R151, R2, 0x1b, RZ ;  /* 0x0000001b02977824 */ /* 0x000fe200078e02ff */
[----:B-1----:R-:W-:-:S02]  /*5c90*/  IADD3 R21, P4, R8, R5, RZ ;  /* 0x0000000508157210 */ /* 0x002fc40007f9e0ff */
[----:B------:R0:W-:Y:S01]  /*5ca0*/  STL [R1+0x1d0], R19 ;  /* 0x0001d01301007387 */ /* 0x0001e20000100800 */
[----:B------:R-:W-:Y:S01]  /*5cb0*/  IMAD R152, R2, 0x1a, RZ ;  /* 0x0000001a02987824 */ /* 0x000fe200078e02ff */
[----:B------:R-:W-:Y:S02]  /*5cc0*/  LEA.HI.X.SX32 R8, R8, R3, 0x1, P4 ;  /* 0x0000000308087211 */ /* 0x000fe400020f0eff */
[----:B------:R-:W-:Y:S01]  /*5cd0*/  STL [R1+0x20c], R21 ;  /* 0x00020c1501007387 */ /* 0x000fe20000100800 */
[C---:B------:R-:W-:Y:S02]  /*5ce0*/  IMAD R153, R2.reuse, 0x19, RZ ;  /* 0x0000001902997824 */ /* 0x040fe400078e02ff */
[C---:B------:R-:W-:Y:S01]  /*5cf0*/  IMAD R154, R2.reuse, 0x18, RZ ;  /* 0x00000018029a7824 */ /* 0x040fe200078e02ff */
[----:B------:R1:W-:Y:S01]  /*5d00*/  STL [R1+0x1d8], R17 ;  /* 0x0001d81101007387 */ /* 0x0003e20000100800 */
[----:B------:R-:W-:Y:S01]  /*5d10*/  IMAD R155, R2, 0x17, RZ ;  /* 0x00000017029b7824 */ /* 0x000fe200078e02ff */
[----:B0-----:R-:W-:Y:S01]  /*5d20*/  IADD3 R19, P5, R10, R5, RZ ;  /* 0x000000050a137210 */ /* 0x001fe20007fbe0ff */
[----:B------:R-:W-:-:S02]  /*5d30*/  IMAD R156, R2, 0x16, RZ ;  /* 0x00000016029c7824 */ /* 0x000fc400078e02ff */
[C---:B------:R-:W-:Y:S02]  /*5d40*/  IMAD R157, R2.reuse, 0x15, RZ ;  /* 0x00000015029d7824 */ /* 0x040fe400078e02ff */
[----:B------:R-:W-:Y:S01]  /*5d50*/  STL [R1+0x214], R19 ;  /* 0x0002141301007387 */ /* 0x000fe20000100800 */
[----:B------:R-:W-:Y:S01]  /*5d60*/  IMAD R158, R2, 0x14, RZ ;  /* 0x00000014029e7824 */ /* 0x000fe200078e02ff */
[----:B-1----:R-:W-:Y:S02]  /*5d70*/  IADD3 R17, P6, R12, R5, RZ ;  /* 0x000000050c117210 */ /* 0x002fe40007fde0ff */
[----:B------:R0:W-:Y:S01]  /*5d80*/  STL [R1+0x1e0], R15 ;  /* 0x0001e00f01007387 */ /* 0x0001e20000100800 */
[C---:B------:R-:W-:Y:S02]  /*5d90*/  IMAD R159, R2.reuse, 0x13, RZ ;  /* 0x00000013029f7824 */ /* 0x040fe400078e02ff */
[C---:B------:R-:W-:Y:S01]  /*5da0*/  IMAD R160, R2.reuse, 0x12, RZ ;  /* 0x0000001202a07824 */ /* 0x040fe200078e02ff */
[----:B------:R-:W-:Y:S01]  /*5db0*/  STL [R1+0x21c], R17 ;  /* 0x00021c1101007387 */ /* 0x000fe20000100800 */
[----:B------:R-:W-:-:S02]  /*5dc0*/  IMAD R161, R2, 0x11, RZ ;  /* 0x0000001102a17824 */ /* 0x000fc400078e02ff */
[C---:B------:R-:W-:Y:S01]  /*5dd0*/  IMAD.SHL.U32 R162, R2.reuse, 0x10, RZ ;  /* 0x0000001002a27824 */ /* 0x040fe200078e00ff */
[----:B------:R1:W-:Y:S01]  /*5de0*/  STL [R1+0x1e8], R13 ;  /* 0x0001e80d01007387 */ /* 0x0003e20000100800 */
[----:B------:R-:W-:Y:S01]  /*5df0*/  IMAD R163, R2, 0xf, RZ ;  /* 0x0000000f02a37824 */ /* 0x000fe200078e02ff */
[-C--:B0-----:R-:W-:Y:S01]  /*5e00*/  IADD3 R15, P0, R14, R5.reuse, RZ ;  /* 0x000000050e0f7210 */ /* 0x081fe20007f1e0ff */
[C---:B------:R-:W-:Y:S02]  /*5e10*/  IMAD R164, R2.reuse, 0xe, RZ ;  /* 0x0000000e02a47824 */ /* 0x040fe400078e02ff */
[C---:B------:R-:W-:Y:S02]  /*5e20*/  IMAD R165, R2.reuse, 0xd, RZ ;  /* 0x0000000d02a57824 */ /* 0x040fe400078e02ff */
[----:B------:R-:W-:Y:S01]  /*5e30*/  STL [R1+0x224], R15 ;  /* 0x0002240f01007387 */ /* 0x000fe20000100800 */
[----:B------:R-:W-:Y:S01]  /*5e40*/  IMAD R166, R2, 0xc, RZ ;  /* 0x0000000c02a67824 */ /* 0x000fe200078e02ff */
[----:B-1----:R-:W-:-:S02]  /*5e50*/  IADD3 R13, P1, R16, R5, RZ ;  /* 0x00000005100d7210 */ /* 0x002fc40007f3e0ff */
[----:B------:R0:W-:Y:S01]  /*5e60*/  STL [R1+0x1f0], R11 ;  /* 0x0001f00b01007387 */ /* 0x0001e20000100800 */
[C---:B------:R-:W-:Y:S02]  /*5e70*/  IMAD R167, R2.reuse, 0xb, RZ ;  /* 0x0000000b02a77824 */ /* 0x040fe400078e02ff */
[C---:B------:R-:W-:Y:S01]  /*5e80*/  IMAD R168, R2.reuse, 0xa, RZ ;  /* 0x0000000a02a87824 */ /* 0x040fe200078e02ff */
[----:B------:R-:W-:Y:S01]  /*5e90*/  STL [R1+0x22c], R13 ;  /* 0x00022c0d01007387 */ /* 0x000fe20000100800 */
[C---:B------:R-:W-:Y:S02]  /*5ea0*/  IMAD R169, R2.reuse, 0x9, RZ ;  /* 0x0000000902a97824 */ /* 0x040fe400078e02ff */
[C---:B------:R-:W-:Y:S01]  /*5eb0*/  IMAD.SHL.U32 R170, R2.reuse, 0x8, RZ ;  /* 0x0000000802aa7824 */ /* 0x040fe200078e00ff */
[----:B------:R1:W-:Y:S01]  /*5ec0*/  STL [R1+0x1f8], R9 ;  /* 0x0001f80901007387 */ /* 0x0003e20000100800 */
[----:B------:R-:W-:Y:S01]  /*5ed0*/  IMAD R171, R2, 0x7, RZ ;  /* 0x0000000702ab7824 */ /* 0x000fe200078e02ff */
[----:B0-----:R-:W-:Y:S01]  /*5ee0*/  IADD3 R11, P2, R18, R5, RZ ;  /* 0x00000005120b7210 */ /* 0x001fe20007f5e0ff */
[----:B------:R-:W-:-:S02]  /*5ef0*/  IMAD R172, R2, 0x6, RZ ;  /* 0x0000000602ac7824 */ /* 0x000fc400078e02ff */
[C---:B------:R-:W-:Y:S02]  /*5f00*/  IMAD R173, R2.reuse, 0x5, RZ ;  /* 0x0000000502ad7824 */ /* 0x040fe400078e02ff */
[----:B------:R-:W-:Y:S01]  /*5f10*/  STL [R1+0x234], R11 ;  /* 0x0002340b01007387 */ /* 0x000fe20000100800 */
[----:B------:R-:W-:Y:S01]  /*5f20*/  IMAD.SHL.U32 R174, R2, 0x4, RZ ;  /* 0x0000000402ae7824 */ /* 0x000fe200078e00ff */
[----:B-1----:R-:W-:Y:S02]  /*5f30*/  IADD3 R9, P3, R20, R5, RZ ;  /* 0x0000000514097210 */ /* 0x002fe40007f7e0ff */
[----:B------:R0:W-:Y:S01]  /*5f40*/  STL [R1+0x200], R7 ;  /* 0x0002000701007387 */ /* 0x0001e20000100800 */
[C---:B------:R-:W-:Y:S02]  /*5f50*/  IMAD R175, R2.reuse, 0x3, RZ ;  /* 0x0000000302af7824 */ /* 0x040fe400078e02ff */
[C---:B------:R-:W-:Y:S01]  /*5f60*/  IMAD.SHL.U32 R176, R2.reuse, 0x2, RZ ;  /* 0x0000000202b07824 */ /* 0x040fe200078e00ff */
[----:B------:R1:W-:Y:S01]  /*5f70*/  STL [R1+0x23c], R9 ;  /* 0x00023c0901007387 */ /* 0x0003e20000100800 */
[----:B------:R-:W-:-:S03]  /*5f80*/  IMAD.SHL.U32 R6, R2, 0x80, RZ ;  /* 0x0000008002067824 */ /* 0x000fc600078e00ff */
        /* <DEDUP_REMOVED lines=375> */
[-C--:B------:R-:W-:Y:S02]  /*7700*/  LEA.HI.X.SX32 R2, R2, R3.reuse, 0x1, P3 ;  /* 0x0000000302027211 */ /* 0x080fe400018f0eff */
[-C--:B--2---:R-:W-:Y:S01]  /*7710*/  LEA.HI.X.SX32 R8, R172, R3.reuse, 0x1, P5 ;  /* 0x00000003ac087211 */ /* 0x084fe200028f0eff */
[----:B------:R1:W-:Y:S04]  /*7720*/  STL [R1+0x4e0], R9 ;  /* 0x0004e00901007387 */ /* 0x0003e80000100800 */
[----:B------:R2:W-:Y:S01]  /*7730*/  STL [R1+0x4e8], R8 ;  /* 0x0004e80801007387 */ /* 0x0005e20000100800 */
[-C--:B0-----:R-:W-:Y:S02]  /*7740*/  LEA.HI.X.SX32 R7, R173, R3.reuse, 0x1, P6 ;  /* 0x00000003ad077211 */ /* 0x081fe400030f0eff */
[----:B-1----:R-:W-:-:S03]  /*7750*/  LEA.HI.X.SX32 R9, R174, R3, 0x1, P0 ;  /* 0x00000003ae097211 */ /* 0x002fc600000f0eff */
[----:B------:R0:W-:Y:S01]  /*7760*/  STL [R1+0x4f0], R7 ;  /* 0x0004f00701007387 */ /* 0x0001e20000100800 */
[----:B--2---:R-:W-:-:S03]  /*7770*/  LEA.HI.X.SX32 R8, R175, R3, 0x1, P1 ;  /* 0x00000003af087211 */ /* 0x004fc600008f0eff */
[----:B------:R1:W-:Y:S04]  /*7780*/  STL [R1+0x4f8], R9 ;  /* 0x0004f80901007387 */ /* 0x0003e80000100800 */
[----:B------:R2:W-:Y:S01]  /*7790*/  STL [R1+0x500], R8 ;  /* 0x0005000801007387 */ /* 0x0005e20000100800 */
[----:B0-----:R-:W-:Y:S02]  /*77a0*/  LEA.HI.X.SX32 R7, R176, R3, 0x1, P2 ;  /* 0x00000003b0077211 */ /* 0x001fe400010f0eff */
[----:B-1----:R-:W-:-:S03]  /*77b0*/  LOP3.LUT R9, R113, 0x20, RZ, 0x3c, !PT ;  /* 0x0000002071097812 */ /* 0x002fc600078e3cff */
[----:B------:R0:W-:Y:S01]  /*77c0*/  STL [R1+0x508], R7 ;  /* 0x0005080701007387 */ /* 0x0001e20000100800 */
[----:B--2---:R-:W-:-:S03]  /*77d0*/  LOP3.LUT R8, R113, 0x30, RZ, 0x3c, !PT ;  /* 0x0000003071087812 */ /* 0x004fc600078e3cff */
[----:B------:R1:W-:Y:S01]  /*77e0*/  STL [R1+0x510], R2 ;  /* 0x0005100201007387 */ /* 0x0003e20000100800 */
[----:B0-----:R-:W-:Y:S02]  /*77f0*/  LOP3.LUT R7, R113, 0x10, RZ, 0x3c, !PT ;  /* 0x0000001071077812 */ /* 0x001fe400078e3cff */
[----:B-1----:R-:W-:-:S03]  /*7800*/  SHF.R.S32.HI R2, RZ, 0x1f, R6 ;  /* 0x0000001fff027819 */ /* 0x002fc60000011406 */
[----:B------:R0:W-:Y:S04]  /*7810*/  STL [R1+0x574], R7 ;  /* 0x0005740701007387 */ /* 0x0001e80000100800 */
[----:B------:R1:W-:Y:S04]  /*7820*/  STL [R1+0x570], R9 ;  /* 0x0005700901007387 */ /* 0x0003e80000100800 */
[----:B------:R2:W-:Y:S01]  /*7830*/  STL [R1+0x56c], R8 ;  /* 0x00056c0801007387 */ /* 0x0005e20000100800 */
[C---:B0-----:R-:W-:Y:S02]  /*7840*/  LOP3.LUT R7, R113.reuse, 0x40, RZ, 0x3c, !PT ;  /* 0x0000004071077812 */ /* 0x041fe400078e3cff */
[----:B-1----:R-:W-:-:S03]  /*7850*/  LOP3.LUT R9, R113, 0x50, RZ, 0x3c, !PT ;  /* 0x0000005071097812 */ /* 0x002fc600078e3cff */
[----:B------:R0:W-:Y:S01]  /*7860*/  STL [R1+0x568], R7 ;  /* 0x0005680701007387 */ /* 0x0001e20000100800 */
[----:B--2---:R-:W-:-:S03]  /*7870*/  LOP3.LUT R8, R113, 0x60, RZ, 0x3c, !PT ;  /* 0x0000006071087812 */ /* 0x004fc600078e3cff */
[----:B------:R1:W-:Y:S04]  /*7880*/  STL [R1+0x564], R9 ;  /* 0x0005640901007387 */ /* 0x0003e80000100800 */
[----:B------:R1:W-:Y:S01]  /*7890*/  STL [R1+0x560], R8 ;  /* 0x0005600801007387 */ /* 0x0003e20000100800 */
[----:B0-----:R-:W-:-:S05]  /*78a0*/  LOP3.LUT R7, R113, 0x70, RZ, 0x3c, !PT ;  /* 0x0000007071077812 */ /* 0x001fca00078e3cff */
[----:B------:R1:W-:Y:S02]  /*78b0*/  STL [R1+0x55c], R7 ;  /* 0x00055c0701007387 */ /* 0x0003e40000100800 */
.L_x_2:
[----:B------:R-:W0:Y:S01]  /*78c0*/  LDC R146, c[0x0][0x230] ;  /* 0x00008c00ff927b82 */ /* 0x000e220000000800 */
[----:B------:R-:W2:Y:S04]  /*78d0*/  LDL R120, [R1+0x510] ;  /* 0x0005100001787983 */ /* 0x000ea80000100800 */
[----:B------:R-:W3:Y:S04]  /*78e0*/  LDL R2, [R1+0x514] ;  /* 0x0005140001027983 */ /* 0x000ee80000100800 */
[----:B------:R-:W4:Y:S04]  /*78f0*/  LDL R119, [R1+0x508] ;  /* 0x0005080001777983 */ /* 0x000f280000100800 */
[----:B------:R-:W4:Y:S04]  /*7900*/  LDL R118, [R1+0x500] ;  /* 0x0005000001767983 */ /* 0x000f280000100800 */
[----:B------:R-:W4:Y:S04]  /*7910*/  LDL R117, [R1+0x504] ;  /* 0x0005040001757983 */ /* 0x000f280000100800 */
[----:B------:R-:W4:Y:S01]  /*7920*/  LDL R116, [R1+0x4f8] ;  /* 0x0004f80001747983 */ /* 0x000f220000100800 */
[----:B0-----:R-:W-:-:S03]  /*7930*/  IMAD R146, R4, -0x80, R146 ;  /* 0xffffff8004927824 */ /* 0x001fc600078e0292 */
[----:B------:R-:W4:Y:S01]  /*7940*/  LDL R6, [R1+0x4fc] ;  /* 0x0004fc0001067983 */ /* 0x000f220000100800 */
[----:B------:R-:W-:Y:S02]  /*7950*/  PRMT R168, RZ, 0x7610, R168 ;  /* 0x00007610ffa87816 */ /* 0x000fe400000000a8 */
[----:B------:R-:W-:Y:S01]  /*7960*/  PRMT R167, RZ, 0x7610, R167 ;  /* 0x00007610ffa77816 */ /* 0x000fe200000000a7 */
[----:B-----5:R-:W-:Y:S01]  /*7970*/  STL [R1+0x5a0], R0 ;  /* 0x0005a00001007387 */ /* 0x020fe20000100800 */
[C---:B------:R-:W-:Y:S02]  /*7980*/  ISETP.GT.AND P0, PT, R146.reuse, RZ, PT ;  /* 0x000000ff9200720c */ /* 0x040fe40003f04270 */
[C---:B------:R-:W-:Y:S01]  /*7990*/  ISETP.GT.AND P1, PT, R146.reuse, 0x1, PT ;  /* 0x000000019200780c */ /* 0x040fe20003f24270 */
[----:B------:R-:W-:Y:S01]  /*79a0*/  STL [R1+0x63c], R4 ;  /* 0x00063c0401007387 */ /* 0x000fe20000100800 */
[C---:B------:R-:W-:Y:S02]  /*79b0*/  ISETP.GT.AND P2, PT, R146.reuse, 0x2, PT ;  /* 0x000000029200780c */ /* 0x040fe40003f44270 */
[----:B------:R-:W-:Y:S01]  /*79c0*/  ISETP.GT.AND P3, PT, R146, 0x3, PT ;  /* 0x000000039200780c */ /* 0x000fe20003f64270 */
[----:B------:R-:W-:Y:S01]  /*79d0*/  STL [R1+0x640], R5 ;  /* 0x0006400501007387 */ /* 0x000fe20000100800 */
[----:B------:R-:W-:-:S02]  /*79e0*/  PRMT R166, RZ, 0x7610, R166 ;  /* 0x00007610ffa67816 */ /* 0x000fc400000000a6 */
[----:B------:R-:W-:Y:S01]  /*79f0*/  ISETP.GT.AND P4, PT, R146, 0x4, PT ;  /* 0x000000049200780c */ /* 0x000fe20003f84270 */
[----:B------:R0:W-:Y:S02]  /*7a00*/  STL [R1+0x638], R3 ;  /* 0x0006380301007387 */ /* 0x0001e40000100800 */
[----:B-1----:R-:W-:Y:S02]  /*7a10*/  @P0 IMAD.MOV.U32 R9, RZ, RZ, R3 ;  /* 0x000000ffff090224 */ /* 0x002fe400078e0003 */
[----:B------:R-:W-:-:S05]  /*7a20*/  @P0 IMAD.MOV.U32 R8, RZ, RZ, R5 ;  /* 0x000000ffff080224 */ /* 0x000fca00078e0005 */
[----:B------:R2:W4:Y:S04]  /*7a30*/  @P0 LDG.E.U8 R168, desc[UR40][R8.64] ;  /* 0x0000002808a80981 */ /* 0x000528000c1e1100 */
[----:B0-----:R-:W4:Y:S01]  /*7a40*/  LDL.LU R3, [R1+0x50c] ;  /* 0x00050c0001037983 */ /* 0x001f220000300800 */
[----:B------:R-:W-:Y:S01]  /*7a50*/  PRMT R165, RZ, 0x7610, R165 ;  /* 0x00007610ffa57816 */ /* 0x000fe200000000a5 */
[----:B--2---:R-:W-:Y:S02]  /*7a60*/  @P1 IMAD.MOV.U32 R9, RZ, RZ, R120 ;  /* 0x000000ffff091224 */ /* 0x004fe400078e0078 */
[----:B---3--:R-:W-:Y:S02]  /*7a70*/  @P1 IMAD.MOV.U32 R8, RZ, RZ, R2 ;  /* 0x000000ffff081224 */ /* 0x008fe400078e0002 */
[----:B------:R-:W2:Y:S04]  /*7a80*/  LDL.LU R2, [R1+0x4f4] ;  /* 0x0004f40001027983 */ /* 0x000ea80000300800 */
[----:B------:R4:W3:Y:S02]  /*7a90*/  @P1 LDG.E.U8 R167, desc[UR40][R8.64] ;  /* 0x0000002808a71981 */ /* 0x0008e4000c1e1100 */
[----:B----4-:R-:W-:-:S02]  /*7aa0*/  @P2 IMAD.MOV.U32 R9, RZ, RZ, R119 ;  /* 0x000000ffff092224 */ /* 0x010fc400078e0077 */
[----:B------:R-:W-:Y:S01]  /*7ab0*/  @P2 IMAD.MOV.U32 R8, RZ, RZ, R3 ;  /* 0x000000ffff082224 */ /* 0x000fe200078e0003 */
[----:B------:R0:W-:Y:S04]  /*7ac0*/  STL [R1+0x644], R3 ;  /* 0x0006440301007387 */ /* 0x0001e80000100800 */
[----:B------:R-:W4:Y:S04]  /*7ad0*/  LDL R119, [R1+0x4f0] ;  /* 0x0004f00001777983 */ /* 0x000f280000100800 */
[----:B------:R1:W3:Y:S04]  /*7ae0*/  @P2 LDG.E.U8 R166, desc[UR40][R8.64] ;  /* 0x0000002808a62981 */ /* 0x0002e8000c1e1100 */
[----:B0-----:R-:W3:Y:S04]  /*7af0*/  LDL R3, [R1+0x4e4] ;  /* 0x0004e40001037983 */ /* 0x001ee80000100800 */
[----:B------:R-:W3:Y:S01]  /*7b00*/  LDL R5, [R1+0x4dc] ;  /* 0x0004dc0001057983 */ /* 0x000ee20000100800 */
[----:B-1----:R-:W-:-:S02]  /*7b10*/  @P3 IMAD.MOV.U32 R8, RZ, RZ, R117 ;  /* 0x000000ffff083224 */ /* 0x002fc400078e0075 */
[----:B------:R-:W-:Y:S01]  /*7b20*/  @P3 IMAD.MOV.U32 R9, RZ, RZ, R118 ;  /* 0x000000ffff093224 */ /* 0x000fe200078e0076 */
[----:B------:R-:W3:Y:S04]  /*7b30*/  LDL R117, [R1+0x4ec] ;  /* 0x0004ec0001757983 */ /* 0x000ee80000100800 */
[----:B------:R-:W3:Y:S04]  /*7b40*/  LDL R118, [R1+0x4e8] ;  /* 0x0004e80001767983 */ /* 0x000ee80000100800 */
[----:B------:R0:W3:Y:S04]  /*7b50*/  @P3 LDG.E.U8 R165, desc[UR40][R8.64] ;  /* 0x0000002808a53981 */ /* 0x0000e8000c1e1100 */
[----:B------:R-:W3:Y:S04]  /*7b60*/  LDL R4, [R1+0x4d0] ;  /* 0x0004d00001047983 */ /* 0x000ee80000100800 */
[----:B------:R-:W3:Y:S01]  /*7b70*/  LDL R0, [R1+0x4d4] ;  /* 0x0004d40001007983 */ /* 0x000ee20000100800 */
[----:B0-----:R-:W-:-:S03]  /*7b80*/  @P4 IMAD.MOV.U32 R9, RZ, RZ, R116 ;  /* 0x000000ffff094224 */ /* 0x001fc600078e0074 */
[----:B------:R-:W3:Y:S01]  /*7b90*/  LDL R116, [R1+0x4e0] ;  /* 0x0004e00001747983 */ /* 0x000ee20000100800 */
[----:B------:R-:W-:-:S03]  /*7ba0*/  @P4 IMAD.MOV.U32 R8, RZ, RZ, R6 ;  /* 0x000000ffff084224 */ /* 0x000fc600078e0006 */
[----:B------:R-:W3:Y:S01]  /*7bb0*/  LDL R6, [R1+0x4d8] ;  /* 0x0004d80001067983 */ /* 0x000ee20000100800 */
[C---:B------:R-:W-:Y:S02]  /*7bc0*/  ISETP.GT.AND P1, PT, R146.reuse, 0x5, PT ;  /* 0x000000059200780c */ /* 0x040fe40003f24270 */
[----:B------:R-:W-:Y:S02]  /*7bd0*/  PRMT R164, RZ, 0x7610, R164 ;  /* 0x00007610ffa47816 */ /* 0x000fe400000000a4 */
[C---:B------:R-:W-:Y:S02]  /*7be0*/  ISETP.GT.AND P0, PT, R146.reuse, 0x6, PT ;  /* 0x000000069200780c */ /* 0x040fe40003f04270 */
[----:B------:R-:W-:Y:S02]  /*7bf0*/  PRMT R163, RZ, 0x7610, R163 ;  /* 0x00007610ffa37816 */ /* 0x000fe400000000a3 */
[----:B------:R2:W3:Y:S01]  /*7c00*/  @P4 LDG.E.U8 R164, desc[UR40][R8.64] ;  /* 0x0000002808a44981 */ /* 0x0004e2000c1e1100 */
[----:B------:R-:W-:-:S02]  /*7c10*/  ISETP.GT.AND P2, PT, R146, 0x7, PT ;  /* 0x000000079200780c */ /* 0x000fc40003f44270 */
[----:B------:R-:W-:Y:S02]  /*7c20*/  PRMT R161, RZ, 0x7610, R161 ;  /* 0x00007610ffa17816 */ /* 0x000fe400000000a1 */
[C---:B------:R-:W-:Y:S02]  /*7c30*/  ISETP.GT.AND P3, PT, R146.reuse, 0x8, PT ;  /* 0x000000089200780c */ /* 0x040fe40003f64270 */
[----:B------:R-:W-:Y:S02]  /*7c40*/  ISETP.GT.AND P4, PT, R146, 0x9, PT ;  /* 0x000000099200780c */ /* 0x000fe40003f84270 */
[----:B------:R-:W-:Y:S02]  /*7c50*/  PRMT R162, RZ, 0x7610, R162 ;  /* 0x00007610ffa27816 */ /* 0x000fe400000000a2 */
[----:B------:R-:W-:Y:S01]  /*7c60*/  PRMT R160, RZ, 0x7610, R160 ;  /* 0x00007610ffa07816 */ /* 0x000fe200000000a0 */
[----:B--2---:R-:W-:Y:S01]  /*7c70*/  @P1 IMAD.MOV.U32 R8, RZ, RZ, R2 ;  /* 0x000000ffff081224 */ /* 0x004fe200078e0002 */
[----:B------:R0:W-:Y:S01]  /*7c80*/  STL [R1+0x648], R2 ;  /* 0x0006480201007387 */ /* 0x0001e20000100800 */
[----:B------:R-:W-:-:S02]  /*7c90*/  PRMT R157, RZ, 0x7610, R157 ;  /* 0x00007610ff9d7816 */ /* 0x000fc4000000009d */
[----:B------:R-:W-:Y:S01]  /*7ca0*/  PRMT R113, RZ, 0x7610, R113 ;  /* 0x00007610ff717816 */ /* 0x000fe20000000071 */
[----:B------:R-:W2:Y:S01]  /*7cb0*/  LDL R121, [R1+0x240] ;  /* 0x0002400001797983 */ /* 0x000ea20000100800 */
[----:B------:R-:W-:Y:S02]  /*7cc0*/  PRMT R156, RZ, 0x7610, R156 ;  /* 0x00007610ff9c7816 */ /* 0x000fe4000000009c */
[----:B------:R-:W-:Y:S01]  /*7cd0*/  PRMT R112, RZ, 0x7610, R112 ;  /* 0x00007610ff707816 */ /* 0x000fe20000000070 */
[----:B------:R-:W2:Y:S04]  /*7ce0*/  LDL R120, [R1+0x244] ;  /* 0x0002440001787983 */ /* 0x000ea80000100800 */
[----:B0-----:R-:W2:Y:S01]  /*7cf0*/  LDL R2, [R1+0x4cc] ;  /* 0x0004cc0001027983 */ /* 0x001ea20000100800 */
[----:B----4-:R-:W-:Y:S01]  /*7d00*/  @P1 IMAD.MOV.U32 R9, RZ, RZ, R119 ;  /* 0x000000ffff091224 */ /* 0x010fe200078e0077 */
[----:B------:R-:W-:-:S02]  /*7d10*/  PRMT R114, RZ, 0x7610, R114 ;  /* 0x00007610ff727816 */ /* 0x000fc40000000072 */
[----:B------:R-:W4:Y:S04]  /*7d20*/  LDL R119, [R1+0x270] ;  /* 0x0002700001777983 */ /* 0x000f280000100800 */
[----:B------:R3:W4:Y:S02]  /*7d30*/  @P1 LDG.E.U8 R163, desc[UR40][R8.64] ;  /* 0x0000002808a31981 */ /* 0x000724000c1e1100 */
[----:B---3--:R-:W-:Y:S02]  /*7d40*/  @P0 IMAD.MOV.U32 R8, RZ, RZ, R117 ;  /* 0x000000ffff080224 */ /* 0x008fe400078e0075 */
[----:B------:R-:W3:Y:S01]  /*7d50*/  LDL R117, [R1+0x4c0] ;  /* 0x0004c00001757983 */ /* 0x000ee20000100800 */
[----:B------:R-:W-:Y:S01]  /*7d60*/  @P0 IMAD.MOV.U32 R9, RZ, RZ, R118 ;  /* 0x000000ffff090224 */ /* 0x000fe200078e0076 */
[----:B------:R-:W-:-:S02]  /*7d70*/  ISETP.GT.AND P1, PT, R146, 0xa, PT ;  /* 0x0000000a9200780c */ /* 0x000fc40003f24270 */
[----:B------:R-:W4:Y:S04]  /*7d80*/  LDL R118, [R1+0x274] ;  /* 0x0002740001767983 */ /* 0x000f280000100800 */
[----:B------:R0:W4:Y:S02]  /*7d90*/  @P0 LDG.E.U8 R161, desc[UR40][R8.64] ;  /* 0x0000002808a10981 */ /* 0x000124000c1e1100 */
[----:B0-----:R-:W-:Y:S02]  /*7da0*/  @P2 IMAD.MOV.U32 R8, RZ, RZ, R3 ;  /* 0x000000ffff082224 */ /* 0x001fe400078e0003 */
[----:B------:R-:W3:Y:S01]  /*7db0*/  LDL R3, [R1+0x4c8] ;  /* 0x0004c80001037983 */ /* 0x000ee20000100800 */
[----:B------:R-:W-:-:S03]  /*7dc0*/  @P2 IMAD.MOV.U32 R9, RZ, RZ, R116 ;  /* 0x000000ffff092224 */ /* 0x000fc600078e0074 */
[----:B------:R-:W4:Y:S04]  /*7dd0*/  LDL R116, [R1+0x4c4] ;  /* 0x0004c40001747983 */ /* 0x000f280000100800 */
[----:B------:R0:W4:Y:S02]  /*7de0*/  @P2 LDG.E.U8 R162, desc[UR40][R8.64] ;  /* 0x0000002808a22981 */ /* 0x000124000c1e1100 */
[----:B0-----:R-:W-:Y:S02]  /*7df0*/  @P3 IMAD.MOV.U32 R8, RZ, RZ, R5 ;  /* 0x000000ffff083224 */ /* 0x001fe400078e0005 */
[----:B------:R-:W-:Y:S01]  /*7e00*/  @P3 IMAD.MOV.U32 R9, RZ, RZ, R6 ;  /* 0x000000ffff093224 */ /* 0x000fe200078e0006 */
[----:B------:R-:W4:Y:S04]  /*7e10*/  LDL R5, [R1+0x4b4] ;  /* 0x0004b40001057983 */ /* 0x000f280000100800 */
[----:B------:R0:W4:Y:S04]  /*7e20*/  @P3 LDG.E.U8 R160, desc[UR40][R8.64] ;  /* 0x0000002808a03981 */ /* 0x000128000c1e1100 */
[----:B------:R-:W4:Y:S01]  /*7e30*/  LDL R6, [R1+0x4b0] ;  /* 0x0004b00001067983 */ /* 0x000f220000100800 */
[----:B0-----:R-:W-:-:S02]  /*7e40*/  @P4 IMAD.MOV.U32 R8, RZ, RZ, R0 ;  /* 0x000000ffff084224 */ /* 0x001fc400078e0000 */
[----:B------:R-:W-:Y:S01]  /*7e50*/  @P4 IMAD.MOV.U32 R9, RZ, RZ, R4 ;  /* 0x000000ffff094224 */ /* 0x000fe200078e0004 */
[----:B------:R-:W4:Y:S04]  /*7e60*/  LDL R0, [R1+0x4bc] ;  /* 0x0004bc0001007983 */ /* 0x000f280000100800 */
[----:B------:R-:W4:Y:S01]  /*7e70*/  LDL R4, [R1+0x4b8] ;  /* 0x0004b80001047983 */ /* 0x000f220000100800 */
[----:B------:R-:W-:-:S03]  /*7e80*/  ISETP.GT.AND P0, PT, R146, 0xb, PT ;  /* 0x0000000b9200780c */ /* 0x000fc60003f04270 */
[----:B------:R2:W4:Y:S01]  /*7e90*/  @P4 LDG.E.U8 R157, desc[UR40][R8.64] ;  /* 0x00000028089d4981 */ /* 0x000522000c1e1100 */
[----:B------:R-:W-:Y:S01]  /*7ea0*/  ISETP.GT.AND P2, PT, R146, 0xc, PT ;  /* 0x0000000c9200780c */ /* 0x000fe20003f44270 */
[----:B--2---:R-:W-:Y:S02]  /*7eb0*/  @P1 IMAD.MOV.U32 R8, RZ, RZ, R2 ;  /* 0x000000ffff081224 */ /* 0x004fe400078e0002 */
[----:B------:R-:W2:Y:S01]  /*7ec0*/  LDL R2, [R1+0x4ac] ;  /* 0x0004ac0001027983 */ /* 0x000ea20000100800 */
[----:B---3--:R-:W-:-:S03]  /*7ed0*/  @P1 IMAD.MOV.U32 R9, RZ, RZ, R3 ;  /* 0x000000ffff091224 */ /* 0x008fc600078e0003 */
[----:B------:R-:W3:Y:S04]  /*7ee0*/  LDL R3, [R1+0x4a8] ;  /* 0x0004a80001037983 */ /* 0x000ee80000100800 */
[----:B------:R4:W3:Y:S02]  /*7ef0*/  @P1 LDG.E.U8 R113, desc[UR40][R8.64] ;  /* 0x0000002808711981 */ /* 0x0008e4000c1e1100 */
[----:B----4-:R-:W-:Y:S02]  /*7f00*/  @P0 IMAD.MOV.U32 R8, RZ, RZ, R116 ;  /* 0x000000ffff080224 */ /* 0x010fe400078e0074 */
[----:B------:R-:W-:Y:S01]  /*7f10*/  @P0 IMAD.MOV.U32 R9, RZ, RZ, R117 ;  /* 0x000000ffff090224 */ /* 0x000fe200078e0075 */
[C---:B------:R-:W-:Y:S01]  /*7f20*/  ISETP.GT.AND P3, PT, R146.reuse, 0xd, PT ;  /* 0x0000000d9200780c */ /* 0x040fe20003f64270 */
[----:B------:R-:W4:Y:S04]  /*7f30*/  LDL R117, [R1+0x498] ;  /* 0x0004980001757983 */ /* 0x000f280000100800 */
[----:B------:R0:W4:Y:S01]  /*7f40*/  @P0 LDG.E.U8 R156, desc[UR40][R8.64] ;  /* 0x00000028089c0981 */ /* 0x000122000c1e1100 */
[----:B------:R-:W-:-:S03]  /*7f50*/  ISETP.GT.AND P4, PT, R146, 0xe, PT ;  /* 0x0000000e9200780c */ /* 0x000fc60003f84270 */
[----:B------:R-:W4:Y:S01]  /*7f60*/  LDL R116, [R1+0x49c] ;  /* 0x00049c0001747983 */ /* 0x000f220000100800 */
[----:B0-----:R-:W-:-:S03]  /*7f70*/  @P2 IMAD.MOV.U32 R8, RZ, RZ, R0 ;  /* 0x000000ffff082224 */ /* 0x001fc600078e0000 */
[----:B------:R-:W4:Y:S01]  /*7f80*/  LDL R0, [R1+0x4a4] ;  /* 0x0004a40001007983 */ /* 0x000f220000100800 */
[----:B------:R-:W-:-:S03]  /*7f90*/  @P2 IMAD.MOV.U32 R9, RZ, RZ, R4 ;  /* 0x000000ffff092224 */ /* 0x000fc600078e0004 */
[----:B------:R-:W4:Y:S04]  /*7fa0*/  LDL R4, [R1+0x4a0] ;  /* 0x0004a00001047983 */ /* 0x000f280000100800 */
[----:B------:R0:W4:Y:S02]  /*7fb0*/  @P2 LDG.E.U8 R112, desc[UR40][R8.64] ;  /* 0x0000002808702981 */ /* 0x000124000c1e1100 */
[----:B0-----:R-:W-:Y:S02]  /*7fc0*/  @P3 IMAD.MOV.U32 R8, RZ, RZ, R5 ;  /* 0x000000ffff083224 */ /* 0x001fe400078e0005 */
[----:B------:R-:W-:Y:S01]  /*7fd0*/  @P3 IMAD.MOV.U32 R9, RZ, RZ, R6 ;  /* 0x000000ffff093224 */ /* 0x000fe200078e0006 */
[----:B------:R-:W-:Y:S01]  /*7fe0*/  ISETP.GT.AND P1, PT, R146, 0xf, PT ;  /* 0x0000000f9200780c */ /* 0x000fe20003f24270 */
[----:B------:R-:W4:Y:S04]  /*7ff0*/  LDL R6, [R1+0x488] ;  /* 0x0004880001067983 */ /* 0x000f280000100800 */
[----:B------:R2:W4:Y:S01]  /*8000*/  @P3 LDG.E.U8 R114, desc[UR40][R8.64] ;  /* 0x0000002808723981 */ /* 0x000522000c1e1100 */
[----:B------:R-:W-:-:S03]  /*8010*/  PRMT R115, RZ, 0x7610, R115 ;  /* 0x00007610ff737816 */ /* 0x000fc60000000073 */
[----:B------:R-:W4:Y:S01]  /*8020*/  LDL R5, [R1+0x48c] ;  /* 0x00048c0001057983 */ /* 0x000f220000100800 */
[----:B--2---:R-:W-:-:S03]  /*8030*/  @P4 IMAD.MOV.U32 R8, RZ, RZ, R2 ;  /* 0x000000ffff084224 */ /* 0x004fc600078e0002 */
[----:B------:R-:W2:Y:S01]  /*8040*/  LDL R2, [R1+0x494] ;  /* 0x0004940001027983 */ /* 0x000ea20000100800 */
[----:B---3--:R-:W-:-:S03]  /*8050*/  @P4 IMAD.MOV.U32 R9, RZ, RZ, R3 ;  /* 0x000000ffff094224 */ /* 0x008fc600078e0003 */
[----:B------:R-:W3:Y:S04]  /*8060*/  LDL R3, [R1+0x490] ;  /* 0x0004900001037983 */ /* 0x000ee80000100800 */
[----:B------:R4:W3:Y:S02]  /*8070*/  @P4 LDG.E.U8 R115, desc[UR40][R8.64] ;  /* 0x0000002808734981 */ /* 0x0008e4000c1e1100 */
[----:B----4-:R-:W-:Y:S02]  /*8080*/  @P1 IMAD.MOV.U32 R8, RZ, RZ, R0 ;  /* 0x000000ffff081224 */ /* 0x010fe400078e0000 */
[----:B------:R-:W4:Y:S01]  /*8090*/  LDL R0, [R1+0x484] ;  /* 0x0004840001007983 */ /* 0x000f220000100800 */
[----:B------:R-:W-:-:S03]  /*80a0*/  @P1 IMAD.MOV.U32 R9, RZ, RZ, R4 ;  /* 0x000000ffff091224 */ /* 0x000fc600078e0004 */
[----:B------:R-:W4:Y:S01]  /*80b0*/  LDL R4, [R1+0x480] ;  /* 0x0004800001047983 */ /* 0x000f220000100800 */
[C---:B------:R-:W-:Y:S02]  /*80c0*/  ISETP.GT.AND P0, PT, R146.reuse, 0x10, PT ;  /* 0x000000109200780c */ /* 0x040fe40003f04270 */
[----:B------:R-:W-:Y:S02]  /*80d0*/  PRMT R155, RZ, 0x7610, R155 ;  /* 0x00007610ff9b7816 */ /* 0x000fe4000000009b */
[C---:B------:R-:W-:Y:S02]  /*80e0*/  ISETP.GT.AND P2, PT, R146.reuse, 0x11, PT ;  /* 0x000000119200780c */ /* 0x040fe40003f44270 */
[----:B------:R-:W-:Y:S02]  /*80f0*/  PRMT R150, RZ, 0x7610, R150 ;  /* 0x00007610ff967816 */ /* 0x000fe40000000096 */
[----:B------:R0:W4:Y:S01]  /*8100*/  @P1 LDG.E.U8 R155, desc[UR40][R8.64] ;  /* 0x00000028089b1981 */ /* 0x000122000c1e1100 */
[----:B------:R-:W-:-:S04]  /*8110*/  ISETP.GT.AND P3, PT, R146, 0x12, PT ;  /* 0x000000129200780c */ /* 0x000fc80003f64270 */
[----:B0-----:R-:W-:Y:S02]  /*8120*/  @P0 IMAD.MOV.U32 R8, RZ, RZ, R116 ;  /* 0x000000ffff080224 */ /* 0x001fe400078e0074 */
[----:B------:R-:W-:Y:S01]  /*8130*/  @P0 IMAD.MOV.U32 R9, RZ, RZ, R117 ;  /* 0x000000ffff090224 */ /* 0x000fe200078e0075 */
[----:B------:R-:W-:Y:S01]  /*8140*/  ISETP.GT.AND P4, PT, R146, 0x13, PT ;  /* 0x000000139200780c */ /* 0x000fe20003f84270 */
[----:B------:R-:W4:Y:S04]  /*8150*/  LDL R117, [R1+0x470] ;  /* 0x0004700001757983 */ /* 0x000f280000100800 */
[----:B------:R2:W4:Y:S01]  /*8160*/  @P0 LDG.E.U8 R150, desc[UR40][R8.64] ;  /* 0x0000002808960981 */ /* 0x000522000c1e1100 */
[----:B------:R-:W-:Y:S02]  /*8170*/  PRMT R145, RZ, 0x7610, R145 ;  /* 0x00007610ff917816 */ /* 0x000fe40000000091 */
[----:B------:R-:W-:Y:S01]  /*8180*/  PRMT R141, RZ, 0x7610, R141 ;  /* 0x00007610ff8d7816 */ /* 0x000fe2000000008d */
[----:B------:R-:W4:Y:S01]  /*8190*/  LDL R116, [R1+0x474] ;  /* 0x0004740001747983 */ /* 0x000f220000100800 */
[----:B--2---:R-:W-:-:S03]  /*81a0*/  @P2 IMAD.MOV.U32 R8, RZ, RZ, R2 ;  /* 0x000000ffff082224 */ /* 0x004fc600078e0002 */
[----:B------:R-:W2:Y:S01]  /*81b0*/  LDL R2, [R1+0x47c] ;  /* 0x00047c0001027983 */ /* 0x000ea20000100800 */
[----:B---3--:R-:W-:-:S03]  /*81c0*/  @P2 IMAD.MOV.U32 R9, RZ, RZ, R3 ;  /* 0x000000ffff092224 */ /* 0x008fc600078e0003 */
[----:B------:R-:W3:Y:S04]  /*81d0*/  LDL R3, [R1+0x478] ;  /* 0x0004780001037983 */ /* 0x000ee80000100800 */
[----:B------:R0:W3:Y:S02]  /*81e0*/  @P2 LDG.E.U8 R145, desc[UR40][R8.64] ;  /* 0x0000002808912981 */ /* 0x0000e4000c1e1100 */
[----:B0-----:R-:W-:Y:S02]  /*81f0*/  @P3 IMAD.MOV.U32 R8, RZ, RZ, R5 ;  /* 0x000000ffff083224 */ /* 0x001fe400078e0005 */
[----:B------:R-:W-:Y:S01]  /*8200*/  @P3 IMAD.MOV.U32 R9, RZ, RZ, R6 ;  /* 0x000000ffff093224 */ /* 0x000fe200078e0006 */
[----:B------:R-:W-:Y:S01]  /*8210*/  ISETP.GT.AND P1, PT, R146, 0x14, PT ;  /* 0x000000149200780c */ /* 0x000fe20003f24270 */
[----:B------:R-:W3:Y:S04]  /*8220*/  LDL R6, [R1+0x460] ;  /* 0x0004600001067983 */ /* 0x000ee80000100800 */
[----:B------:R4:W3:Y:S01]  /*8230*/  @P3 LDG.E.U8 R141, desc[UR40][R8.64] ;  /* 0x00000028088d3981 */ /* 0x0008e2000c1e1100 */
[----:B------:R-:W-:-:S03]  /*8240*/  PRMT R152, RZ, 0x7610, R152 ;  /* 0x00007610ff987816 */ /* 0x000fc60000000098 */
[----:B------:R-:W3:Y:S01]  /*8250*/  LDL R5, [R1+0x464] ;  /* 0x0004640001057983 */ /* 0x000ee20000100800 */
[----:B----4-:R-:W-:-:S03]  /*8260*/  @P4 IMAD.MOV.U32 R8, RZ, RZ, R0 ;  /* 0x000000ffff084224 */ /* 0x010fc600078e0000 */
[----:B------:R-:W4:Y:S01]  /*8270*/  LDL R0, [R1+0x46c] ;  /* 0x00046c0001007983 */ /* 0x000f220000100800 */
[----:B------:R-:W-:-:S03]  /*8280*/  @P4 IMAD.MOV.U32 R9, RZ, RZ, R4 ;  /* 0x000000ffff094224 */ /* 0x000fc600078e0004 */
[----:B------:R-:W4:Y:S01]  /*8290*/  LDL R4, [R1+0x468] ;  /* 0x0004680001047983 */ /* 0x000f220000100800 */
[----:B------:R-:W-:-:S03]  /*82a0*/  ISETP.GT.AND P0, PT, R146, 0x15, PT ;  /* 0x000000159200780c */ /* 0x000fc60003f04270 */
[----:B------:R2:W4:Y:S01]  /*82b0*/  @P4 LDG.E.U8 R152, desc[UR40][R8.64] ;  /* 0x0000002808984981 */ /* 0x000522000c1e1100 */
[----:B------:R-:W-:Y:S02]  /*82c0*/  PRMT R139, RZ, 0x7610, R139 ;  /* 0x00007610ff8b7816 */ /* 0x000fe4000000008b */
[----:B------:R-:W-:Y:S02]  /*82d0*/  ISETP.GT.AND P2, PT, R146, 0x16, PT ;  /* 0x000000169200780c */ /* 0x000fe40003f44270 */
[----:B------:R-:W-:Y:S01]  /*82e0*/  PRMT R144, RZ, 0x7610, R144 ;  /* 0x00007610ff907816 */ /* 0x000fe20000000090 */
[----:B--2---:R-:W-:Y:S02]  /*82f0*/  @P1 IMAD.MOV.U32 R8, RZ, RZ, R2 ;  /* 0x000000ffff081224 */ /* 0x004fe400078e0002 */
[----:B------:R-:W2:Y:S01]  /*8300*/  LDL R2, [R1+0x45c] ;  /* 0x00045c0001027983 */ /* 0x000ea20000100800 */
[----:B---3--:R-:W-:-:S03]  /*8310*/  @P1 IMAD.MOV.U32 R9, RZ, RZ, R3 ;  /* 0x000000ffff091224 */ /* 0x008fc600078e0003 */
[----:B------:R-:W3:Y:S04]  /*8320*/  LDL R3, [R1+0x458] ;  /* 0x0004580001037983 */ /* 0x000ee80000100800 */
[----:B------:R0:W3:Y:S02]  /*8330*/  @P1 LDG.E.U8 R139, desc[UR40][R8.64] ;  /* 0x00000028088b1981 */ /* 0x0000e4000c1e1100 */
[----:B0-----:R-:W-:Y:S02]  /*8340*/  @P0 IMAD.MOV.U32 R8, RZ, RZ, R116 ;  /* 0x000000ffff080224 */ /* 0x001fe400078e0074 */
[----:B------:R-:W-:Y:S01]  /*8350*/  @P0 IMAD.MOV.U32 R9, RZ, RZ, R117 ;  /* 0x000000ffff090224 */ /* 0x000fe200078e0075 */
[C---:B------:R-:W-:Y:S01]  /*8360*/  ISETP.GT.AND P3, PT, R146.reuse, 0x17, PT ;  /* 0x000000179200780c */ /* 0x040fe20003f64270 */
[----:B------:R-:W3:Y:S04]  /*8370*/  LDL R117, [R1+0x448] ;  /* 0x0004480001757983 */ /* 0x000ee80000100800 */
[----:B------:R4:W3:Y:S01]  /*8380*/  @P0 LDG.E.U8 R144, desc[UR40][R8.64] ;  /* 0x0000002808900981 */ /* 0x0008e2000c1e1100 */
[----:B------:R-:W-:-:S02]  /*8390*/  ISETP.GT.AND P4, PT, R146, 0x18, PT ;  /* 0x000000189200780c */ /* 0x000fc40003f84270 */
[----:B------:R-:W-:Y:S01]  /*83a0*/  PRMT R154, RZ, 0x7610, R154 ;  /* 0x00007610ff9a7816 */ /* 0x000fe2000000009a */
[----:B------:R-:W3:Y:S01]  /*83b0*/  LDL R116, [R1+0x44c] ;  /* 0x00044c0001747983 */ /* 0x000ee20000100800 */
[----:B----4-:R-:W-:-:S03]  /*83c0*/  @P2 IMAD.MOV.U32 R8, RZ, RZ, R0 ;  /* 0x000000ffff082224 */ /* 0x010fc600078e0000 */
[----:B------:R-:W4:Y:S01]  /*83d0*/  LDL R0, [R1+0x454] ;  /* 0x0004540001007983 */ /* 0x000f220000100800 */
[----:B------:R-:W-:-:S03]  /*83e0*/  @P2 IMAD.MOV.U32 R9, RZ, RZ, R4 ;  /* 0x000000ffff092224 */ /* 0x000fc600078e0004 */
[----:B------:R-:W4:Y:S01]  /*83f0*/  LDL R4, [R1+0x450] ;  /* 0x0004500001047983 */ /* 0x000f220000100800 */
[----:B------:R-:W-:-:S03]  /*8400*/  PRMT R149, RZ, 0x7610, R149 ;  /* 0x00007610ff957816 */ /* 0x000fc60000000095 */
        /* <DEDUP_REMOVED lines=285> */
[----:B------:R2:W4:Y:S04]  /*95e0*/  @P3 LDG.E.U8 R95, desc[UR40][R8.64] ;  /* 0x00000028085f3981 */ /* 0x000528000c1e1100 */
[----:B------:R-:W4:Y:S01]  /*95f0*/  LDL R5, [R1+0x2fc] ;  /* 0x0002fc0001057983 */ /* 0x000f220000100800 */
[----:B------:R-:W-:Y:S01]  /*9600*/  PRMT R18, RZ, 0x7610, R18 ;  /* 0x00007610ff127816 */ /* 0x000fe20000000012 */
[----:B--2---:R-:W-:-:S02]  /*9610*/  @P4 IMAD.MOV.U32 R8, RZ, RZ, R2 ;  /* 0x000000ffff084224 */ /* 0x004fc400078e0002 */
        /* <DEDUP_REMOVED lines=13> */
[----:B------:R-:W-:-:S02]  /*96f0*/  ISETP.GT.AND P3, PT, R146, 0x44, PT ;  /* 0x000000449200780c */ /* 0x000fc40003f64270 */
[----:B------:R-:W-:Y:S02]  /*9700*/  PRMT R96, RZ, 0x7610, R96 ;  /* 0x00007610ff607816 */ /* 0x000fe40000000060 */
        /* <DEDUP_REMOVED lines=14> */
[----:B------:R-:W3:Y:S04]  /*97f0*/  LDL R5, [R1+0x2e4] ;  /* 0x0002e40001057983 */ /* 0x000ee80000100800 */
[----:B------:R-:W3:Y:S04]  /*9800*/  LDL R6, [R1+0x2e0] ;  /* 0x0002e00001067983 */ /* 0x000ee80000100800 */
[----:B------:R4:W3:Y:S02]  /*9810*/  @P3 LDG.E.U8 R16, desc[UR40][R8.64] ;  /* 0x0000002808103981 */ /* 0x0008e4000c1e1100 */
[----:B----4-:R-:W-:-:S02]  /*9820*/  @P4 IMAD.MOV.U32 R8, RZ, RZ, R0 ;  /* 0x000000ffff084224 */ /* 0x010fc400078e0000 */
        /* <DEDUP_REMOVED lines=18> */
[----:B------:R-:W3:Y:S01]  /*9950*/  LDL R5, [R1+0x2c4] ;  /* 0x0002c40001057983 */ /* 0x000ee20000100800 */
[----:B------:R-:W-:-:S03]  /*9960*/  @P0 IMAD.MOV.U32 R9, RZ, RZ, R6 ;  /* 0x000000ffff090224 */ /* 0x000fc600078e0006 */
[----:B------:R-:W3:Y:S04]  /*9970*/  LDL R6, [R1+0x2c0] ;  /* 0x0002c00001067983 */ /* 0x000ee80000100800 */
[----:B------:R0:W3:Y:S02]  /*9980*/  @P0 LDG.E.U8 R97, desc[UR40][R8.64] ;  /* 0x0000002808610981 */ /* 0x0000e4000c1e1100 */
[----:B0-----:R-:W-:Y:S02]  /*9990*/  @P2 IMAD.MOV.U32 R8, RZ, RZ, R116 ;  /* 0x000000ffff082224 */ /* 0x001fe400078e0074 */
[----:B------:R-:W-:Y:S01]  /*99a0*/  @P2 IMAD.MOV.U32 R9, RZ, RZ, R117 ;  /* 0x000000ffff092224 */ /* 0x000fe200078e0075 */
[----:B------:R-:W-:Y:S01]  /*99b0*/  ISETP.GT.AND P4, PT, R146, 0x4a, PT ;  /* 0x0000004a9200780c */ /* 0x000fe20003f84270 */
[----:B------:R-:W3:Y:S04]  /*99c0*/  LDL R117, [R1+0x2a8] ;  /* 0x0002a80001757983 */ /* 0x000ee80000100800 */
[----:B------:R4:W3:Y:S01]  /*99d0*/  @P2 LDG.E.U8 R14, desc[UR40][R8.64] ;  /* 0x00000028080e2981 */ /* 0x0008e2000c1e1100 */
[----:B------:R-:W-:-:S02]  /*99e0*/  PRMT R104, RZ, 0x7610, R104 ;  /* 0x00007610ff687816 */ /* 0x000fc40000000068 */
[----:B------:R-:W-:Y:S01]  /*99f0*/  ISETP.GT.AND P1, PT, R146, 0x4b, PT ;  /* 0x0000004b9200780c */ /* 0x000fe20003f24270 */
[----:B------:R-:W3:Y:S01]  /*9a00*/  LDL R116, [R1+0x2ac] ;  /* 0x0002ac0001747983 */ /* 0x000ee20000100800 */
[----:B----4-:R-:W-:Y:S02]  /*9a10*/  @P3 IMAD.MOV.U32 R8, RZ, RZ, R0 ;  /* 0x000000ffff083224 */ /* 0x010fe400078e0000 */
[----:B------:R-:W-:Y:S01]  /*9a20*/  @P3 IMAD.MOV.U32 R9, RZ, RZ, R4 ;  /* 0x000000ffff093224 */ /* 0x000fe200078e0004 */
[----:B------:R-:W4:Y:S04]  /*9a30*/  LDL R0, [R1+0x2bc] ;  /* 0x0002bc0001007983 */ /* 0x000f280000100800 */
[----:B------:R-:W4:Y:S04]  /*9a40*/  LDL R4, [R1+0x2b8] ;  /* 0x0002b80001047983 */ /* 0x000f280000100800 */
[----:B------:R2:W4:Y:S01]  /*9a50*/  @P3 LDG.E.U8 R104, desc[UR40][R8.64] ;  /* 0x0000002808683981 */ /* 0x000522000c1e1100 */
[----:B------:R-:W-:-:S02]  /*9a60*/  PRMT R13, RZ, 0x7610, R13 ;  /* 0x00007610ff0d7816 */ /* 0x000fc4000000000d */
        /* <DEDUP_REMOVED lines=19> */
[----:B------:R-:W-:Y:S02]  /*9ba0*/  ISETP.GT.AND P4, PT, R146, 0x4f, PT ;  /* 0x0000004f9200780c */ /* 0x000fe40003f84270 */
[----:B------:R2:W4:Y:S01]  /*9bb0*/  @P0 LDG.E.U8 R12, desc[UR40][R8.64] ;  /* 0x00000028080c0981 */ /* 0x000522000c1e1100 */
[----:B------:R-:W-:-:S02]  /*9bc0*/  PRMT R105, RZ, 0x7610, R105 ;  /* 0x00007610ff697816 */ /* 0x000fc40000000069 */
        /* <DEDUP_REMOVED lines=10> */
[----:B------:R-:W3:Y:S04]  /*9c70*/  LDL R116, [R1+0x28c] ;  /* 0x00028c0001747983 */ /* 0x000ee80000100800 */
[----:B------:R0:W3:Y:S04]  /*9c80*/  @P3 LDG.E.U8 R11, desc[UR40][R8.64] ;  /* 0x00000028080b3981 */ /* 0x0000e8000c1e1100 */
[----:B------:R-:W3:Y:S01]  /*9c90*/  LDL R117, [R1+0x288] ;  /* 0x0002880001757983 */ /* 0x000ee20000100800 */
[----:B0-----:R-:W-:-:S02]  /*9ca0*/  @P4 IMAD.MOV.U32 R8, RZ, RZ, R5 ;  /* 0x000000ffff084224 */ /* 0x001fc400078e0005 */
[----:B------:R-:W-:Y:S01]  /*9cb0*/  @P4 IMAD.MOV.U32 R9, RZ, RZ, R6 ;  /* 0x000000ffff094224 */ /* 0x000fe200078e0006 */
[C---:B------:R-:W-:Y:S01]  /*9cc0*/  ISETP.GT.AND P0, PT, R146.reuse, 0x51, PT ;  /* 0x000000519200780c */ /* 0x040fe20003f04270 */
[----:B------:R-:W3:Y:S04]  /*9cd0*/  LDL R6, [R1+0x268] ;  /* 0x0002680001067983 */ /* 0x000ee80000100800 */
[----:B------:R4:W3:Y:S01]  /*9ce0*/  @P4 LDG.E.U8 R99, desc[UR40][R8.64] ;  /* 0x0000002808634981 */ /* 0x0008e2000c1e1100 */
[----:B------:R-:W-:Y:S02]  /*9cf0*/  PRMT R10, RZ, 0x7610, R10 ;  /* 0x00007610ff0a7816 */ /* 0x000fe4000000000a */
[----:B------:R-:W-:Y:S01]  /*9d00*/  ISETP.GT.AND P2, PT, R146, 0x52, PT ;  /* 0x000000529200780c */ /* 0x000fe20003f44270 */
[----:B------:R-:W3:Y:S01]  /*9d10*/  LDL R5, [R1+0x26c] ;  /* 0x00026c0001057983 */ /* 0x000ee20000100800 */
[----:B----4-:R-:W-:-:S03]  /*9d20*/  @P1 IMAD.MOV.U32 R8, RZ, RZ, R0 ;  /* 0x000000ffff081224 */ /* 0x010fc600078e0000 */
[----:B------:R-:W4:Y:S01]  /*9d30*/  LDL R0, [R1+0x284] ;  /* 0x0002840001007983 */ /* 0x000f220000100800 */
[----:B------:R-:W-:-:S03]  /*9d40*/  @P1 IMAD.MOV.U32 R9, RZ, RZ, R4 ;  /* 0x000000ffff091224 */ /* 0x000fc600078e0004 */
[----:B------:R-:W4:Y:S04]  /*9d50*/  LDL R4, [R1+0x280] ;  /* 0x0002800001047983 */ /* 0x000f280000100800 */
[----:B------:R2:W4:Y:S01]  /*9d60*/  @P1 LDG.E.U8 R10, desc[UR40][R8.64] ;  /* 0x00000028080a1981 */ /* 0x000522000c1e1100 */
[----:B------:R-:W-:Y:S02]  /*9d70*/  PRMT R106, RZ, 0x7610, R106 ;  /* 0x00007610ff6a7816 */ /* 0x000fe4000000006a */
[----:B------:R-:W-:Y:S01]  /*9d80*/  ISETP.GT.AND P3, PT, R146, 0x53, PT ;  /* 0x000000539200780c */ /* 0x000fe20003f64270 */
[----:B--2---:R-:W-:Y:S02]  /*9d90*/  @P0 IMAD.MOV.U32 R8, RZ, RZ, R2 ;  /* 0x000000ffff080224 */ /* 0x004fe400078e0002 */
[----:B------:R-:W2:Y:S01]  /*9da0*/  LDL R2, [R1+0x27c] ;  /* 0x00027c0001027983 */ /* 0x000ea20000100800 */
[----:B---3--:R-:W-:-:S03]  /*9db0*/  @P0 IMAD.MOV.U32 R9, RZ, RZ, R3 ;  /* 0x000000ffff090224 */ /* 0x008fc600078e0003 */
[----:B------:R-:W3:Y:S04]  /*9dc0*/  LDL R3, [R1+0x278] ;  /* 0x0002780001037983 */ /* 0x000ee80000100800 */
[----:B------:R0:W3:Y:S02]  /*9dd0*/  @P0 LDG.E.U8 R106, desc[UR40][R8.64] ;  /* 0x00000028086a0981 */ /* 0x0000e4000c1e1100 */
[----:B0-----:R-:W-:-:S06]  /*9de0*/  PRMT R9, RZ, 0x7610, R9 ;  /* 0x00007610ff097816 */ /* 0x001fcc0000000009 */
        /* <DEDUP_REMOVED lines=9> */
[----:B------:R-:W-:Y:S01]  /*9e80*/  ISETP.GT.AND P1, PT, R146, 0x56, PT ;  /* 0x000000569200780c */ /* 0x000fe20003f24270 */
        /* <DEDUP_REMOVED lines=10> */
[----:B------:R-:W-:-:S05]  /*9f30*/  @P0 IMAD.MOV.U32 R117, RZ, RZ, R119 ;  /* 0x000000ffff750224 */ /* 0x000fca00078e0077 */
        /* <DEDUP_REMOVED lines=12> */
[----:B------:R-:W-:Y:S02]  /*a000*/  ISETP.GT.AND P1, PT, R146, 0x59, PT ;  /* 0x000000599200780c */ /* 0x000fe40003f24270 */
[----:B------:R-:W-:Y:S02]  /*a010*/  PRMT R7, RZ, 0x7610, R7 ;  /* 0x00007610ff077816 */ /* 0x000fe40000000007 */
[----:B------:R2:W4:Y:S05]  /*a020*/  @P2 LDG.E.U8 R101, desc[UR40][R116.64] ;  /* 0x0000002874652981 */ /* 0x00052a000c1e1100 */
[----:B--2---:R-:W-:-:S02]  /*a030*/  @P0 IMAD.MOV.U32 R116, RZ, RZ, R2 ;  /* 0x000000ffff740224 */ /* 0x004fc400078e0002 */
[----:B------:R-:W2:Y:S01]  /*a040*/  LDL R2, [R1+0x23c] ;  /* 0x00023c0001027983 */ /* 0x000ea20000100800 */
[----:B---3--:R-:W-:-:S03]  /*a050*/  @P0 IMAD.MOV.U32 R117, RZ, RZ, R3 ;  /* 0x000000ffff750224 */ /* 0x008fc600078e0003 */
[----:B------:R-:W3:Y:S04]  /*a060*/  LDL R3, [R1+0x238] ;  /* 0x0002380001037983 */ /* 0x000ee80000100800 */
[----:B------:R0:W3:Y:S01]  /*a070*/  @P0 LDG.E.U8 R7, desc[UR40][R116.64] ;  /* 0x0000002874070981 */ /* 0x0000e2000c1e1100 */
[----:B------:R-:W-:Y:S01]  /*a080*/  ISETP.GT.AND P0, PT, R146, 0x5a, PT ;  /* 0x0000005a9200780c */ /* 0x000fe20003f04270 */
[----:B0-----:R-:W-:Y:S02]  /*a090*/  @P1 IMAD.MOV.U32 R116, RZ, RZ, R5 ;  /* 0x000000ffff741224 */ /* 0x001fe400078e0005 */
[----:B------:R-:W3:Y:S01]  /*a0a0*/  LDL R5, [R1+0x234] ;  /* 0x0002340001057983 */ /* 0x000ee20000100800 */
[----:B------:R-:W-:-:S03]  /*a0b0*/  @P1 IMAD.MOV.U32 R117, RZ, RZ, R6 ;  /* 0x000000ffff751224 */ /* 0x000fc600078e0006 */
[----:B------:R-:W3:Y:S06]  /*a0c0*/  LDL R6, [R1+0x230] ;  /* 0x0002300001067983 */ /* 0x000eec0000100800 */
[----:B----4-:R-:W-:Y:S02]  /*a0d0*/  @P0 IMAD.MOV.U32 R118, RZ, RZ, R0 ;  /* 0x000000ffff760224 */ /* 0x010fe400078e0000 */
[----:B------:R-:W4:Y:S01]  /*a0e0*/  LDL R0, [R1+0x22c] ;  /* 0x00022c0001007983 */ /* 0x000f220000100800 */
[----:B------:R-:W-:-:S03]  /*a0f0*/  @P0 IMAD.MOV.U32 R119, RZ, RZ, R4 ;  /* 0x000000ffff770224 */ /* 0x000fc600078e0004 */
[----:B------:R-:W4:Y:S01]  /*a100*/  LDL R4, [R1+0x228] ;  /* 0x0002280001047983 */ /* 0x000f220000100800 */
[----:B------:R-:W-:-:S06]  /*a110*/  PRMT R111, RZ, 0x7610, R111 ;  /* 0x00007610ff6f7816 */ /* 0x000fcc000000006f */
[----:B------:R0:W4:Y:S01]  /*a120*/  @P1 LDG.E.U8 R111, desc[UR40][R116.64] ;  /* 0x00000028746f1981 */ /* 0x000122000c1e1100 */
[----:B------:R-:W-:Y:S02]  /*a130*/  ISETP.GT.AND P1, PT, R146, 0x5b, PT ;  /* 0x0000005b9200780c */ /* 0x000fe40003f24270 */
[----:B0-----:R-:W-:-:S06]  /*a140*/  PRMT R116, RZ, 0x7610, R116 ;  /* 0x00007610ff747816 */ /* 0x001fcc0000000074 */
[----:B------:R0:W4:Y:S01]  /*a150*/  @P0 LDG.E.U8 R116, desc[UR40][R118.64] ;  /* 0x0000002876740981 */ /* 0x000122000c1e1100 */
[----:B------:R-:W-:Y:S02]  /*a160*/  ISETP.GT.AND P0, PT, R146, 0x5c, PT ;  /* 0x0000005c9200780c */ /* 0x000fe40003f04270 */
[----:B------:R-:W-:Y:S02]  /*a170*/  PRMT R117, RZ, 0x7610, R117 ;  /* 0x00007610ff757816 */ /* 0x000fe40000000075 */
[----:B0-----:R-:W-:Y:S02]  /*a180*/  @P1 IMAD.MOV.U32 R118, RZ, RZ, R120 ;  /* 0x000000ffff761224 */ /* 0x001fe400078e0078 */
[----:B------:R-:W-:-:S05]  /*a190*/  @P1 IMAD.MOV.U32 R119, RZ, RZ, R121 ;  /* 0x000000ffff771224 */ /* 0x000fca00078e0079 */
[----:B------:R0:W4:Y:S01]  /*a1a0*/  @P1 LDG.E.U8 R117, desc[UR40][R118.64] ;  /* 0x0000002876751981 */ /* 0x000122000c1e1100 */
[----:B------:R-:W-:Y:S02]  /*a1b0*/  ISETP.GT.AND P1, PT, R146, 0x5d, PT ;  /* 0x0000005d9200780c */ /* 0x000fe40003f24270 */
[----:B0-----:R-:W-:Y:S02]  /*a1c0*/  PRMT R118, RZ, 0x7610, R118 ;  /* 0x00007610ff767816 */ /* 0x001fe40000000076 */
[----:B------:R-:W-:Y:S01]  /*a1d0*/  PRMT R119, RZ, 0x7610, R119 ;  /* 0x00007610ff777816 */ /* 0x000fe20000000077 */
[----:B--2---:R-:W-:Y:S02]  /*a1e0*/  @P0 IMAD.MOV.U32 R120, RZ, RZ, R2 ;  /* 0x000000ffff780224 */ /* 0x004fe400078e0002 */
        /* <DEDUP_REMOVED lines=8> */
[----:B------:R-:W3:Y:S04]  /*a270*/  LDL R6, [R1+0x210] ;  /* 0x0002100001067983 */ /* 0x000ee80000100800 */
[----:B------:R0:W3:Y:S02]  /*a280*/  @P1 LDG.E.U8 R119, desc[UR40][R120.64] ;  /* 0x0000002878771981 */ /* 0x0000e4000c1e1100 */
[----:B0-----:R-:W-:Y:S01]  /*a290*/  PRMT R120, RZ, 0x7610, R120 ;  /* 0x00007610ff787816 */ /* 0x001fe20000000078 */
[----:B----4-:R-:W-:Y:S02]  /*a2a0*/  @P0 IMAD.MOV.U32 R158, RZ, RZ, R0 ;  /* 0x000000ffff9e0224 */ /* 0x010fe400078e0000 */
[----:B------:R-:W4:Y:S01]  /*a2b0*/  LDL R0, [R1+0x20c] ;  /* 0x00020c0001007983 */ /* 0x000f220000100800 */
[----:B------:R-:W-:-:S03]  /*a2c0*/  @P0 IMAD.MOV.U32 R159, RZ, RZ, R4 ;  /* 0x000000ffff9f0224 */ /* 0x000fc600078e0004 */
[----:B------:R-:W4:Y:S04]  /*a2d0*/  LDL R4, [R1+0x208] ;  /* 0x0002080001047983 */ /* 0x000f280000100800 */
[----:B------:R0:W4:Y:S04]  /*a2e0*/  @P0 LDG.E.U8 R120, desc[UR40][R158.64] ;  /* 0x000000289e780981 */ /* 0x000128000c1e1100 */
[----:B------:R-:W0:Y:S04]  /*a2f0*/  LDL R158, [R1+0x220] ;  /* 0x00022000019e7983 */ /* 0x000e280000100800 */
[----:B------:R-:W0:Y:S01]  /*a300*/  LDL R159, [R1+0x224] ;  /* 0x00022400019f7983 */ /* 0x000e220000100800 */
[----:B------:R-:W-:-:S02]  /*a310*/  ISETP.GT.AND P1, PT, R146, 0x5f, PT ;  /* 0x0000005f9200780c */ /* 0x000fc40003f24270 */
[----:B------:R-:W-:Y:S02]  /*a320*/  ISETP.GT.AND P0, PT, R146, 0x60, PT ;  /* 0x000000609200780c */ /* 0x000fe40003f04270 */
[----:B------:R-:W-:Y:S02]  /*a330*/  PRMT R121, RZ, 0x7610, R121 ;  /* 0x00007610ff797816 */ /* 0x000fe40000000079 */
[----:B------:R-:W-:Y:S02]  /*a340*/  PRMT R169, RZ, 0x7610, R169 ;  /* 0x00007610ffa97816 */ /* 0x000fe400000000a9 */
[----:B------:R-:W-:Y:S02]  /*a350*/  PRMT R170, RZ, 0x7610, R170 ;  /* 0x00007610ffaa7816 */ /* 0x000fe400000000aa */
[----:B------:R-:W-:-:S03]  /*a360*/  PRMT R171, RZ, 0x7610, R171 ;  /* 0x00007610ffab7816 */ /* 0x000fc600000000ab */
[----:B0-----:R-:W-:-:S04]  /*a370*/  @P1 LOP3.LUT R159, R159, R158, RZ, 0x3c, !PT ;  /* 0x0000009e9f9f1212 */ /* 0x001fc800078e3cff */
[----:B------:R-:W-:-:S04]  /*a380*/  @P1 LOP3.LUT R158, R159, R158, RZ, 0x3c, !PT ;  /* 0x0000009e9f9e1212 */ /* 0x000fc800078e3cff */
[----:B------:R-:W-:-:S05]  /*a390*/  @P1 LOP3.LUT R159, R159, R158, RZ, 0x3c, !PT ;  /* 0x0000009e9f9f1212 */ /* 0x000fca00078e3cff */
[----:B------:R2:W4:Y:S01]  /*a3a0*/  @P1 LDG.E.U8 R121, desc[UR40][R158.64] ;  /* 0x000000289e791981 */ /* 0x000522000c1e1100 */
[C---:B------:R-:W-:Y:S01]  /*a3b0*/  ISETP.GT.AND P1, PT, R146.reuse, 0x61, PT ;  /* 0x000000619200780c */ /* 0x040fe20003f24270 */
[----:B--2---:R-:W-:Y:S02]  /*a3c0*/  @P0 IMAD.MOV.U32 R158, RZ, RZ, R2 ;  /* 0x000000ffff9e0224 */ /* 0x004fe400078e0002 */
[----:B---3--:R-:W-:Y:S01]  /*a3d0*/  @P0 IMAD.MOV.U32 R159, RZ, RZ, R3 ;  /* 0x000000ffff9f0224 */ /* 0x008fe200078e0003 */
[----:B------:R-:W2:Y:S04]  /*a3e0*/  LDL R2, [R1+0x1fc] ;  /* 0x0001fc0001027983 */ /* 0x000ea80000100800 */
[----:B------:R0:W3:Y:S01]  /*a3f0*/  @P0 LDG.E.U8 R169, desc[UR40][R158.64] ;  /* 0x000000289ea90981 */ /* 0x0000e2000c1e1100 */
[----:B------:R-:W-:-:S03]  /*a400*/  ISETP.GT.AND P0, PT, R146, 0x62, PT ;  /* 0x000000629200780c */ /* 0x000fc60003f04270 */
[----:B------:R-:W3:Y:S01]  /*a410*/  LDL R3, [R1+0x1f8] ;  /* 0x0001f80001037983 */ /* 0x000ee20000100800 */
[----:B0-----:R-:W-:Y:S02]  /*a420*/  @P1 IMAD.MOV.U32 R158, RZ, RZ, R5 ;  /* 0x000000ffff9e1224 */ /* 0x001fe400078e0005 */
[----:B------:R-:W-:Y:S01]  /*a430*/  @P1 IMAD.MOV.U32 R159, RZ, RZ, R6 ;  /* 0x000000ffff9f1224 */ /* 0x000fe200078e0006 */
[----:B------:R-:W3:Y:S04]  /*a440*/  LDL R5, [R1+0x1f4] ;  /* 0x0001f40001057983 */ /* 0x000ee80000100800 */
[----:B------:R4:W3:Y:S04]  /*a450*/  @P1 LDG.E.U8 R170, desc[UR40][R158.64] ;  /* 0x000000289eaa1981 */ /* 0x0008e8000c1e1100 */
[----:B------:R-:W3:Y:S01]  /*a460*/  LDL R6, [R1+0x1f0] ;  /* 0x0001f00001067983 */ /* 0x000ee20000100800 */
[----:B----4-:R-:W-:-:S02]  /*a470*/  @P0 IMAD.MOV.U32 R158, RZ, RZ, R0 ;  /* 0x000000ffff9e0224 */ /* 0x010fc400078e0000 */
[----:B------:R-:W-:Y:S01]  /*a480*/  @P0 IMAD.MOV.U32 R159, RZ, RZ, R4 ;  /* 0x000000ffff9f0224 */ /* 0x000fe200078e0004 */
[----:B------:R-:W4:Y:S04]  /*a490*/  LDL R0, [R1+0x1ec] ;  /* 0x0001ec0001007983 */ /* 0x000f280000100800 */
[----:B------:R0:W4:Y:S04]  /*a4a0*/  @P0 LDG.E.U8 R171, desc[UR40][R158.64] ;  /* 0x000000289eab0981 */ /* 0x000128000c1e1100 */
[----:B------:R-:W4:Y:S04]  /*a4b0*/  LDL R4, [R1+0x1e8] ;  /* 0x0001e80001047983 */ /* 0x000f280000100800 */
        /* <DEDUP_REMOVED lines=134> */
[----:B------:R-:W2:Y:S01]  /*ad20*/  LDL R3, [R1+0x158] ;  /* 0x0001580001037983 */ /* 0x000ea20000100800 */
[----:B0-----:R-:W-:Y:S02]  /*ad30*/  @P1 IMAD.MOV.U32 R158, RZ, RZ, R5 ;  /* 0x000000ffff9e1224 */ /* 0x001fe400078e0005 */
[----:B------:R-:W-:Y:S01]  /*ad40*/  @P1 IMAD.MOV.U32 R159, RZ, RZ, R6 ;  /* 0x000000ffff9f1224 */ /* 0x000fe200078e0006 */
[----:B------:R-:W3:Y:S04]  /*ad50*/  LDL R5, [R1+0x154] ;  /* 0x0001540001057983 */ /* 0x000ee80000100800 */
[----:B------:R4:W3:Y:S04]  /*ad60*/  @P1 LDG.E.U8 R190, desc[UR40][R158.64] ;  /* 0x000000289ebe1981 */ /* 0x0008e8000c1e1100 */
[----:B------:R-:W3:Y:S01]  /*ad70*/  LDL R6, [R1+0x150] ;  /* 0x0001500001067983 */ /* 0x000ee20000100800 */
[----:B----4-:R-:W-:-:S02]  /*ad80*/  @P0 IMAD.MOV.U32 R158, RZ, RZ, R0 ;  /* 0x000000ffff9e0224 */ /* 0x010fc400078e0000 */
[----:B------:R-:W-:Y:S01]  /*ad90*/  @P0 IMAD.MOV.U32 R159, RZ, RZ, R4 ;  /* 0x000000ffff9f0224 */ /* 0x000fe200078e0004 */
[C---:B------:R-:W-:Y:S01]  /*ada0*/  ISETP.GT.AND P1, PT, R146.reuse, 0x77, PT ;  /* 0x000000779200780c */ /* 0x040fe20003f24270 */
[----:B------:R-:W4:Y:S04]  /*adb0*/  LDL R4, [R1+0x148] ;  /* 0x0001480001047983 */ /* 0x000f280000100800 */
[----:B------:R0:W4:Y:S04]  /*adc0*/  @P0 LDG.E.U8 R191, desc[UR40][R158.64] ;  /* 0x000000289ebf0981 */ /* 0x000128000c1e1100 */
[----:B------:R-:W4:Y:S04]  /*add0*/  LDL R0, [R1+0x14c] ;  /* 0x00014c0001007983 */ /* 0x000f280000100800 */
[----:B------:R-:W0:Y:S04]  /*ade0*/  LDL R158, [R1+0x160] ;  /* 0x00016000019e7983 */ /* 0x000e280000100800 */
[----:B------:R-:W0:Y:S01]  /*adf0*/  LDL R159, [R1+0x164] ;  /* 0x00016400019f7983 */ /* 0x000e220000100800 */
[----:B------:R-:W-:-:S02]  /*ae00*/  ISETP.GT.AND P0, PT, R146, 0x78, PT ;  /* 0x000000789200780c */ /* 0x000fc40003f04270 */
[----:B------:R-:W-:Y:S02]  /*ae10*/  PRMT R192, RZ, 0x7610, R192 ;  /* 0x00007610ffc07816 */ /* 0x000fe400000000c0 */
[----:B------:R-:W-:Y:S02]  /*ae20*/  PRMT R193, RZ, 0x7610, R193 ;  /* 0x00007610ffc17816 */ /* 0x000fe400000000c1 */
[----:B------:R-:W-:Y:S02]  /*ae30*/  PRMT R194, RZ, 0x7610, R194 ;  /* 0x00007610ffc27816 */ /* 0x000fe400000000c2 */
[----:B0-----:R-:W-:-:S04]  /*ae40*/  @P1 LOP3.LUT R159, R159, R158, RZ, 0x3c, !PT ;  /* 0x0000009e9f9f1212 */ /* 0x001fc800078e3cff */
[----:B------:R-:W-:-:S04]  /*ae50*/  @P1 LOP3.LUT R158, R159, R158, RZ, 0x3c, !PT ;  /* 0x0000009e9f9e1212 */ /* 0x000fc800078e3cff */
[----:B------:R-:W-:-:S05]  /*ae60*/  @P1 LOP3.LUT R159, R159, R158, RZ, 0x3c, !PT ;  /* 0x0000009e9f9f1212 */ /* 0x000fca00078e3cff */
[----:B------:R2:W4:Y:S02]  /*ae70*/  @P1 LDG.E.U8 R192, desc[UR40][R158.64] ;  /* 0x000000289ec01981 */ /* 0x000524000c1e1100 */
[----:B--2---:R-:W-:Y:S02]  /*ae80*/  @P0 IMAD.MOV.U32 R159, RZ, RZ, R3 ;  /* 0x000000ffff9f0224 */ /* 0x004fe400078e0003 */
[----:B------:R-:W2:Y:S01]  /*ae90*/  LDL R3, [R1+0x140] ;  /* 0x0001400001037983 */ /* 0x000ea20000100800 */
[----:B------:R-:W-:-:S03]  /*aea0*/  @P0 IMAD.MOV.U32 R158, RZ, RZ, R2 ;  /* 0x000000ffff9e0224 */ /* 0x000fc600078e0002 */
[----:B------:R-:W2:Y:S01]  /*aeb0*/  LDL R2, [R1+0x144] ;  /* 0x0001440001027983 */ /* 0x000ea20000100800 */
[----:B------:R-:W-:-:S03]  /*aec0*/  ISETP.GT.AND P1, PT, R146, 0x79, PT ;  /* 0x000000799200780c */ /* 0x000fc60003f24270 */
[----:B------:R3:W2:Y:S01]  /*aed0*/  @P0 LDG.E.U8 R193, desc[UR40][R158.64] ;  /* 0x000000289ec10981 */ /* 0x0006a2000c1e1100 */
[----:B------:R-:W-:-:S09]  /*aee0*/  ISETP.GT.AND P0, PT, R146, 0x7a, PT ;  /* 0x0000007a9200780c */ /* 0x000fd20003f04270 */
[----:B---3--:R-:W-:Y:S02]  /*aef0*/  @P1 IMAD.MOV.U32 R158, RZ, RZ, R5 ;  /* 0x000000ffff9e1224 */ /* 0x008fe400078e0005 */
[----:B------:R-:W-:Y:S01]  /*af00*/  @P1 IMAD.MOV.U32 R159, RZ, RZ, R6 ;  /* 0x000000ffff9f1224 */ /* 0x000fe200078e0006 */
[----:B------:R-:W3:Y:S04]  /*af10*/  LDL R5, [R1+0x13c] ;  /* 0x00013c0001057983 */ /* 0x000ee80000100800 */
[----:B------:R-:W3:Y:S01]  /*af20*/  LDL R6, [R1+0x138] ;  /* 0x0001380001067983 */ /* 0x000ee20000100800 */
[----:B------:R-:W-:-:S03]  /*af30*/  PRMT R195, RZ, 0x7610, R195 ;  /* 0x00007610ffc37816 */ /* 0x000fc600000000c3 */
[----:B------:R4:W3:Y:S02]  /*af40*/  @P1 LDG.E.U8 R194, desc[UR40][R158.64] ;  /* 0x000000289ec21981 */ /* 0x0008e4000c1e1100 */
[----:B----4-:R-:W-:Y:S02]  /*af50*/  @P0 IMAD.MOV.U32 R158, RZ, RZ, R0 ;  /* 0x000000ffff9e0224 */ /* 0x010fe400078e0000 */
[----:B------:R-:W-:Y:S01]  /*af60*/  @P0 IMAD.MOV.U32 R159, RZ, RZ, R4 ;  /* 0x000000ffff9f0224 */ /* 0x000fe200078e0004 */
[----:B------:R-:W4:Y:S04]  /*af70*/  LDL R0, [R1+0x134] ;  /* 0x0001340001007983 */ /* 0x000f280000100800 */
[----:B------:R-:W4:Y:S04]  /*af80*/  LDL R4, [R1+0x130] ;  /* 0x0001300001047983 */ /* 0x000f280000100800 */
[----:B------:R2:W4:Y:S01]  /*af90*/  @P0 LDG.E.U8 R195, desc[UR40][R158.64] ;  /* 0x000000289ec30981 */ /* 0x000522000c1e1100 */
[----:B------:R-:W-:-:S02]  /*afa0*/  ISETP.GT.AND P0, PT, R146, 0x7b, PT ;  /* 0x0000007b9200780c */ /* 0x000fc40003f04270 */
[----:B------:R-:W-:Y:S02]  /*afb0*/  LOP3.LUT R168, R168, 0xffff, RZ, 0xc0, !PT ;  /* 0x0000ffffa8a87812 */ /* 0x000fe400078ec0ff */
[----:B------:R-:W-:-:S09]  /*afc0*/  LOP3.LUT R167, R167, 0xffff, RZ, 0xc0, !PT ;  /* 0x0000ffffa7a77812 */ /* 0x000fd200078ec0ff */
[----:B--2---:R-:W-:Y:S02]  /*afd0*/  @P0 IMAD.MOV.U32 R159, RZ, RZ, R3 ;  /* 0x000000ffff9f0224 */ /* 0x004fe400078e0003 */
[----:B------:R-:W2:Y:S01]  /*afe0*/  LDL R3, [R1+0x128] ;  /* 0x0001280001037983 */ /* 0x000ea20000100800 */
[--C-:B------:R-:W-:Y:S01]  /*aff0*/  PRMT R168, R168, 0x3340, R167.reuse ;  /* 0x00003340a8a87816 */ /* 0x100fe200000000a7 */
[----:B------:R-:W-:Y:S01]  /*b000*/  @P0 IMAD.MOV.U32 R158, RZ, RZ, R2 ;  /* 0x000000ffff9e0224 */ /* 0x000fe200078e0002 */
[----:B------:R-:W-:Y:S01]  /*b010*/  PRMT R167, RZ, 0x7610, R167 ;  /* 0x00007610ffa77816 */ /* 0x000fe200000000a7 */
[----:B------:R-:W2:Y:S05]  /*b020*/  LDL R2, [R1+0x12c] ;  /* 0x00012c0001027983 */ /* 0x000eaa0000100800 */
[----:B------:R3:W2:Y:S01]  /*b030*/  @P0 LDG.E.U8 R167, desc[UR40][R158.64] ;  /* 0x000000289ea70981 */ /* 0x0006a2000c1e1100 */
[----:B------:R-:W-:-:S02]  /*b040*/  ISETP.GT.AND P0, PT, R146, 0x7c, PT ;  /* 0x0000007c9200780c */ /* 0x000fc40003f04270 */
[----:B------:R-:W-:Y:S02]  /*b050*/  LOP3.LUT R166, R166, 0xffff, RZ, 0xc0, !PT ;  /* 0x0000ffffa6a67812 */ /* 0x000fe400078ec0ff */
[----:B------:R-:W-:-:S04]  /*b060*/  LOP3.LUT R165, R165, 0xffff, RZ, 0xc0, !PT ;  /* 0x0000ffffa5a57812 */ /* 0x000fc800078ec0ff */
[--C-:B------:R-:W-:Y:S02]  /*b070*/  PRMT R166, R166, 0x3340, R165.reuse ;  /* 0x00003340a6a67816 */ /* 0x100fe400000000a5 */
[----:B------:R-:W-:-:S03]  /*b080*/  PRMT R165, RZ, 0x7610, R165 ;  /* 0x00007610ffa57816 */ /* 0x000fc600000000a5 */
[----:B---3--:R-:W-:Y:S02]  /*b090*/  @P0 IMAD.MOV.U32 R158, RZ, RZ, R5 ;  /* 0x000000ffff9e0224 */ /* 0x008fe400078e0005 */
[----:B------:R-:W-:-:S05]  /*b0a0*/  @P0 IMAD.MOV.U32 R159, RZ, RZ, R6 ;  /* 0x000000ffff9f0224 */ /* 0x000fca00078e0006 */
[----:B------:R4:W3:Y:S01]  /*b0b0*/  @P0 LDG.E.U8 R165, desc[UR40][R158.64] ;  /* 0x000000289ea50981 */ /* 0x0008e2000c1e1100 */
[----:B------:R-:W-:Y:S02]  /*b0c0*/  ISETP.GT.AND P0, PT, R146, 0x7d, PT ;  /* 0x0000007d9200780c */ /* 0x000fe40003f04270 */
[----:B------:R-:W-:Y:S02]  /*b0d0*/  LOP3.LUT R164, R164, 0xffff, RZ, 0xc0, !PT ;  /* 0x0000ffffa4a47812 */ /* 0x000fe400078ec0ff */
[----:B------:R-:W-:-:S04]  /*b0e0*/  LOP3.LUT R163, R163, 0xffff, RZ, 0xc0, !PT ;  /* 0x0000ffffa3a37812 */ /* 0x000fc800078ec0ff */
[--C-:B------:R-:W-:Y:S02]  /*b0f0*/  PRMT R164, R164, 0x3340, R163.reuse ;  /* 0x00003340a4a47816 */ /* 0x100fe400000000a3 */
[----:B------:R-:W-:-:S03]  /*b100*/  PRMT R163, RZ, 0x7610, R163 ;  /* 0x00007610ffa37816 */ /* 0x000fc600000000a3 */
[----:B----4-:R-:W-:Y:S02]  /*b110*/  @P0 IMAD.MOV.U32 R158, RZ, RZ, R0 ;  /* 0x000000ffff9e0224 */ /* 0x010fe400078e0000 */
[----:B------:R-:W-:Y:S01]  /*b120*/  @P0 IMAD.MOV.U32 R159, RZ, RZ, R4 ;  /* 0x000000ffff9f0224 */ /* 0x000fe200078e0004 */
[----:B------:R-:W4:Y:S04]  /*b130*/  LDL R0, [R1+0x124] ;  /* 0x0001240001007983 */ /* 0x000f280000100800 */
[----:B------:R2:W3:Y:S01]  /*b140*/  @P0 LDG.E.U8 R163, desc[UR40][R158.64] ;  /* 0x000000289ea30981 */ /* 0x0004e2000c1e1100 */
[----:B------:R-:W-:-:S13]  /*b150*/  ISETP.GT.AND P0, PT, R146, 0x7e, PT ;  /* 0x0000007e9200780c */ /* 0x000fda0003f04270 */
[----:B--2---:R-:W-:Y:S02]  /*b160*/  @P0 IMAD.MOV.U32 R159, RZ, RZ, R3 ;  /* 0x000000ffff9f0224 */ /* 0x004fe400078e0003 */
[----:B------:R-:W2:Y:S01]  /*b170*/  LDL R3, [R1+0x120] ;  /* 0x0001200001037983 */ /* 0x000ea20000100800 */
[----:B------:R-:W-:Y:S02]  /*b180*/  LOP3.LUT R161, R161, 0xffff, RZ, 0xc0, !PT ;  /* 0x0000ffffa1a17812 */ /* 0x000fe400078ec0ff */
[----:B------:R-:W-:Y:S01]  /*b190*/  LOP3.LUT R162, R162, 0xffff, RZ, 0xc0, !PT ;  /* 0x0000ffffa2a27812 */ /* 0x000fe200078ec0ff */
[----:B------:R-:W-:Y:S01]  /*b1a0*/  @P0 IMAD.MOV.U32 R158, RZ, RZ, R2 ;  /* 0x000000ffff9e0224 */ /* 0x000fe200078e0002 */
[----:B------:R-:W-:Y:S01]  /*b1b0*/  LOP3.LUT R160, R160, 0xffff, RZ, 0xc0, !PT ;  /* 0x0000ffffa0a07812 */ /* 0x000fe200078ec0ff */
[----:B------:R-:W3:Y:S01]  /*b1c0*/  LDL R2, [R1+0x554] ;  /* 0x0005540001027983 */ /* 0x000ee20000100800 */
[----:B------:R-:W-:Y:S02]  /*b1d0*/  PRMT R162, R161, 0x3340, R162 ;  /* 0x00003340a1a27816 */ /* 0x000fe400000000a2 */
[----:B------:R-:W-:-:S02]  /*b1e0*/  PRMT R161, RZ, 0x7610, R161 ;  /* 0x00007610ffa17816 */ /* 0x000fc400000000a1 */
[----:B------:R-:W-:-:S04]  /*b1f0*/  LOP3.LUT R157, R157, 0xffff, RZ, 0xc0, !PT ;  /* 0x0000ffff9d9d7812 */ /* 0x000fc800078ec0ff */
[----:B------:R-:W3:Y:S01]  /*b200*/  @P0 LDG.E.U8 R161, desc[UR40][R158.64] ;  /* 0x000000289ea10981 */ /* 0x000ee2000c1e1100 */
[----:B------:R-:W-:Y:S02]  /*b210*/  ISETP.GT.AND P0, PT, R146, 0x7f, PT ;  /* 0x0000007f9200780c */ /* 0x000fe40003f04270 */
[----:B------:R-:W-:Y:S02]  /*b220*/  LOP3.LUT R113, R113, 0xffff, RZ, 0xc0, !PT ;  /* 0x0000ffff71717812 */ /* 0x000fe400078ec0ff */
[----:B------:R-:W-:Y:S02]  /*b230*/  LOP3.LUT R156, R156, 0xffff, RZ, 0xc0, !PT ;  /* 0x0000ffff9c9c7812 */ /* 0x000fe400078ec0ff */
[----:B------:R-:W-:Y:S02]  /*b240*/  PRMT R160, R160, 0x3340, R157 ;  /* 0x00003340a0a07816 */ /* 0x000fe4000000009d */
[----:B------:R-:W-:Y:S02]  /*b250*/  LOP3.LUT R112, R112, 0xffff, RZ, 0xc0, !PT ;  /* 0x0000ffff70707812 */ /* 0x000fe400078ec0ff */
[----:B------:R-:W-:-:S02]  /*b260*/  LOP3.LUT R114, R114, 0xffff, RZ, 0xc0, !PT ;  /* 0x0000ffff72727812 */ /* 0x000fc400078ec0ff */
[----:B------:R-:W-:Y:S02]  /*b270*/  PRMT R157, R113, 0x3340, R156 ;  /* 0x00003340719d7816 */ /* 0x000fe4000000009c */
[----:B------:R-:W-:Y:S02]  /*b280*/  PRMT R156, R112, 0x3340, R114 ;  /* 0x00003340709c7816 */ /* 0x000fe40000000072 */
[----:B------:R-:W-:Y:S02]  /*b290*/  PRMT R114, R160, 0x5410, R157 ;  /* 0x00005410a0727816 */ /* 0x000fe4000000009d */
[----:B------:R-:W-:Y:S02]  /*b2a0*/  LOP3.LUT R115, R115, 0xffff, RZ, 0xc0, !PT ;  /* 0x0000ffff73737812 */ /* 0x000fe400078ec0ff */
[----:B------:R-:W-:-:S04]  /*b2b0*/  LOP3.LUT R155, R155, 0xffff, RZ, 0xc0, !PT ;  /* 0x0000ffff9b9b7812 */ /* 0x000fc800078ec0ff */
[----:B------:R-:W-:-:S04]  /*b2c0*/  PRMT R115, R115, 0x3340, R155 ;  /* 0x0000334073737816 */ /* 0x000fc8000000009b */
[----:B------:R-:W-:Y:S01]  /*b2d0*/  PRMT R115, R156, 0x5410, R115 ;  /* 0x000054109c737816 */ /* 0x000fe20000000073 */
[----:B----4-:R-:W-:Y:S02]  /*b2e0*/  @P0 IMAD.MOV.U32 R156, RZ, RZ, R0 ;  /* 0x000000ffff9c0224 */ /* 0x010fe400078e0000 */
[----:B------:R-:W0:Y:S01]  /*b2f0*/  S2R R0, SR_TID.X ;  /* 0x0000000000007919 */ /* 0x000e220000002100 */
[----:B--2---:R-:W-:Y:S02]  /*b300*/  @P0 IMAD.MOV.U32 R157, RZ, RZ, R3 ;  /* 0x000000ffff9d0224 */ /* 0x004fe400078e0003 */
[----:B------:R-:W2:Y:S01]  /*b310*/  LDL R3, [R1+0x574] ;  /* 0x0005740001037983 */ /* 0x000ea20000100800 */
[----:B------:R-:W-:-:S06]  /*b320*/  PRMT R155, RZ, 0x7610, R155 ;  /* 0x00007610ff9b7816 */ /* 0x000fcc000000009b */
[----:B------:R-:W4:Y:S01]  /*b330*/  @P0 LDG.E.U8 R155, desc[UR40][R156.64] ;  /* 0x000000289c9b0981 */ /* 0x000f22000c1e1100 */
[----:B0-----:R-:W-:Y:S02]  /*b340*/  LOP3.LUT R0, R0, 0x7f, RZ, 0xc0, !PT ;  /* 0x0000007f00007812 */ /* 0x001fe400078ec0ff */
[----:B------:R-:W-:Y:S02]  /*b350*/  PRMT R112, R168, 0x5410, R166 ;  /* 0x00005410a8707816 */ /* 0x000fe400000000a6 */
[----:B------:R-:W-:Y:S01]  /*b360*/  PRMT R113, R164, 0x5410, R162 ;  /* 0x00005410a4717816 */ /* 0x000fe200000000a2 */
[----:B------:R-:W-:Y:S01]  /*b370*/  BAR.SYNC.DEFER_BLOCKING 0x0 ;  /* 0x0000000000007b1d */ /* 0x000fe20000010000 */
[----:B------:R-:W-:Y:S02]  /*b380*/  LOP3.LUT R150, R150, 0xffff, RZ, 0xc0, !PT ;  /* 0x0000ffff96967812 */ /* 0x000fe400078ec0ff */
[----:B------:R-:W-:Y:S02]  /*b390*/  LOP3.LUT R145, R145, 0xffff, RZ, 0xc0, !PT ;  /* 0x0000ffff91917812 */ /* 0x000fe400078ec0ff */
[----:B------:R-:W-:-:S02]  /*b3a0*/  LOP3.LUT R141, R141, 0xffff, RZ, 0xc0, !PT ;  /* 0x0000ffff8d8d7812 */ /* 0x000fc400078ec0ff */
[----:B------:R-:W-:Y:S02]  /*b3b0*/  LOP3.LUT R152, R152, 0xffff, RZ, 0xc0, !PT ;  /* 0x0000ffff98987812 */ /* 0x000fe400078ec0ff */
[----:B------:R-:W-:Y:S02]  /*b3c0*/  LOP3.LUT R139, R139, 0xffff, RZ, 0xc0, !PT ;  /* 0x0000ffff8b8b7812 */ /* 0x000fe400078ec0ff */
[----:B------:R-:W-:Y:S02]  /*b3d0*/  LOP3.LUT R144, R144, 0xffff, RZ, 0xc0, !PT ;  /* 0x0000ffff90907812 */ /* 0x000fe400078ec0ff */
        /* <DEDUP_REMOVED lines=10> */
[----:B------:R-:W-:Y:S01]  /*b480*/  ISETP.GE.AND P0, PT, R0, R146, PT ;  /* 0x000000920000720c */ /* 0x000fe20003f06270 */
[----:B---3--:R0:W-:Y:S01]  /*b490*/  STS.128 [R2+UR8], R112 ;  /* 0x0000007002007988 */ /* 0x0081e20008000c08 */
[----:B------:R-:W-:Y:S02]  /*b4a0*/  PRMT R145, R150, 0x3340, R145 ;  /* 0x0000334096917816 */ /* 0x000fe40000000091 */
[----:B------:R-:W-:Y:S01]  /*b4b0*/  PRMT R139, R139, 0x3340, R144 ;  /* 0x000033408b8b7816 */ /* 0x000fe20000000090 */
[----:B------:R-:W3:Y:S01]  /*b4c0*/  LDL R0, [R1+0x11c] ;  /* 0x00011c0001007983 */ /* 0x000ee20000100800 */
[----:B------:R-:W-:Y:S02]  /*b4d0*/  PRMT R138, R138, 0x3340, R143 ;  /* 0x000033408a8a7816 */ /* 0x000fe4000000008f */
[----:B------:R-:W-:-:S02]  /*b4e0*/  PRMT R142, R153, 0x3340, R142 ;  /* 0x00003340998e7816 */ /* 0x000fc4000000008e */
[----:B0-----:R-:W-:Y:S01]  /*b4f0*/  PRMT R112, R141, 0x3340, R152 ;  /* 0x000033408d707816 */ /* 0x001fe20000000098 */
[----:B------:R-:W4:Y:S01]  /*b500*/  LDL R2, [R1+0x118] ;  /* 0x0001180001027983 */ /* 0x000f220000100800 */
[----:B------:R-:W-:Y:S02]  /*b510*/  PRMT R113, R154, 0x3340, R149 ;  /* 0x000033409a717816 */ /* 0x000fe40000000095 */
[----:B------:R-:W-:Y:S02]  /*b520*/  PRMT R114, R140, 0x3340, R151 ;  /* 0x000033408c727816 */ /* 0x000fe40000000097 */
[----:B------:R-:W-:Y:S02]  /*b530*/  PRMT R115, R147, 0x3340, R148 ;  /* 0x0000334093737816 */ /* 0x000fe40000000094 */
[----:B------:R-:W-:Y:S02]  /*b540*/  PRMT R112, R145, 0x5410, R112 ;  /* 0x0000541091707816 */ /* 0x000fe40000000070 */
[----:B------:R-:W-:-:S02]  /*b550*/  PRMT R113, R139, 0x5410, R113 ;  /* 0x000054108b717816 */ /* 0x000fc40000000071 */
[----:B------:R-:W-:Y:S02]  /*b560*/  PRMT R114, R138, 0x5410, R114 ;  /* 0x000054108a727816 */ /* 0x000fe40000000072 */
[----:B------:R-:W-:Y:S02]  /*b570*/  PRMT R115, R142, 0x5410, R115 ;  /* 0x000054108e737816 */ /* 0x000fe40000000073 */
[----:B------:R-:W-:-:S03]  /*b580*/  PRMT R138, RZ, 0x7610, R138 ;  /* 0x00007610ff8a7816 */ /* 0x000fc6000000008a */
[----:B--2---:R0:W-:Y:S02]  /*b590*/  STS.128 [R3+UR8], R112 ;  /* 0x0000007003007988 */ /* 0x0041e40008000c08 */
[----:B0-----:R-:W-:Y:S02]  /*b5a0*/  @!P0 IMAD.MOV.U32 R112, RZ, RZ, R198 ;  /* 0x000000ffff708224 */ /* 0x001fe400078e00c6 */
[----:B------:R-:W-:-:S05]  /*b5b0*/  @!P0 IMAD.MOV.U32 R113, RZ, RZ, R197 ;  /* 0x000000ffff718224 */ /* 0x000fca00078e00c5 */
[----:B------:R3:W2:Y:S04]  /*b5c0*/  @!P0 LDG.E.U8 R138, desc[UR40][R112.64] ;  /* 0x00000028708a8981 */ /* 0x0006a8000c1e1100 */
[----:B------:R-:W-:Y:S04]  /*b5d0*/  STL [R1+0x5a8], R198 ;  /* 0x0005a8c601007387 */ /* 0x000fe80000100800 */
[----:B------:R-:W-:Y:S01]  /*b5e0*/  STL [R1+0x5a4], R197 ;  /* 0x0005a4c501007387 */ /* 0x000fe20000100800 */
[----:B---3--:R-:W-:Y:S02]  /*b5f0*/  @!P0 IMAD.MOV.U32 R112, RZ, RZ, R0 ;  /* 0x000000ffff708224 */ /* 0x008fe400078e0000 */
[----:B----4-:R-:W-:Y:S01]  /*b600*/  @!P0 IMAD.MOV.U32 R113, RZ, RZ, R2 ;  /* 0x000000ffff718224 */ /* 0x010fe200078e0002 */
[----:B--2---:R0:W-:Y:S04]  /*b610*/  STL [R1+0x64c], R138 ;  /* 0x00064c8a01007387 */ /* 0x0041e80000100800 */
[----:B------:R-:W2:Y:S04]  /*b620*/  LDL R0, [R1+0x570] ;  /* 0x0005700001007983 */ /* 0x000ea80000100800 */
[----:B------:R-:W3:Y:S04]  /*b630*/  LDL R6, [R1+0x9c] ;  /* 0x00009c0001067983 */ /* 0x000ee80000100800 */
[----:B0-----:R-:W4:Y:S04]  /*b640*/  LDL R138, [R1+0x98] ;  /* 0x00009800018a7983 */ /* 0x001f280000100800 */
[----:B------:R-:W3:Y:S04]  /*b650*/  LDL R3, [R1+0xd8] ;  /* 0x0000d80001037983 */ /* 0x000ee80000100800 */
[----:B------:R-:W4:Y:S04]  /*b660*/  LDL R2, [R1+0xdc] ;  /* 0x0000dc0001027983 */ /* 0x000f280000100800 */
[----:B------:R-:W4:Y:S04]  /*b670*/  LDL R5, [R1+0x58] ;  /* 0x0000580001057983 */ /* 0x000f280000100800 */
[----:B------:R-:W4:Y:S01]  /*b680*/  LDL R4, [R1+0x5c] ;  /* 0x00005c0001047983 */ /* 0x000f220000100800 */
[----:B------:R-:W-:-:S02]  /*b690*/  PRMT R139, RZ, 0x7610, R139 ;  /* 0x00007610ff8b7816 */ /* 0x000fc4000000008b */
[----:B------:R-:W-:Y:S02]  /*b6a0*/  LOP3.LUT R122, R122, 0xffff, RZ, 0xc0, !PT ;  /* 0x0000ffff7a7a7812 */ /* 0x000fe400078ec0ff */
[----:B------:R-:W-:Y:S02]  /*b6b0*/  LOP3.LUT R123, R123, 0xffff, RZ, 0xc0, !PT ;  /* 0x0000ffff7b7b7812 */ /* 0x000fe400078ec0ff */
[----:B------:R-:W-:Y:S01]  /*b6c0*/  LOP3.LUT R124, R124, 0xffff, RZ, 0xc0, !PT ;  /* 0x0000ffff7c7c7812 */ /* 0x000fe200078ec0ff */
[----:B------:R0:W4:Y:S01]  /*b6d0*/  @!P0 LDG.E.U8 R139, desc[UR40][R112.64] ;  /* 0x00000028708b8981 */ /* 0x000122000c1e1100 */
        /* <DEDUP_REMOVED lines=13> */
[----:B------:R-:W-:Y:S02]  /*b7b0*/  PRMT R122, R122, 0x3340, R123 ;  /* 0x000033407a7a7816 */ /* 0x000fe4000000007b */
[----:B0-----:R-:W-:-:S02]  /*b7c0*/  PRMT R112, R124, 0x3340, R125 ;  /* 0x000033407c707816 */ /* 0x001fc4000000007d */
[----:B------:R-:W-:Y:S02]  /*b7d0*/  PRMT R126, R126, 0x3340, R127 ;  /* 0x000033407e7e7816 */ /* 0x000fe4000000007f */
[----:B------:R-:W-:Y:S02]  /*b7e0*/  PRMT R113, R128, 0x3340, R129 ;  /* 0x0000334080717816 */ /* 0x000fe40000000081 */
[----:B------:R-:W-:Y:S02]  /*b7f0*/  PRMT R130, R130, 0x3340, R131 ;  /* 0x0000334082827816 */ /* 0x000fe40000000083 */
[----:B------:R-:W-:Y:S02]  /*b800*/  PRMT R114, R132, 0x3340, R133 ;  /* 0x0000334084727816 */ /* 0x000fe40000000085 */
[----:B------:R-:W-:Y:S02]  /*b810*/  PRMT R134, R134, 0x3340, R135 ;  /* 0x0000334086867816 */ /* 0x000fe40000000087 */
[----:B------:R-:W-:-:S02]  /*b820*/  PRMT R115, R136, 0x3340, R137 ;  /* 0x0000334088737816 */ /* 0x000fc40000000089 */
[----:B------:R-:W-:Y:S02]  /*b830*/  PRMT R112, R122, 0x5410, R112 ;  /* 0x000054107a707816 */ /* 0x000fe40000000070 */
[----:B------:R-:W-:Y:S02]  /*b840*/  PRMT R113, R126, 0x5410, R113 ;  /* 0x000054107e717816 */ /* 0x000fe40000000071 */
[----:B------:R-:W-:Y:S02]  /*b850*/  PRMT R114, R130, 0x5410, R114 ;  /* 0x0000541082727816 */ /* 0x000fe40000000072 */
[----:B------:R-:W-:Y:S02]  /*b860*/  PRMT R115, R134, 0x5410, R115 ;  /* 0x0000541086737816 */ /* 0x000fe40000000073 */
[----:B------:R-:W-:Y:S02]  /*b870*/  PRMT R122, RZ, 0x7610, R122 ;  /* 0x00007610ff7a7816 */ /* 0x000fe4000000007a */
[----:B------:R-:W-:Y:S01]  /*b880*/  PRMT R123, RZ, 0x7610, R123 ;  /* 0x00007610ff7b7816 */ /* 0x000fe2000000007b */
[----:B--2---:R0:W-:Y:S01]  /*b890*/  STS.128 [R0+UR8], R112 ;  /* 0x0000007000007988 */ /* 0x0041e20008000c08 */
[----:B---3--:R-:W-:-:S02]  /*b8a0*/  @!P0 IMAD.MOV.U32 R125, RZ, RZ, R3 ;  /* 0x000000ffff7d8224 */ /* 0x008fc400078e0003 */
[----:B0-----:R-:W-:Y:S02]  /*b8b0*/  @!P0 IMAD.MOV.U32 R112, RZ, RZ, R6 ;  /* 0x000000ffff708224 */ /* 0x001fe400078e0006 */
[----:B----4-:R-:W-:Y:S02]  /*b8c0*/  @!P0 IMAD.MOV.U32 R113, RZ, RZ, R138 ;  /* 0x000000ffff718224 */ /* 0x010fe400078e008a */
[----:B------:R-:W-:Y:S01]  /*b8d0*/  @!P0 IMAD.MOV.U32 R124, RZ, RZ, R2 ;  /* 0x000000ffff7c8224 */ /* 0x000fe200078e0002 */
[----:B------:R-:W-:Y:S02]  /*b8e0*/  PRMT R115, RZ, 0x7610, R115 ;  /* 0x00007610ff737816 */ /* 0x000fe40000000073 */
[----:B------:R0:W2:Y:S04]  /*b8f0*/  @!P0 LDG.E.U8 R122, desc[UR40][R112.64] ;  /* 0x00000028707a8981 */ /* 0x0000a8000c1e1100 */
[----:B------:R-:W3:Y:S01]  /*b900*/  @!P0 LDG.E.U8 R123, desc[UR40][R124.64] ;  /* 0x000000287c7b8981 */ /* 0x000ee2000c1e1100 */
[----:B0-----:R-:W-:-:S02]  /*b910*/  @!P0 IMAD.MOV.U32 R112, RZ, RZ, R4 ;  /* 0x000000ffff708224 */ /* 0x001fc400078e0004 */
[----:B------:R-:W-:-:S05]  /*b920*/  @!P0 IMAD.MOV.U32 R113, RZ, RZ, R5 ;  /* 0x000000ffff718224 */ /* 0x000fca00078e0005 */
[----:B------:R-:W4:Y:S04]  /*b930*/  @!P0 LDG.E.U8 R115, desc[UR40][R112.64] ;  /* 0x0000002870738981 */ /* 0x000f28000c1e1100 */
[----:B------:R-:W-:Y:S04]  /*b940*/  STL [R1+0x650], R139 ;  /* 0x0006508b01007387 */ /* 0x000fe80000100800 */
[----:B------:R-:W4:Y:S04]  /*b950*/  LDL R3, [R1+0x18] ;  /* 0x0000180001037983 */ /* 0x000f280000100800 */
[----:B------:R-:W4:Y:S04]  /*b960*/  LDL R2, [R1+0x1c] ;  /* 0x00001c0001027983 */ /* 0x000f280000100800 */
[----:B---3--:R0:W-:Y:S04]  /*b970*/  STL [R1+0x654], R123 ;  /* 0x0006547b01007387 */ /* 0x0081e80000100800 */
[----:B------:R-:W3:Y:S04]  /*b980*/  LDL.LU R198, [R1+0x10] ;  /* 0x0000100001c67983 */ /* 0x000ee80000300800 */
[----:B------:R-:W3:Y:S04]  /*b990*/  LDL.LU R197, [R1+0x8] ;  /* 0x0000080001c57983 */ /* 0x000ee80000300800 */
[----:B------:R-:W3:Y:S04]  /*b9a0*/  LDL.LU R0, [R1] ;  /* 0x0000000001007983 */ /* 0x000ee80000300800 */
[----:B--2---:R1:W-:Y:S04]  /*b9b0*/  STL [R1+0x658], R122 ;  /* 0x0006587a01007387 */ /* 0x0043e80000100800 */
[----:B----4-:R2:W-:Y:S04]  /*b9c0*/  STL [R1+0x65c], R115 ;  /* 0x00065c7301007387 */ /* 0x0105e80000100800 */
[----:B------:R-:W4:Y:S04]  /*b9d0*/  LDL R138, [R1+0x110] ;  /* 0x00011000018a7983 */ /* 0x000f280000100800 */
[----:B0-----:R-:W3:Y:S01]  /*b9e0*/  LDL R123, [R1+0x114] ;  /* 0x00011400017b7983 */ /* 0x001ee20000100800 */
[----:B------:R-:W-:Y:S01]  /*b9f0*/  PRMT R114, RZ, 0x7610, R114 ;  /* 0x00007610ff727816 */ /* 0x000fe20000000072 */
[----:B------:R-:W-:-:S02]  /*ba00*/  @!P0 IMAD.MOV.U32 R124, RZ, RZ, R2 ;  /* 0x000000ffff7c8224 */ /* 0x000fc400078e0002 */
[----:B------:R-:W-:Y:S01]  /*ba10*/  @!P0 IMAD.MOV.U32 R125, RZ, RZ, R3 ;  /* 0x000000ffff7d8224 */ /* 0x000fe200078e0003 */
[----:B------:R-:W-:Y:S01]  /*ba20*/  PRMT R113, RZ, 0x7610, R113 ;  /* 0x00007610ff717816 */ /* 0x000fe20000000071 */
[----:B-1----:R-:W3:Y:S04]  /*ba30*/  LDL R122, [R1+0xd0] ;  /* 0x0000d000017a7983 */ /* 0x002ee80000100800 */
[----:B------:R0:W3:Y:S01]  /*ba40*/  @!P0 LDG.E.U8 R114, desc[UR40][R124.64] ;  /* 0x000000287c728981 */ /* 0x0000e2000c1e1100 */
[----:B------:R-:W-:Y:S02]  /*ba50*/  PRMT R112, RZ, 0x7610, R112 ;  /* 0x00007610ff707816 */ /* 0x000fe40000000070 */
[----:B------:R-:W-:Y:S01]  /*ba60*/  PRMT R126, RZ, 0x7610, R126 ;  /* 0x00007610ff7e7816 */ /* 0x000fe2000000007e */
[----:B--2---:R-:W2:Y:S01]  /*ba70*/  LDL R115, [R1+0xd4] ;  /* 0x0000d40001737983 */ /* 0x004ea20000100800 */
[----:B------:R-:W-:-:S03]  /*ba80*/  PRMT R127, RZ, 0x7610, R127 ;  /* 0x00007610ff7f7816 */ /* 0x000fc6000000007f */
[----:B------:R-:W2:Y:S01]  /*ba90*/  LDL R6, [R1+0x90] ;  /* 0x0000900001067983 */ /* 0x000ea20000100800 */
[----:B0-----:R-:W-:Y:S02]  /*baa0*/  @!P0 IMAD.MOV.U32 R124, RZ, RZ, R244 ;  /* 0x000000ffff7c8224 */ /* 0x001fe400078e00f4 */
[----:B------:R-:W-:Y:S01]  /*bab0*/  @!P0 IMAD.MOV.U32 R125, RZ, RZ, R243 ;  /* 0x000000ffff7d8224 */ /* 0x000fe200078e00f3 */
[----:B------:R-:W2:Y:S04]  /*bac0*/  LDL R5, [R1+0x94] ;  /* 0x0000940001057983 */ /* 0x000ea80000100800 */
[----:B------:R0:W2:Y:S04]  /*bad0*/  @!P0 LDG.E.U8 R113, desc[UR40][R124.64] ;  /* 0x000000287c718981 */ /* 0x0000a8000c1e1100 */
[----:B------:R-:W2:Y:S04]  /*bae0*/  LDL R4, [R1+0x50] ;  /* 0x0000500001047983 */ /* 0x000ea80000100800 */
[----:B------:R-:W2:Y:S01]  /*baf0*/  LDL R3, [R1+0x54] ;  /* 0x0000540001037983 */ /* 0x000ea20000100800 */
[----:B0-----:R-:W-:-:S02]  /*bb00*/  @!P0 IMAD.MOV.U32 R124, RZ, RZ, R228 ;  /* 0x000000ffff7c8224 */ /* 0x001fc400078e00e4 */
[----:B------:R-:W-:Y:S01]  /*bb10*/  @!P0 IMAD.MOV.U32 R125, RZ, RZ, R227 ;  /* 0x000000ffff7d8224 */ /* 0x000fe200078e00e3 */
[----:B------:R-:W2:Y:S04]  /*bb20*/  LDL R2, [R1+0x14] ;  /* 0x0000140001027983 */ /* 0x000ea80000100800 */
[----:B------:R0:W2:Y:S02]  /*bb30*/  @!P0 LDG.E.U8 R112, desc[UR40][R124.64] ;  /* 0x000000287c708981 */ /* 0x0000a4000c1e1100 */
[----:B0-----:R-:W-:Y:S02]  /*bb40*/  @!P0 IMAD.MOV.U32 R124, RZ, RZ, R212 ;  /* 0x000000ffff7c8224 */ /* 0x001fe400078e00d4 */
[----:B------:R-:W-:-:S05]  /*bb50*/  @!P0 IMAD.MOV.U32 R125, RZ, RZ, R211 ;  /* 0x000000ffff7d8224 */ /* 0x000fca00078e00d3 */
[----:B------:R4:W2:Y:S02]  /*bb60*/  @!P0 LDG.E.U8 R126, desc[UR40][R124.64] ;  /* 0x000000287c7e8981 */ /* 0x0008a4000c1e1100 */
[----:B----4-:R-:W-:Y:S02]  /*bb70*/  @!P0 IMAD.MOV.U32 R125, RZ, RZ, R138 ;  /* 0x000000ffff7d8224 */ /* 0x010fe400078e008a */
[----:B---3--:R-:W-:-:S05]  /*bb80*/  @!P0 IMAD.MOV.U32 R124, RZ, RZ, R123 ;  /* 0x000000ffff7c8224 */ /* 0x008fca00078e007b */
[----:B------:R2:W3:Y:S04]  /*bb90*/  @!P0 LDG.E.U8 R127, desc[UR40][R124.64] ;  /* 0x000000287c7f8981 */ /* 0x0004e8000c1e1100 */
[----:B------:R-:W-:Y:S04]  /*bba0*/  STL [R1+0x660], R114 ;  /* 0x0006607201007387 */ /* 0x000fe80000100800 */
[----:B------:R0:W-:Y:S01]  /*bbb0*/  STL [R1+0x5b0], R244 ;  /* 0x0005b0f401007387 */ /* 0x0001e20000100800 */
[----:B------:R-:W-:Y:S01]  /*bbc0*/  PRMT R128, RZ, 0x7610, R128 ;  /* 0x00007610ff807816 */ /* 0x000fe20000000080 */
[----:B--2---:R-:W-:-:S02]  /*bbd0*/  @!P0 IMAD.MOV.U32 R124, RZ, RZ, R115 ;  /* 0x000000ffff7c8224 */ /* 0x004fc400078e0073 */
[----:B------:R-:W-:Y:S01]  /*bbe0*/  @!P0 IMAD.MOV.U32 R125, RZ, RZ, R122 ;  /* 0x000000ffff7d8224 */ /* 0x000fe200078e007a */
[----:B------:R-:W-:-:S04]  /*bbf0*/  PRMT R129, RZ, 0x7610, R129 ;  /* 0x00007610ff817816 */ /* 0x000fc80000000081 */
[----:B------:R1:W2:Y:S04]  /*bc00*/  @!P0 LDG.E.U8 R128, desc[UR40][R124.64] ;  /* 0x000000287c808981 */ /* 0x0002a8000c1e1100 */
[----:B0-----:R-:W4:Y:S04]  /*bc10*/  LDL.LU R244, [R1+0x28] ;  /* 0x0000280001f47983 */ /* 0x001f280000300800 */
[----:B------:R0:W-:Y:S04]  /*bc20*/  STL [R1+0x5ac], R243 ;  /* 0x0005acf301007387 */ /* 0x0001e80000100800 */
[----:B0-----:R-:W2:Y:S04]  /*bc30*/  LDL.LU R243, [R1+0x20] ;  /* 0x0000200001f37983 */ /* 0x001ea80000300800 */
[----:B------:R-:W-:Y:S04]  /*bc40*/  STL [R1+0x664], R113 ;  /* 0x0006647101007387 */ /* 0x000fe80000100800 */
[----:B------:R0:W-:Y:S01]  /*bc50*/  STL [R1+0x5b8], R228 ;  /* 0x0005b8e401007387 */ /* 0x0001e20000100800 */
[----:B-1----:R-:W-:-:S02]  /*bc60*/  @!P0 IMAD.MOV.U32 R124, RZ, RZ, R5 ;  /* 0x000000ffff7c8224 */ /* 0x002fc400078e0005 */
[----:B------:R-:W-:Y:S01]  /*bc70*/  @!P0 IMAD.MOV.U32 R125, RZ, RZ, R6 ;  /* 0x000000ffff7d8224 */ /* 0x000fe200078e0006 */
[----:B------:R-:W-:-:S04]  /*bc80*/  PRMT R130, RZ, 0x7610, R130 ;  /* 0x00007610ff827816 */ /* 0x000fc80000000082 */
[----:B------:R1:W2:Y:S04]  /*bc90*/  @!P0 LDG.E.U8 R129, desc[UR40][R124.64] ;  /* 0x000000287c818981 */ /* 0x0002a8000c1e1100 */
[----:B0-----:R-:W2:Y:S04]  /*bca0*/  LDL.LU R228, [R1+0x30] ;  /* 0x0000300001e47983 */ /* 0x001ea80000300800 */
[----:B------:R0:W-:Y:S04]  /*bcb0*/  STL [R1+0x5b4], R227 ;  /* 0x0005b4e301007387 */ /* 0x0001e80000100800 */
[----:B0-----:R-:W4:Y:S04]  /*bcc0*/  LDL.LU R227, [R1+0x4] ;  /* 0x0000040001e37983 */ /* 0x001f280000300800 */
[----:B------:R-:W-:Y:S04]  /*bcd0*/  STL [R1+0x668], R112 ;  /* 0x0006687001007387 */ /* 0x000fe80000100800 */
[----:B------:R0:W-:Y:S01]  /*bce0*/  STL [R1+0x5c0], R212 ;  /* 0x0005c0d401007387 */ /* 0x0001e20000100800 */
[----:B-1----:R-:W-:-:S03]  /*bcf0*/  @!P0 IMAD.MOV.U32 R124, RZ, RZ, R3 ;  /* 0x000000ffff7c8224 */ /* 0x002fc600078e0003 */
[----:B0-----:R-:W2:Y:S04]  /*bd00*/  LDL.LU R212, [R1+0x38] ;  /* 0x0000380001d47983 */ /* 0x001ea80000300800 */
[----:B------:R0:W-:Y:S01]  /*bd10*/  STL [R1+0x5bc], R211 ;  /* 0x0005bcd301007387 */ /* 0x0001e20000100800 */
[----:B------:R-:W-:Y:S01]  /*bd20*/  @!P0 IMAD.MOV.U32 R125, RZ, RZ, R4 ;  /* 0x000000ffff7d8224 */ /* 0x000fe200078e0004 */
[----:B------:R-:W-:-:S04]  /*bd30*/  PRMT R131, RZ, 0x7610, R131 ;  /* 0x00007610ff837816 */ /* 0x000fc80000000083 */
[----:B------:R1:W2:Y:S04]  /*bd40*/  @!P0 LDG.E.U8 R130, desc[UR40][R124.64] ;  /* 0x000000287c828981 */ /* 0x0002a8000c1e1100 */
[----:B0-----:R-:W4:Y:S04]  /*bd50*/  LDL.LU R211, [R1+0xc] ;  /* 0x00000c0001d37983 */ /* 0x001f280000300800 */
[----:B------:R-:W-:Y:S01]  /*bd60*/  STL [R1+0x66c], R126 ;  /* 0x00066c7e01007387 */ /* 0x000fe20000100800 */
[----:B-1----:R-:W-:Y:S02]  /*bd70*/  @!P0 IMAD.MOV.U32 R124, RZ, RZ, R2 ;  /* 0x000000ffff7c8224 */ /* 0x002fe400078e0002 */
[----:B------:R-:W-:-:S05]  /*bd80*/  @!P0 IMAD.MOV.U32 R125, RZ, RZ, R198 ;  /* 0x000000ffff7d8224 */ /* 0x000fca00078e00c6 */
[----:B------:R0:W2:Y:S02]  /*bd90*/  @!P0 LDG.E.U8 R131, desc[UR40][R124.64] ;  /* 0x000000287c838981 */ /* 0x0000a4000c1e1100 */
[----:B0-----:R-:W-:Y:S02]  /*bda0*/  @!P0 IMAD.MOV.U32 R124, RZ, RZ, R242 ;  /* 0x000000ffff7c8224 */ /* 0x001fe400078e00f2 */
[----:B------:R-:W-:Y:S01]  /*bdb0*/  @!P0 IMAD.MOV.U32 R125, RZ, RZ, R241 ;  /* 0x000000ffff7d8224 */ /* 0x000fe200078e00f1 */
[----:B---3--:R-:W-:Y:S04]  /*bdc0*/  STL [R1+0x670], R127 ;  /* 0x0006707f01007387 */ /* 0x008fe80000100800 */
[----:B------:R-:W3:Y:S04]  /*bdd0*/  LDL R113, [R1+0x108] ;  /* 0x0001080001717983 */ /* 0x000ee80000100800 */
[----:B------:R-:W4:Y:S04]  /*bde0*/  LDL R112, [R1+0x10c] ;  /* 0x00010c0001707983 */ /* 0x000f280000100800 */
[----:B------:R-:W2:Y:S04]  /*bdf0*/  LDL R6, [R1+0xc8] ;  /* 0x0000c80001067983 */ /* 0x000ea80000100800 */
[----:B------:R-:W2:Y:S04]  /*be00*/  LDL R5, [R1+0xcc] ;  /* 0x0000cc0001057983 */ /* 0x000ea80000100800 */
[----:B------:R-:W2:Y:S04]  /*be10*/  LDL R4, [R1+0x88] ;  /* 0x0000880001047983 */ /* 0x000ea80000100800 */
[----:B------:R-:W2:Y:S04]  /*be20*/  LDL R3, [R1+0x8c] ;  /* 0x00008c0001037983 */ /* 0x000ea80000100800 */
[----:B------:R-:W2:Y:S04]  /*be30*/  LDL R2, [R1+0x4c] ;  /* 0x00004c0001027983 */ /* 0x000ea80000100800 */
[----:B------:R0:W-:Y:S04]  /*be40*/  STL [R1+0x5c4], R198 ;  /* 0x0005c4c601007387 */ /* 0x0001e80000100800 */
[----:B0-----:R-:W2:Y:S04]  /*be50*/  LDL.LU R198, [R1+0x40] ;  /* 0x0000400001c67983 */ /* 0x001ea80000300800 */
[----:B------:R0:W-:Y:S04]  /*be60*/  STL [R1+0x5cc], R242 ;  /* 0x0005ccf201007387 */ /* 0x0001e80000100800 */
[----:B0-----:R-:W2:Y:S04]  /*be70*/  LDL.LU R242, [R1+0x24] ;  /* 0x0000240001f27983 */ /* 0x001ea80000300800 */
[----:B------:R0:W-:Y:S04]  /*be80*/  STL [R1+0x5c8], R241 ;  /* 0x0005c8f101007387 */ /* 0x0001e80000100800 */
[----:B0-----:R-:W2:Y:S01]  /*be90*/  LDL.LU R241, [R1+0x48] ;  /* 0x0000480001f17983 */ /* 0x001ea20000300800 */
[----:B------:R-:W-:-:S02]  /*bea0*/  PRMT R132, RZ, 0x7610, R132 ;  /* 0x00007610ff847816 */ /* 0x000fc40000000084 */
[----:B------:R-:W-:-:S04]  /*beb0*/  PRMT R133, RZ, 0x7610, R133 ;  /* 0x00007610ff857816 */ /* 0x000fc80000000085 */
[----:B------:R0:W2:Y:S01]  /*bec0*/  @!P0 LDG.E.U8 R132, desc[UR40][R124.64] ;  /* 0x000000287c848981 */ /* 0x0000a2000c1e1100 */
[----:B------:R-:W-:Y:S01]  /*bed0*/  PRMT R134, RZ, 0x7610, R134 ;  /* 0x00007610ff867816 */ /* 0x000fe20000000086 */
[----:B0-----:R-:W-:Y:S02]  /*bee0*/  @!P0 IMAD.MOV.U32 R124, RZ, RZ, R226 ;  /* 0x000000ffff7c8224 */ /* 0x001fe400078e00e2 */
[----:B------:R-:W-:-:S05]  /*bef0*/  @!P0 IMAD.MOV.U32 R125, RZ, RZ, R225 ;  /* 0x000000ffff7d8224 */ /* 0x000fca00078e00e1 */
[----:B------:R0:W2:Y:S01]  /*bf00*/  @!P0 LDG.E.U8 R133, desc[UR40][R124.64] ;  /* 0x000000287c858981 */ /* 0x0000a2000c1e1100 */
[----:B------:R-:W-:Y:S01]  /*bf10*/  PRMT R135, RZ, 0x7610, R135 ;  /* 0x00007610ff877816 */ /* 0x000fe20000000087 */
[----:B0-----:R-:W-:Y:S02]  /*bf20*/  @!P0 IMAD.MOV.U32 R124, RZ, RZ, R210 ;  /* 0x000000ffff7c8224 */ /* 0x001fe400078e00d2 */
[----:B------:R-:W-:-:S05]  /*bf30*/  @!P0 IMAD.MOV.U32 R125, RZ, RZ, R209 ;  /* 0x000000ffff7d8224 */ /* 0x000fca00078e00d1 */
[----:B------:R3:W2:Y:S01]  /*bf40*/  @!P0 LDG.E.U8 R134, desc[UR40][R124.64] ;  /* 0x000000287c868981 */ /* 0x0006a2000c1e1100 */
[----:B------:R-:W-:Y:S02]  /*bf50*/  PRMT R136, RZ, 0x7610, R136 ;  /* 0x00007610ff887816 */ /* 0x000fe40000000088 */
[----:B------:R-:W-:Y:S01]  /*bf60*/  PRMT R137, RZ, 0x7610, R137 ;  /* 0x00007610ff897816 */ /* 0x000fe20000000089 */
[----:B------:R0:W-:Y:S01]  /*bf70*/  STL [R1+0x5d4], R226 ;  /* 0x0005d4e201007387 */ /* 0x0001e20000100800 */
[----:B------:R-:W-:-:S03]  /*bf80*/  PRMT R140, RZ, 0x7610, R140 ;  /* 0x00007610ff8c7816 */ /* 0x000fc6000000008c */
[----:B0-----:R-:W2:Y:S04]  /*bf90*/  LDL.LU R226, [R1+0x34] ;  /* 0x0000340001e27983 */ /* 0x001ea80000300800 */
[----:B------:R0:W-:Y:S01]  /*bfa0*/  STL [R1+0x5d0], R225 ;  /* 0x0005d0e101007387 */ /* 0x0001e20000100800 */
[----:B------:R-:W-:-:S03]  /*bfb0*/  PRMT R141, RZ, 0x7610, R141 ;  /* 0x00007610ff8d7816 */ /* 0x000fc6000000008d */
[----:B0-----:R-:W2:Y:S04]  /*bfc0*/  LDL.LU R225, [R1+0x2c] ;  /* 0x00002c0001e17983 */ /* 0x001ea80000300800 */
[----:B------:R0:W-:Y:S04]  /*bfd0*/  STL [R1+0x5dc], R210 ;  /* 0x0005dcd201007387 */ /* 0x0001e80000100800 */
[----:B0-----:R-:W2:Y:S04]  /*bfe0*/  LDL.LU R210, [R1+0x3c] ;  /* 0x00003c0001d27983 */ /* 0x001ea80000300800 */
[----:B------:R0:W-:Y:S04]  /*bff0*/  STL [R1+0x5d8], R209 ;  /* 0x0005d8d101007387 */ /* 0x0001e80000100800 */
[----:B0-----:R-:W2:Y:S01]  /*c000*/  LDL.LU R209, [R1+0x60] ;  /* 0x0000600001d17983 */ /* 0x001ea20000300800 */
[----:B---3--:R-:W-:-:S02]  /*c010*/  @!P0 IMAD.MOV.U32 R125, RZ, RZ, R113 ;  /* 0x000000ffff7d8224 */ /* 0x008fc400078e0071 */
[----:B----4-:R-:W-:-:S05]  /*c020*/  @!P0 IMAD.MOV.U32 R124, RZ, RZ, R112 ;  /* 0x000000ffff7c8224 */ /* 0x010fca00078e0070 */
[----:B------:R2:W3:Y:S02]  /*c030*/  @!P0 LDG.E.U8 R135, desc[UR40][R124.64] ;  /* 0x000000287c878981 */ /* 0x0004e4000c1e1100 */
[----:B--2---:R-:W-:Y:S02]  /*c040*/  @!P0 IMAD.MOV.U32 R124, RZ, RZ, R5 ;  /* 0x000000ffff7c8224 */ /* 0x004fe400078e0005 */
[----:B------:R-:W-:Y:S01]  /*c050*/  @!P0 IMAD.MOV.U32 R125, RZ, RZ, R6 ;  /* 0x000000ffff7d8224 */ /* 0x000fe200078e0006 */
[----:B------:R-:W2:Y:S04]  /*c060*/  LDL R5, [R1+0x104] ;  /* 0x0001040001057983 */ /* 0x000ea80000100800 */
[----:B------:R0:W4:Y:S04]  /*c070*/  @!P0 LDG.E.U8 R136, desc[UR40][R124.64] ;  /* 0x000000287c888981 */ /* 0x000128000c1e1100 */
[----:B------:R-:W3:Y:S01]  /*c080*/  LDL R6, [R1+0x100] ;  /* 0x0001000001067983 */ /* 0x000ee20000100800 */
[----:B0-----:R-:W-:-:S02]  /*c090*/  @!P0 IMAD.MOV.U32 R124, RZ, RZ, R3 ;  /* 0x000000ffff7c8224 */ /* 0x001fc400078e0003 */
[----:B------:R-:W-:Y:S01]  /*c0a0*/  @!P0 IMAD.MOV.U32 R125, RZ, RZ, R4 ;  /* 0x000000ffff7d8224 */ /* 0x000fe200078e0004 */
[----:B------:R-:W4:Y:S04]  /*c0b0*/  LDL R3, [R1+0xc4] ;  /* 0x0000c40001037983 */ /* 0x000f280000100800 */
[----:B------:R0:W4:Y:S04]  /*c0c0*/  @!P0 LDG.E.U8 R137, desc[UR40][R124.64] ;  /* 0x000000287c898981 */ /* 0x000128000c1e1100 */
[----:B------:R-:W4:Y:S01]  /*c0d0*/  LDL R4, [R1+0xc0] ;  /* 0x0000c00001047983 */ /* 0x000f220000100800 */
[----:B0-----:R-:W-:-:S03]  /*c0e0*/  @!P0 IMAD.MOV.U32 R124, RZ, RZ, R2 ;  /* 0x000000ffff7c8224 */ /* 0x001fc600078e0002 */
[----:B------:R-:W4:Y:S01]  /*c0f0*/  LDL R2, [R1+0x84] ;  /* 0x0000840001027983 */ /* 0x000f220000100800 */
[----:B------:R-:W-:-:S03]  /*c100*/  @!P0 IMAD.MOV.U32 R125, RZ, RZ, R241 ;  /* 0x000000ffff7d8224 */ /* 0x000fc600078e00f1 */
[----:B------:R0:W-:Y:S04]  /*c110*/  STL [R1+0x5e0], R241 ;  /* 0x0005e0f101007387 */ /* 0x0001e80000100800 */
[----:B------:R1:W4:Y:S04]  /*c120*/  @!P0 LDG.E.U8 R140, desc[UR40][R124.64] ;  /* 0x000000287c8c8981 */ /* 0x000328000c1e1100 */
[----:B0-----:R-:W4:Y:S01]  /*c130*/  LDL.LU R241, [R1+0x68] ;  /* 0x0000680001f17983 */ /* 0x001f220000300800 */
[----:B-1----:R-:W-:Y:S02]  /*c140*/  @!P0 IMAD.MOV.U32 R124, RZ, RZ, R211 ;  /* 0x000000ffff7c8224 */ /* 0x002fe400078e00d3 */
[----:B------:R-:W-:Y:S01]  /*c150*/  @!P0 IMAD.MOV.U32 R125, RZ, RZ, R197 ;  /* 0x000000ffff7d8224 */ /* 0x000fe200078e00c5 */
[----:B------:R0:W-:Y:S04]  /*c160*/  STL [R1+0x5e8], R211 ;  /* 0x0005e8d301007387 */ /* 0x0001e80000100800 */
[----:B------:R1:W4:Y:S04]  /*c170*/  @!P0 LDG.E.U8 R141, desc[UR40][R124.64] ;  /* 0x000000287c8d8981 */ /* 0x000328000c1e1100 */
[----:B0-----:R-:W4:Y:S04]  /*c180*/  LDL.LU R211, [R1+0x70] ;  /* 0x0000700001d37983 */ /* 0x001f280000300800 */
[----:B------:R0:W-:Y:S01]  /*c190*/  STL [R1+0x5e4], R197 ;  /* 0x0005e4c501007387 */ /* 0x0001e20000100800 */
[----:B-1----:R-:W-:-:S03]  /*c1a0*/  @!P0 IMAD.MOV.U32 R124, RZ, RZ, R240 ;  /* 0x000000ffff7c8224 */ /* 0x002fc600078e00f0 */
[----:B0-----:R-:W4:Y:S04]  /*c1b0*/  LDL.LU R197, [R1+0x44] ;  /* 0x0000440001c57983 */ /* 0x001f280000300800 */
[----:B------:R0:W-:Y:S04]  /*c1c0*/  STL [R1+0x5f0], R240 ;  /* 0x0005f0f001007387 */ /* 0x0001e80000100800 */
[----:B0-----:R-:W4:Y:S01]  /*c1d0*/  LDL.LU R240, [R1+0x80] ;  /* 0x0000800001f07983 */ /* 0x001f220000300800 */
[----:B------:R-:W-:Y:S01]  /*c1e0*/  PRMT R142, RZ, 0x7610, R142 ;  /* 0x00007610ff8e7816 */ /* 0x000fe2000000008e */
[----:B------:R-:W-:Y:S01]  /*c1f0*/  @!P0 IMAD.MOV.U32 R125, RZ, RZ, R239 ;  /* 0x000000ffff7d8224 */ /* 0x000fe200078e00ef */
[----:B------:R-:W-:-:S04]  /*c200*/  PRMT R143, RZ, 0x7610, R143 ;  /* 0x00007610ff8f7816 */ /* 0x000fc8000000008f */
[----:B------:R0:W4:Y:S01]  /*c210*/  @!P0 LDG.E.U8 R142, desc[UR40][R124.64] ;  /* 0x000000287c8e8981 */ /* 0x000122000c1e1100 */
[----:B------:R-:W-:Y:S01]  /*c220*/  PRMT R144, RZ, 0x7610, R144 ;  /* 0x00007610ff907816 */ /* 0x000fe20000000090 */
[----:B0-----:R-:W-:Y:S02]  /*c230*/  @!P0 IMAD.MOV.U32 R124, RZ, RZ, R224 ;  /* 0x000000ffff7c8224 */ /* 0x001fe400078e00e0 */
[----:B------:R-:W-:-:S05]  /*c240*/  @!P0 IMAD.MOV.U32 R125, RZ, RZ, R223 ;  /* 0x000000ffff7d8224 */ /* 0x000fca00078e00df */
[----:B------:R0:W4:Y:S01]  /*c250*/  @!P0 LDG.E.U8 R143, desc[UR40][R124.64] ;  /* 0x000000287c8f8981 */ /* 0x000122000c1e1100 */
[----:B------:R-:W-:Y:S01]  /*c260*/  PRMT R145, RZ, 0x7610, R145 ;  /* 0x00007610ff917816 */ /* 0x000fe20000000091 */
[----:B0-----:R-:W-:Y:S02]  /*c270*/  @!P0 IMAD.MOV.U32 R124, RZ, RZ, R208 ;  /* 0x000000ffff7c8224 */ /* 0x001fe400078e00d0 */
[----:B------:R-:W-:-:S05]  /*c280*/  @!P0 IMAD.MOV.U32 R125, RZ, RZ, R207 ;  /* 0x000000ffff7d8224 */ /* 0x000fca00078e00cf */
[----:B------:R2:W4:Y:S01]  /*c290*/  @!P0 LDG.E.U8 R144, desc[UR40][R124.64] ;  /* 0x000000287c908981 */ /* 0x000522000c1e1100 */
[----:B------:R-:W-:Y:S02]  /*c2a0*/  PRMT R146, RZ, 0x7610, R146 ;  /* 0x00007610ff927816 */ /* 0x000fe40000000092 */
[----:B------:R-:W-:Y:S01]  /*c2b0*/  PRMT R147, RZ, 0x7610, R147 ;  /* 0x00007610ff937816 */ /* 0x000fe20000000093 */
[----:B------:R0:W-:Y:S01]  /*c2c0*/  STL [R1+0x5ec], R239 ;  /* 0x0005ecef01007387 */ /* 0x0001e20000100800 */
[----:B------:R-:W-:-:S03]  /*c2d0*/  PRMT R148, RZ, 0x7610, R148 ;  /* 0x00007610ff947816 */ /* 0x000fc60000000094 */
[----:B0-----:R-:W4:Y:S04]  /*c2e0*/  LDL.LU R239, [R1+0x78] ;  /* 0x0000780001ef7983 */ /* 0x001f280000300800 */
[----:B------:R0:W-:Y:S01]  /*c2f0*/  STL [R1+0x5f8], R224 ;  /* 0x0005f8e001007387 */ /* 0x0001e20000100800 */
[----:B------:R-:W-:-:S03]  /*c300*/  PRMT R149, RZ, 0x7610, R149 ;  /* 0x00007610ff957816 */ /* 0x000fc60000000095 */
[----:B0-----:R-:W4:Y:S04]  /*c310*/  LDL.LU R224, [R1+0x6c] ;  /* 0x00006c0001e07983 */ /* 0x001f280000300800 */
[----:B------:R0:W-:Y:S04]  /*c320*/  STL [R1+0x5f4], R223 ;  /* 0x0005f4df01007387 */ /* 0x0001e80000100800 */
[----:B0-----:R-:W4:Y:S04]  /*c330*/  LDL.LU R223, [R1+0x64] ;  /* 0x0000640001df7983 */ /* 0x001f280000300800 */
[----:B------:R0:W-:Y:S04]  /*c340*/  STL [R1+0x600], R208 ;  /* 0x000600d001007387 */ /* 0x0001e80000100800 */
[----:B0-----:R-:W4:Y:S04]  /*c350*/  LDL.LU R208, [R1+0xa0] ;  /* 0x0000a00001d07983 */ /* 0x001f280000300800 */
[----:B------:R0:W-:Y:S01]  /*c360*/  STL [R1+0x5fc], R207 ;  /* 0x0005fccf01007387 */ /* 0x0001e20000100800 */
[----:B------:R-:W-:-:S03]  /*c370*/  PRMT R150, RZ, 0x7610, R150 ;  /* 0x00007610ff967816 */ /* 0x000fc60000000096 */
[----:B0-----:R-:W4:Y:S01]  /*c380*/  LDL.LU R207, [R1+0x74] ;  /* 0x0000740001cf7983 */ /* 0x001f220000300800 */
[----:B--2---:R-:W-:Y:S02]  /*c390*/  @!P0 IMAD.MOV.U32 R124, RZ, RZ, R5 ;  /* 0x000000ffff7c8224 */ /* 0x004fe400078e0005 */
[----:B---3--:R-:W-:-:S05]  /*c3a0*/  @!P0 IMAD.MOV.U32 R125, RZ, RZ, R6 ;  /* 0x000000ffff7d8224 */ /* 0x008fca00078e0006 */
[----:B------:R4:W2:Y:S02]  /*c3b0*/  @!P0 LDG.E.U8 R145, desc[UR40][R124.64] ;  /* 0x000000287c918981 */ /* 0x0008a4000c1e1100 */
[----:B----4-:R-:W-:Y:S02]  /*c3c0*/  @!P0 IMAD.MOV.U32 R124, RZ, RZ, R3 ;  /* 0x000000ffff7c8224 */ /* 0x010fe400078e0003 */
[----:B------:R-:W-:Y:S01]  /*c3d0*/  @!P0 IMAD.MOV.U32 R125, RZ, RZ, R4 ;  /* 0x000000ffff7d8224 */ /* 0x000fe200078e0004 */
[----:B------:R-:W3:Y:S04]  /*c3e0*/  LDL R3, [R1+0xfc] ;  /* 0x0000fc0001037983 */ /* 0x000ee80000100800 */
[----:B------:R0:W4:Y:S04]  /*c3f0*/  @!P0 LDG.E.U8 R146, desc[UR40][R124.64] ;  /* 0x000000287c928981 */ /* 0x000128000c1e1100 */
[----:B------:R-:W2:Y:S01]  /*c400*/  LDL R4, [R1+0xf8] ;  /* 0x0000f80001047983 */ /* 0x000ea20000100800 */
[----:B0-----:R-:W-:-:S03]  /*c410*/  @!P0 IMAD.MOV.U32 R124, RZ, RZ, R2 ;  /* 0x000000ffff7c8224 */ /* 0x001fc600078e0002 */
[----:B------:R-:W4:Y:S01]  /*c420*/  LDL R2, [R1+0xf4] ;  /* 0x0000f40001027983 */ /* 0x000f220000100800 */
[----:B------:R-:W-:-:S05]  /*c430*/  @!P0 IMAD.MOV.U32 R125, RZ, RZ, R240 ;  /* 0x000000ffff7d8224 */ /* 0x000fca00078e00f0 */
[----:B------:R0:W4:Y:S04]  /*c440*/  @!P0 LDG.E.U8 R147, desc[UR40][R124.64] ;  /* 0x000000287c938981 */ /* 0x000128000c1e1100 */
[----:B------:R1:W-:Y:S01]  /*c450*/  STL [R1+0x604], R240 ;  /* 0x000604f001007387 */ /* 0x0003e20000100800 */
[----:B0-----:R-:W-:Y:S02]  /*c460*/  @!P0 IMAD.MOV.U32 R124, RZ, RZ, R197 ;  /* 0x000000ffff7c8224 */ /* 0x001fe400078e00c5 */
[----:B------:R-:W-:Y:S01]  /*c470*/  @!P0 IMAD.MOV.U32 R125, RZ, RZ, R198 ;  /* 0x000000ffff7d8224 */ /* 0x000fe200078e00c6 */
[----:B-1----:R-:W4:Y:S04]  /*c480*/  LDL.LU R240, [R1+0x7c] ;  /* 0x00007c0001f07983 */ /* 0x002f280000300800 */
[----:B------:R0:W4:Y:S04]  /*c490*/  @!P0 LDG.E.U8 R148, desc[UR40][R124.64] ;  /* 0x000000287c948981 */ /* 0x000128000c1e1100 */
[----:B------:R1:W-:Y:S01]  /*c4a0*/  STL [R1+0x60c], R197 ;  /* 0x00060cc501007387 */ /* 0x0003e20000100800 */
[----:B0-----:R-:W-:-:S02]  /*c4b0*/  @!P0 IMAD.MOV.U32 R124, RZ, RZ, R227 ;  /* 0x000000ffff7c8224 */ /* 0x001fc400078e00e3 */
[----:B------:R-:W-:Y:S01]  /*c4c0*/  @!P0 IMAD.MOV.U32 R125, RZ, RZ, R0 ;  /* 0x000000ffff7d8224 */ /* 0x000fe200078e0000 */
[----:B-1----:R-:W4:Y:S04]  /*c4d0*/  LDL.LU R197, [R1+0xb0] ;  /* 0x0000b00001c57983 */ /* 0x002f280000300800 */
[----:B------:R0:W-:Y:S04]  /*c4e0*/  STL [R1+0x608], R198 ;  /* 0x000608c601007387 */ /* 0x0001e80000100800 */
[----:B------:R1:W4:Y:S04]  /*c4f0*/  @!P0 LDG.E.U8 R149, desc[UR40][R124.64] ;  /* 0x000000287c958981 */ /* 0x000328000c1e1100 */
[----:B0-----:R-:W4:Y:S04]  /*c500*/  LDL.LU R198, [R1+0xa8] ;  /* 0x0000a80001c67983 */ /* 0x001f280000300800 */
[----:B------:R0:W-:Y:S01]  /*c510*/  STL [R1+0x614], R227 ;  /* 0x000614e301007387 */ /* 0x0001e20000100800 */
[----:B-1----:R-:W-:-:S02]  /*c520*/  @!P0 IMAD.MOV.U32 R124, RZ, RZ, R238 ;  /* 0x000000ffff7c8224 */ /* 0x002fc400078e00ee */
[----:B------:R-:W-:-:S05]  /*c530*/  @!P0 IMAD.MOV.U32 R125, RZ, RZ, R237 ;  /* 0x000000ffff7d8224 */ /* 0x000fca00078e00ed */
[----:B------:R1:W4:Y:S04]  /*c540*/  @!P0 LDG.E.U8 R150, desc[UR40][R124.64] ;  /* 0x000000287c968981 */ /* 0x000328000c1e1100 */
[----:B0-----:R-:W4:Y:S04]  /*c550*/  LDL.LU R227, [R1+0xa4] ;  /* 0x0000a40001e37983 */ /* 0x001f280000300800 */
[----:B------:R0:W-:Y:S01]  /*c560*/  STL [R1+0x610], R0 ;  /* 0x0006100001007387 */ /* 0x0001e20000100800 */
[----:B-1----:R-:W-:-:S03]  /*c570*/  @!P0 IMAD.MOV.U32 R124, RZ, RZ, R222 ;  /* 0x000000ffff7c8224 */ /* 0x002fc600078e00de */
[----:B0-----:R-:W4:Y:S04]  /*c580*/  LDL.LU R0, [R1+0xb8] ;  /* 0x0000b80001007983 */ /* 0x001f280000300800 */
[----:B------:R0:W-:Y:S04]  /*c590*/  STL [R1+0x61c], R238 ;  /* 0x00061cee01007387 */ /* 0x0001e80000100800 */
[----:B0-----:R-:W4:Y:S04]  /*c5a0*/  LDL.LU R238, [R1+0xb4] ;  /* 0x0000b40001ee7983 */ /* 0x001f280000300800 */
[----:B------:R0:W-:Y:S04]  /*c5b0*/  STL [R1+0x618], R237 ;  /* 0x000618ed01007387 */ /* 0x0001e80000100800 */
[----:B0-----:R-:W4:Y:S04]  /*c5c0*/  LDL.LU R237, [R1+0xac] ;  /* 0x0000ac0001ed7983 */ /* 0x001f280000300800 */
[----:B------:R0:W-:Y:S04]  /*c5d0*/  STL [R1+0x624], R222 ;  /* 0x000624de01007387 */ /* 0x0001e80000100800 */
[----:B0-----:R-:W4:Y:S01]  /*c5e0*/  LDL.LU R222, [R1+0xbc] ;  /* 0x0000bc0001de7983 */ /* 0x001f220000300800 */
[----:B------:R-:W-:Y:S01]  /*c5f0*/  PRMT R151, RZ, 0x7610, R151 ;  /* 0x00007610ff977816 */ /* 0x000fe20000000097 */
[----:B------:R-:W-:Y:S01]  /*c600*/  @!P0 IMAD.MOV.U32 R125, RZ, RZ, R221 ;  /* 0x000000ffff7d8224 */ /* 0x000fe200078e00dd */
[----:B------:R-:W-:Y:S01]  /*c610*/  PRMT R152, RZ, 0x7610, R152 ;  /* 0x00007610ff987816 */ /* 0x000fe20000000098 */
[----:B------:R0:W-:Y:S04]  /*c620*/  STL [R1+0x620], R221 ;  /* 0x000620dd01007387 */ /* 0x0001e80000100800 */
[----:B------:R1:W4:Y:S01]  /*c630*/  @!P0 LDG.E.U8 R151, desc[UR40][R124.64] ;  /* 0x000000287c978981 */ /* 0x000322000c1e1100 */
[----:B------:R-:W-:-:S03]  /*c640*/  PRMT R153, RZ, 0x7610, R153 ;  /* 0x00007610ff997816 */ /* 0x000fc60000000099 */
[----:B0-----:R-:W4:Y:S01]  /*c650*/  LDL.LU R221, [R1+0xe0] ;  /* 0x0000e00001dd7983 */ /* 0x001f220000300800 */
[----:B-1----:R-:W-:-:S03]  /*c660*/  @!P0 IMAD.MOV.U32 R124, RZ, RZ, R206 ;  /* 0x000000ffff7c8224 */ /* 0x002fc600078e00ce */
[----:B------:R0:W-:Y:S01]  /*c670*/  STL [R1+0x62c], R206 ;  /* 0x00062cce01007387 */ /* 0x0001e20000100800 */
[----:B------:R-:W-:-:S05]  /*c680*/  @!P0 IMAD.MOV.U32 R125, RZ, RZ, R205 ;  /* 0x000000ffff7d8224 */ /* 0x000fca00078e00cd */
[----:B------:R3:W4:Y:S04]  /*c690*/  @!P0 LDG.E.U8 R152, desc[UR40][R124.64] ;  /* 0x000000287c988981 */ /* 0x000728000c1e1100 */
[----:B0-----:R-:W4:Y:S04]  /*c6a0*/  LDL.LU R206, [R1+0xf0] ;  /* 0x0000f00001ce7983 */ /* 0x001f280000300800 */
[----:B------:R0:W-:Y:S04]  /*c6b0*/  STL [R1+0x628], R205 ;  /* 0x000628cd01007387 */ /* 0x0001e80000100800 */
[----:B0-----:R-:W4:Y:S01]  /*c6c0*/  LDL.LU R205, [R1+0xe8] ;  /* 0x0000e80001cd7983 */ /* 0x001f220000300800 */
[----:B---3--:R-:W-:-:S02]  /*c6d0*/  @!P0 IMAD.MOV.U32 R124, RZ, RZ, R3 ;  /* 0x000000ffff7c8224 */ /* 0x008fc400078e0003 */
[----:B--2---:R-:W-:-:S05]  /*c6e0*/  @!P0 IMAD.MOV.U32 R125, RZ, RZ, R4 ;  /* 0x000000ffff7d8224 */ /* 0x004fca00078e0004 */
[----:B------:R4:W2:Y:S02]  /*c6f0*/  @!P0 LDG.E.U8 R153, desc[UR40][R124.64] ;  /* 0x000000287c998981 */ /* 0x0008a4000c1e1100 */
[----:B----4-:R-:W-:Y:S02]  /*c700*/  @!P0 IMAD.MOV.U32 R125, RZ, RZ, R0 ;  /* 0x000000ffff7d8224 */ /* 0x010fe400078e0000 */
[----:B------:R-:W-:Y:S01]  /*c710*/  @!P0 IMAD.MOV.U32 R124, RZ, RZ, R222 ;  /* 0x000000ffff7c8224 */ /* 0x000fe200078e00de */
[----:B------:R0:W-:Y:S04]  /*c720*/  STL [R1+0x634], R222 ;  /* 0x000634de01007387 */ /* 0x0001e80000100800 */
[----:B0-----:R-:W3:Y:S04]  /*c730*/  LDL.LU R222, [R1+0xec] ;  /* 0x0000ec0001de7983 */ /* 0x001ee80000300800 */
[----:B------:R0:W-:Y:S04]  /*c740*/  STL [R1+0x630], R0 ;  /* 0x0006300001007387 */ /* 0x0001e80000100800 */
[----:B0-----:R-:W4:Y:S01]  /*c750*/  LDL.LU R0, [R1+0xe4] ;  /* 0x0000e40001007983 */ /* 0x001f220000300800 */
        /* <DEDUP_REMOVED lines=24> */
[----:B------:R-:W-:Y:S01]  /*c8e0*/  LOP3.LUT R14, R14, 0xffff, RZ, 0xc0, !PT ;  /* 0x0000ffff0e0e7812 */ /* 0x000fe200078ec0ff */
[----:B0-----:R-:W-:Y:S02]  /*c8f0*/  @!P0 IMAD.MOV.U32 R124, RZ, RZ, R204 ;  /* 0x000000ffff7c8224 */ /* 0x001fe400078e00cc */
[----:B------:R-:W-:Y:S01]  /*c900*/  @!P0 IMAD.MOV.U32 R125, RZ, RZ, R203 ;  /* 0x000000ffff7d8224 */ /* 0x000fe200078e00cb */
[----:B------:R-:W-:-:S04]  /*c910*/  LOP3.LUT R104, R104, 0xffff, RZ, 0xc0, !PT ;  /* 0x0000ffff68687812 */ /* 0x000fc800078ec0ff */
[----:B------:R0:W2:Y:S01]  /*c920*/  @!P0 LDG.E.U8 R162, desc[UR40][R124.64] ;  /* 0x000000287ca28981 */ /* 0x0000a2000c1e1100 */
[----:B------:R-:W-:Y:S02]  /*c930*/  LOP3.LUT R15, R15, 0xffff, RZ, 0xc0, !PT ;  /* 0x0000ffff0f0f7812 */ /* 0x000fe400078ec0ff */
[----:B------:R-:W-:Y:S02]  /*c940*/  LOP3.LUT R97, R97, 0xffff, RZ, 0xc0, !PT ;  /* 0x0000ffff61617812 */ /* 0x000fe400078ec0ff */
[----:B------:R-:W-:Y:S01]  /*c950*/  PRMT R166, RZ, 0x7610, R166 ;  /* 0x00007610ffa67816 */ /* 0x000fe200000000a6 */
[----:B0-----:R-:W-:Y:S02]  /*c960*/  @!P0 IMAD.MOV.U32 R124, RZ, RZ, R2 ;  /* 0x000000ffff7c8224 */ /* 0x001fe400078e0002 */
[----:B------:R-:W-:Y:S01]  /*c970*/  @!P0 IMAD.MOV.U32 R125, RZ, RZ, R206 ;  /* 0x000000ffff7d8224 */ /* 0x000fe200078e00ce */
[----:B------:R-:W-:Y:S01]  /*c980*/  PRMT R4, R14, 0x3340, R104 ;  /* 0x000033400e047816 */ /* 0x000fe20000000068 */
[----:B------:R-:W-:Y:S01]  /*c990*/  @!P0 IMAD.MOV.U32 R14, RZ, RZ, R200 ;  /* 0x000000ffff0e8224 */ /* 0x000fe200078e00c8 */
[----:B------:R-:W-:-:S02]  /*c9a0*/  LOP3.LUT R16, R16, 0xffff, RZ, 0xc0, !PT ;  /* 0x0000ffff10107812 */ /* 0x000fc400078ec0ff */
[----:B------:R0:W2:Y:S01]  /*c9b0*/  @!P0 LDG.E.U8 R164, desc[UR40][R124.64] ;  /* 0x000000287ca48981 */ /* 0x0000a2000c1e1100 */
[----:B------:R-:W-:Y:S02]  /*c9c0*/  LOP3.LUT R103, R103, 0xffff, RZ, 0xc0, !PT ;  /* 0x0000ffff67677812 */ /* 0x000fe400078ec0ff */
[----:B------:R-:W-:Y:S01]  /*c9d0*/  PRMT R2, R15, 0x3340, R97 ;  /* 0x000033400f027816 */ /* 0x000fe20000000061 */
[----:B------:R-:W-:Y:S01]  /*c9e0*/  @!P0 IMAD.MOV.U32 R15, RZ, RZ, R199 ;  /* 0x000000ffff0f8224 */ /* 0x000fe200078e00c7 */
[----:B------:R-:W-:Y:S02]  /*c9f0*/  PRMT R104, RZ, 0x7610, R104 ;  /* 0x00007610ff687816 */ /* 0x000fe40000000068 */
[----:B------:R-:W-:Y:S02]  /*ca00*/  LOP3.LUT R17, R17, 0xffff, RZ, 0xc0, !PT ;  /* 0x0000ffff11117812 */ /* 0x000fe400078ec0ff */
[----:B------:R-:W-:Y:S01]  /*ca10*/  LOP3.LUT R96, R96, 0xffff, RZ, 0xc0, !PT ;  /* 0x0000ffff60607812 */ /* 0x000fe200078ec0ff */
[----:B0-----:R-:W-:Y:S01]  /*ca20*/  @!P0 IMAD.MOV.U32 R124, RZ, RZ, R238 ;  /* 0x000000ffff7c8224 */ /* 0x001fe200078e00ee */
[----:B------:R-:W-:Y:S01]  /*ca30*/  LOP3.LUT R13, R13, 0xffff, RZ, 0xc0, !PT ;  /* 0x0000ffff0d0d7812 */ /* 0x000fe200078ec0ff */
[----:B------:R-:W-:Y:S01]  /*ca40*/  @!P0 IMAD.MOV.U32 R125, RZ, RZ, R197 ;  /* 0x000000ffff7d8224 */ /* 0x000fe200078e00c5 */
[----:B------:R-:W-:Y:S01]  /*ca50*/  LOP3.LUT R98, R98, 0xffff, RZ, 0xc0, !PT ;  /* 0x0000ffff62627812 */ /* 0x000fe200078ec0ff */
[----:B------:R0:W2:Y:S01]  /*ca60*/  @!P0 LDG.E.U8 R104, desc[UR40][R14.64] ;  /* 0x000000280e688981 */ /* 0x0000a2000c1e1100 */
[----:B------:R-:W-:Y:S01]  /*ca70*/  PRMT R3, R16, 0x3340, R103 ;  /* 0x0000334010037816 */ /* 0x000fe20000000067 */
[----:B------:R-:W-:Y:S01]  /*ca80*/  @!P0 IMAD.MOV.U32 R16, RZ, RZ, R232 ;  /* 0x000000ffff108224 */ /* 0x000fe200078e00e8 */
[----:B------:R-:W-:Y:S01]  /*ca90*/  PRMT R168, RZ, 0x7610, R168 ;  /* 0x00007610ffa87816 */ /* 0x000fe200000000a8 */
[----:B------:R1:W2:Y:S01]  /*caa0*/  @!P0 LDG.E.U8 R166, desc[UR40][R124.64] ;  /* 0x000000287ca68981 */ /* 0x0002a2000c1e1100 */
[----:B------:R-:W-:Y:S01]  /*cab0*/  PRMT R139, R17, 0x3340, R96 ;  /* 0x00003340118b7816 */ /* 0x000fe20000000060 */
[----:B------:R-:W-:Y:S01]  /*cac0*/  @!P0 IMAD.MOV.U32 R17, RZ, RZ, R231 ;  /* 0x000000ffff118224 */ /* 0x000fe200078e00e7 */
[----:B------:R-:W-:-:S02]  /*cad0*/  PRMT R103, RZ, 0x7610, R103 ;  /* 0x00007610ff677816 */ /* 0x000fc40000000067 */
[--C-:B------:R-:W-:Y:S01]  /*cae0*/  PRMT R5, R13, 0x3340, R98.reuse ;  /* 0x000033400d057816 */ /* 0x100fe20000000062 */
[----:B0-----:R-:W-:Y:S01]  /*caf0*/  @!P0 IMAD.MOV.U32 R15, RZ, RZ, R221 ;  /* 0x000000ffff0f8224 */ /* 0x001fe200078e00dd */
[----:B------:R-:W-:Y:S02]  /*cb00*/  PRMT R98, RZ, 0x7610, R98 ;  /* 0x00007610ff627816 */ /* 0x000fe40000000062 */
[----:B------:R-:W-:Y:S01]  /*cb10*/  LOP3.LUT R10, R10, 0xffff, RZ, 0xc0, !PT ;  /* 0x0000ffff0a0a7812 */ /* 0x000fe200078ec0ff */
[----:B-1----:R-:W-:Y:S01]  /*cb20*/  @!P0 IMAD.MOV.U32 R124, RZ, RZ, R207 ;  /* 0x000000ffff7c8224 */ /* 0x002fe200078e00cf */
[----:B------:R-:W-:Y:S01]  /*cb30*/  LOP3.LUT R106, R106, 0xffff, RZ, 0xc0, !PT ;  /* 0x0000ffff6a6a7812 */ /* 0x000fe200078ec0ff */
[----:B------:R-:W-:Y:S01]  /*cb40*/  @!P0 IMAD.MOV.U32 R125, RZ, RZ, R211 ;  /* 0x000000ffff7d8224 */ /* 0x000fe200078e00d3 */
[----:B------:R-:W-:Y:S01]  /*cb50*/  LOP3.LUT R11, R11, 0xffff, RZ, 0xc0, !PT ;  /* 0x0000ffff0b0b7812 */ /* 0x000fe200078ec0ff */
[----:B------:R0:W2:Y:S01]  /*cb60*/  @!P0 LDG.E.U8 R103, desc[UR40][R16.64] ;  /* 0x0000002810678981 */ /* 0x0000a2000c1e1100 */
[----:B------:R-:W-:-:S02]  /*cb70*/  LOP3.LUT R99, R99, 0xffff, RZ, 0xc0, !PT ;  /* 0x0000ffff63637812 */ /* 0x000fc400078ec0ff */
[----:B------:R-:W-:Y:S01]  /*cb80*/  PRMT R97, RZ, 0x7610, R97 ;  /* 0x00007610ff617816 */ /* 0x000fe20000000061 */
[----:B------:R1:W2:Y:S01]  /*cb90*/  @!P0 LDG.E.U8 R168, desc[UR40][R124.64] ;  /* 0x000000287ca88981 */ /* 0x0002a2000c1e1100 */
[----:B------:R-:W-:Y:S02]  /*cba0*/  LOP3.LUT R18, R18, 0xffff, RZ, 0xc0, !PT ;  /* 0x0000ffff12127812 */ /* 0x000fe400078ec0ff */
[----:B------:R-:W-:Y:S02]  /*cbb0*/  LOP3.LUT R110, R110, 0xffff, RZ, 0xc0, !PT ;  /* 0x0000ffff6e6e7812 */ /* 0x000fe400078ec0ff */
[----:B------:R-:W-:Y:S01]  /*cbc0*/  LOP3.LUT R19, R19, 0xffff, RZ, 0xc0, !PT ;  /* 0x0000ffff13137812 */ /* 0x000fe200078ec0ff */
[----:B0-----:R-:W-:Y:S01]  /*cbd0*/  @!P0 IMAD.MOV.U32 R16, RZ, RZ, R216 ;  /* 0x000000ffff108224 */ /* 0x001fe200078e00d8 */
[----:B------:R-:W-:Y:S01]  /*cbe0*/  LOP3.LUT R95, R95, 0xffff, RZ, 0xc0, !PT ;  /* 0x0000ffff5f5f7812 */ /* 0x000fe200078ec0ff */
[----:B------:R-:W-:Y:S01]  /*cbf0*/  @!P0 IMAD.MOV.U32 R17, RZ, RZ, R215 ;  /* 0x000000ffff118224 */ /* 0x000fe200078e00d7 */
[----:B-1----:R-:W-:Y:S01]  /*cc00*/  PRMT R125, R10, 0x3340, R106 ;  /* 0x000033400a7d7816 */ /* 0x002fe2000000006a */
[----:B------:R-:W-:Y:S01]  /*cc10*/  @!P0 IMAD.MOV.U32 R10, RZ, RZ, R242 ;  /* 0x000000ffff0a8224 */ /* 0x000fe200078e00f2 */
[----:B------:R-:W-:-:S02]  /*cc20*/  PRMT R106, RZ, 0x7610, R106 ;  /* 0x00007610ff6a7816 */ /* 0x000fc4000000006a */
[----:B------:R0:W2:Y:S01]  /*cc30*/  @!P0 LDG.E.U8 R97, desc[UR40][R16.64] ;  /* 0x0000002810618981 */ /* 0x0000a2000c1e1100 */
[----:B------:R-:W-:Y:S02]  /*cc40*/  LOP3.LUT R9, R9, 0xffff, RZ, 0xc0, !PT ;  /* 0x0000ffff09097812 */ /* 0x000fe400078ec0ff */
[----:B------:R-:W-:Y:S02]  /*cc50*/  LOP3.LUT R100, R100, 0xffff, RZ, 0xc0, !PT ;  /* 0x0000ffff64647812 */ /* 0x000fe400078ec0ff */
[----:B------:R-:W-:Y:S02]  /*cc60*/  LOP3.LUT R8, R8, 0xffff, RZ, 0xc0, !PT ;  /* 0x0000ffff08087812 */ /* 0x000fe400078ec0ff */
[----:B------:R-:W-:Y:S02]  /*cc70*/  LOP3.LUT R101, R101, 0xffff, RZ, 0xc0, !PT ;  /* 0x0000ffff65657812 */ /* 0x000fe400078ec0ff */
[----:B------:R-:W-:Y:S01]  /*cc80*/  PRMT R138, R18, 0x3340, R110 ;  /* 0x00003340128a7816 */ /* 0x000fe2000000006e */
[----:B------:R-:W-:Y:S01]  /*cc90*/  @!P0 IMAD.MOV.U32 R18, RZ, RZ, R225 ;  /* 0x000000ffff128224 */ /* 0x000fe200078e00e1 */
[----:B------:R-:W-:-:S02]  /*cca0*/  LOP3.LUT R89, R89, 0xffff, RZ, 0xc0, !PT ;  /* 0x0000ffff59597812 */ /* 0x000fc400078ec0ff */
[----:B------:R-:W-:Y:S02]  /*ccb0*/  LOP3.LUT R92, R92, 0xffff, RZ, 0xc0, !PT ;  /* 0x0000ffff5c5c7812 */ /* 0x000fe400078ec0ff */
[----:B------:R-:W-:Y:S01]  /*ccc0*/  PRMT R122, R19, 0x3340, R95 ;  /* 0x00003340137a7816 */ /* 0x000fe2000000005f */
[----:B------:R-:W-:Y:S01]  /*ccd0*/  @!P0 IMAD.MOV.U32 R19, RZ, RZ, R244 ;  /* 0x000000ffff138224 */ /* 0x000fe200078e00f4 */
[----:B------:R-:W-:Y:S02]  /*cce0*/  PRMT R110, RZ, 0x7610, R110 ;  /* 0x00007610ff6e7816 */ /* 0x000fe4000000006e */
[----:B------:R-:W-:Y:S02]  /*ccf0*/  LOP3.LUT R90, R90, 0xffff, RZ, 0xc0, !PT ;  /* 0x0000ffff5a5a7812 */ /* 0x000fe400078ec0ff */
[----:B------:R-:W-:Y:S02]  /*cd00*/  LOP3.LUT R91, R91, 0xffff, RZ, 0xc0, !PT ;  /* 0x0000ffff5b5b7812 */ /* 0x000fe400078ec0ff */
[----:B0-----:R-:W-:-:S02]  /*cd10*/  PRMT R16, R9, 0x3340, R100 ;  /* 0x0000334009107816 */ /* 0x001fc40000000064 */
[----:B------:R-:W-:Y:S01]  /*cd20*/  PRMT R17, R8, 0x3340, R101 ;  /* 0x0000334008117816 */ /* 0x000fe20000000065 */
[----:B------:R-:W-:Y:S01]  /*cd30*/  @!P0 IMAD.MOV.U32 R8, RZ, RZ, R214 ;  /* 0x000000ffff088224 */ /* 0x000fe200078e00d6 */
[----:B------:R-:W-:Y:S01]  /*cd40*/  LOP3.LUT R23, R23, 0xffff, RZ, 0xc0, !PT ;  /* 0x0000ffff17177812 */ /* 0x000fe200078ec0ff */
[----:B------:R-:W-:Y:S01]  /*cd50*/  @!P0 IMAD.MOV.U32 R9, RZ, RZ, R213 ;  /* 0x000000ffff098224 */ /* 0x000fe200078e00d5 */
[----:B------:R-:W-:Y:S01]  /*cd60*/  LOP3.LUT R93, R93, 0xffff, RZ, 0xc0, !PT ;  /* 0x0000ffff5d5d7812 */ /* 0x000fe200078ec0ff */
[----:B------:R0:W2:Y:S01]  /*cd70*/  @!P0 LDG.E.U8 R110, desc[UR40][R18.64] ;  /* 0x00000028126e8981 */ /* 0x0000a2000c1e1100 */
[----:B------:R-:W-:Y:S02]  /*cd80*/  PRMT R100, RZ, 0x7610, R100 ;  /* 0x00007610ff647816 */ /* 0x000fe40000000064 */
[----:B------:R-:W-:Y:S02]  /*cd90*/  PRMT R101, RZ, 0x7610, R101 ;  /* 0x00007610ff657816 */ /* 0x000fe40000000065 */
[----:B------:R-:W-:-:S02]  /*cda0*/  LOP3.LUT R88, R88, 0xffff, RZ, 0xc0, !PT ;  /* 0x0000ffff58587812 */ /* 0x000fc400078ec0ff */
[----:B------:R-:W-:Y:S02]  /*cdb0*/  LOP3.LUT R102, R102, 0xffff, RZ, 0xc0, !PT ;  /* 0x0000ffff66667812 */ /* 0x000fe400078ec0ff */
[----:B------:R-:W-:Y:S02]  /*cdc0*/  LOP3.LUT R196, R196, 0xffff, RZ, 0xc0, !PT ;  /* 0x0000ffffc4c47812 */ /* 0x000fe400078ec0ff */
[----:B------:R-:W-:Y:S02]  /*cdd0*/  LOP3.LUT R107, R107, 0xffff, RZ, 0xc0, !PT ;  /* 0x0000ffff6b6b7812 */ /* 0x000fe400078ec0ff */
[----:B------:R-:W-:Y:S02]  /*cde0*/  PRMT R127, R89, 0x3340, R92 ;  /* 0x00003340597f7816 */ /* 0x000fe4000000005c */
[----:B------:R-:W-:Y:S01]  /*cdf0*/  PRMT R126, R90, 0x3340, R91 ;  /* 0x000033405a7e7816 */ /* 0x000fe2000000005b */
[----:B0-----:R-:W-:Y:S01]  /*ce00*/  @!P0 IMAD.MOV.U32 R18, RZ, RZ, R248 ;  /* 0x000000ffff128224 */ /* 0x001fe200078e00f8 */
[----:B------:R-:W-:Y:S01]  /*ce10*/  PRMT R112, R23, 0x3340, R93 ;  /* 0x0000334017707816 */ /* 0x000fe2000000005d */
[----:B------:R-:W-:Y:S01]  /*ce20*/  @!P0 IMAD.MOV.U32 R19, RZ, RZ, R247 ;  /* 0x000000ffff138224 */ /* 0x000fe200078e00f7 */
[----:B------:R-:W-:Y:S01]  /*ce30*/  LOP3.LUT R21, R21, 0xffff, RZ, 0xc0, !PT ;  /* 0x0000ffff15157812 */ /* 0x000fe200078ec0ff */
[----:B------:R0:W2:Y:S01]  /*ce40*/  @!P0 LDG.E.U8 R101, desc[UR40][R8.64] ;  /* 0x0000002808658981 */ /* 0x0000a2000c1e1100 */
[----:B------:R-:W-:-:S02]  /*ce50*/  LOP3.LUT R94, R94, 0xffff, RZ, 0xc0, !PT ;  /* 0x0000ffff5e5e7812 */ /* 0x000fc400078ec0ff */
[----:B------:R-:W-:Y:S02]  /*ce60*/  PRMT R96, RZ, 0x7610, R96 ;  /* 0x00007610ff607816 */ /* 0x000fe40000000060 */
[----:B------:R-:W-:Y:S02]  /*ce70*/  PRMT R113, R88, 0x3340, R102 ;  /* 0x0000334058717816 */ /* 0x000fe40000000066 */
[----:B------:R-:W-:Y:S02]  /*ce80*/  LOP3.LUT R22, R22, 0xffff, RZ, 0xc0, !PT ;  /* 0x0000ffff16167812 */ /* 0x000fe400078ec0ff */
[----:B------:R-:W-:Y:S01]  /*ce90*/  LOP3.LUT R108, R108, 0xffff, RZ, 0xc0, !PT ;  /* 0x0000ffff6c6c7812 */ /* 0x000fe200078ec0ff */
[----:B------:R1:W2:Y:S01]  /*cea0*/  @!P0 LDG.E.U8 R96, desc[UR40][R18.64] ;  /* 0x0000002812608981 */ /* 0x0002a2000c1e1100 */
[--C-:B------:R-:W-:Y:S02]  /*ceb0*/  PRMT R196, R196, 0x3340, R107.reuse ;  /* 0x00003340c4c47816 */ /* 0x100fe4000000006b */
[----:B------:R-:W-:-:S02]  /*cec0*/  PRMT R107, RZ, 0x7610, R107 ;  /* 0x00007610ff6b7816 */ /* 0x000fc4000000006b */
[----:B------:R-:W-:Y:S02]  /*ced0*/  LOP3.LUT R120, R120, 0xffff, RZ, 0xc0, !PT ;  /* 0x0000ffff78787812 */ /* 0x000fe400078ec0ff */
[----:B------:R-:W-:Y:S02]  /*cee0*/  LOP3.LUT R111, R111, 0xffff, RZ, 0xc0, !PT ;  /* 0x0000ffff6f6f7812 */ /* 0x000fe400078ec0ff */
[----:B------:R-:W-:Y:S02]  /*cef0*/  LOP3.LUT R119, R119, 0xffff, RZ, 0xc0, !PT ;  /* 0x0000ffff77777812 */ /* 0x000fe400078ec0ff */
[----:B------:R-:W-:Y:S02]  /*cf00*/  LOP3.LUT R121, R121, 0xffff, RZ, 0xc0, !PT ;  /* 0x0000ffff79797812 */ /* 0x000fe400078ec0ff */
[----:B0-----:R-:W-:Y:S02]  /*cf10*/  PRMT R8, R126, 0x5410, R127 ;  /* 0x000054107e087816 */ /* 0x001fe4000000007f */
[----:B------:R-:W-:Y:S01]  /*cf20*/  PRMT R114, R21, 0x3340, R94 ;  /* 0x0000334015727816 */ /* 0x000fe2000000005e */
[----:B------:R-:W2:Y:S01]  /*cf30*/  LDL.LU R127, [R1+0x670] ;  /* 0x00067000017f7983 */ /* 0x000ea20000300800 */
[----:B------:R-:W-:-:S02]  /*cf40*/  LOP3.LUT R7, R7, 0xffff, RZ, 0xc0, !PT ;  /* 0x0000ffff07077812 */ /* 0x000fc400078ec0ff */
[----:B------:R-:W-:Y:S01]  /*cf50*/  LOP3.LUT R118, R118, 0xffff, RZ, 0xc0, !PT ;  /* 0x0000ffff76767812 */ /* 0x000fe200078ec0ff */
[----:B------:R-:W2:Y:S01]  /*cf60*/  LDL.LU R126, [R1+0x66c] ;  /* 0x00066c00017e7983 */ /* 0x000ea20000300800 */
[----:B------:R-:W-:Y:S02]  /*cf70*/  PRMT R115, R22, 0x3340, R108 ;  /* 0x0000334016737816 */ /* 0x000fe4000000006c */
[----:B------:R-:W-:Y:S02]  /*cf80*/  PRMT R9, R113, 0x5410, R112 ;  /* 0x0000541071097816 */ /* 0x000fe40000000070 */
[----:B------:R-:W-:Y:S01]  /*cf90*/  LOP3.LUT R117, R117, 0xffff, RZ, 0xc0, !PT ;  /* 0x0000ffff75757812 */ /* 0x000fe200078ec0ff */
[----:B------:R-:W2:Y:S01]  /*cfa0*/  LDL.LU R112, [R1+0x668] ;  /* 0x0006680001707983 */ /* 0x000ea20000300800 */
[----:B------:R-:W-:Y:S02]  /*cfb0*/  LOP3.LUT R116, R116, 0xffff, RZ, 0xc0, !PT ;  /* 0x0000ffff74747812 */ /* 0x000fe400078ec0ff */
[----:B-1----:R-:W-:Y:S01]  /*cfc0*/  PRMT R19, R120, 0x3340, R121 ;  /* 0x0000334078137816 */ /* 0x002fe20000000079 */
[----:B------:R-:W2:Y:S01]  /*cfd0*/  LDL.LU R113, [R1+0x664] ;  /* 0x0006640001717983 */ /* 0x000ea20000300800 */
[----:B------:R-:W-:-:S02]  /*cfe0*/  PRMT R7, R7, 0x3340, R111 ;  /* 0x0000334007077816 */ /* 0x000fc4000000006f */
[----:B------:R-:W-:Y:S01]  /*cff0*/  PRMT R118, R118, 0x3340, R119 ;  /* 0x0000334076767816 */ /* 0x000fe20000000077 */
[----:B------:R-:W2:Y:S01]  /*d000*/  LDL R120, [R1+0x56c] ;  /* 0x00056c0001787983 */ /* 0x000ea20000100800 */
[----:B------:R-:W-:-:S03]  /*d010*/  PRMT R18, R116, 0x3340, R117 ;  /* 0x0000334074127816 */ /* 0x000fc60000000075 */
[----:B------:R-:W2:Y:S04]  /*d020*/  LDL R111, [R1+0x568] ;  /* 0x00056800016f7983 */ /* 0x000ea80000100800 */
[----:B------:R-:W2:Y:S01]  /*d030*/  LDL R119, [R1+0x564] ;  /* 0x0005640001777983 */ /* 0x000ea20000100800 */
[----:B----4-:R-:W-:-:S05]  /*d040*/  @!P0 IMAD.MOV.U32 R14, RZ, RZ, R0 ;  /* 0x000000ffff0e8224 */ /* 0x010fca00078e0000 */
[----:B------:R0:W4:Y:S02]  /*d050*/  @!P0 LDG.E.U8 R98, desc[UR40][R14.64] ;  /* 0x000000280e628981 */ /* 0x000124000c1e1100 */
[----:B0-----:R-:W-:Y:S01]  /*d060*/  PRMT R15, R11, 0x3340, R99 ;  /* 0x000033400b0f7816 */ /* 0x001fe20000000063 */
[----:B------:R-:W-:-:S05]  /*d070*/  @!P0 IMAD.MOV.U32 R11, RZ, RZ, R243 ;  /* 0x000000ffff0b8224 */ /* 0x000fca00078e00f3 */
[----:B------:R0:W4:Y:S02]  /*d080*/  @!P0 LDG.E.U8 R106, desc[UR40][R10.64] ;  /* 0x000000280a6a8981 */ /* 0x000124000c1e1100 */
[----:B0-----:R-:W-:Y:S02]  /*d090*/  @!P0 IMAD.MOV.U32 R10, RZ, RZ, R246 ;  /* 0x000000ffff0a8224 */ /* 0x001fe400078e00f6 */
[----:B------:R-:W-:-:S05]  /*d0a0*/  @!P0 IMAD.MOV.U32 R11, RZ, RZ, R245 ;  /* 0x000000ffff0b8224 */ /* 0x000fca00078e00f5 */
[----:B------:R0:W4:Y:S02]  /*d0b0*/  @!P0 LDG.E.U8 R100, desc[UR40][R10.64] ;  /* 0x000000280a648981 */ /* 0x000124000c1e1100 */
[----:B0-----:R-:W-:Y:S02]  /*d0c0*/  @!P0 IMAD.MOV.U32 R10, RZ, RZ, R230 ;  /* 0x000000ffff0a8224 */ /* 0x001fe400078e00e6 */
[----:B------:R-:W-:-:S05]  /*d0d0*/  @!P0 IMAD.MOV.U32 R11, RZ, RZ, R229 ;  /* 0x000000ffff0b8224 */ /* 0x000fca00078e00e5 */
[----:B------:R0:W4:Y:S02]  /*d0e0*/  @!P0 LDG.E.U8 R107, desc[UR40][R10.64] ;  /* 0x000000280a6b8981 */ /* 0x000124000c1e1100 */
[----:B0-----:R-:W-:Y:S02]  /*d0f0*/  PRMT R10, R115, 0x5410, R114 ;  /* 0x00005410730a7816 */ /* 0x001fe40000000072 */
[----:B------:R-:W4:Y:S04]  /*d100*/  LDL.LU R114, [R1+0x660] ;  /* 0x0006600001727983 */ /* 0x000f280000300800 */
[----:B------:R-:W4:Y:S04]  /*d110*/  LDL.LU R115, [R1+0x65c] ;  /* 0x00065c0001737983 */ /* 0x000f280000300800 */
[----:B------:R-:W4:Y:S04]  /*d120*/  LDL R117, [R1+0x560] ;  /* 0x0005600001757983 */ /* 0x000f280000100800 */
[----:B------:R-:W4:Y:S01]  /*d130*/  LDL R116, [R1+0x55c] ;  /* 0x00055c0001747983 */ /* 0x000f220000100800 */
[----:B------:R-:W-:-:S02]  /*d140*/  LOP3.LUT R12, R12, 0xffff, RZ, 0xc0, !PT ;  /* 0x0000ffff0c0c7812 */ /* 0x000fc400078ec0ff */
[----:B------:R-:W-:Y:S01]  /*d150*/  LOP3.LUT R105, R105, 0xffff, RZ, 0xc0, !PT ;  /* 0x0000ffff69697812 */ /* 0x000fe200078ec0ff */
[----:B------:R-:W-:-:S03]  /*d160*/  @!P0 IMAD.MOV.U32 R13, RZ, RZ, R208 ;  /* 0x000000ffff0d8224 */ /* 0x000fc600078e00d0 */
[----:B------:R-:W-:Y:S01]  /*d170*/  PRMT R6, R12, 0x3340, R105 ;  /* 0x000033400c067816 */ /* 0x000fe20000000069 */
[----:B------:R-:W-:Y:S01]  /*d180*/  @!P0 IMAD.MOV.U32 R12, RZ, RZ, R227 ;  /* 0x000000ffff0c8224 */ /* 0x000fe200078e00e3 */
[----:B------:R-:W-:Y:S02]  /*d190*/  PRMT R105, RZ, 0x7610, R105 ;  /* 0x00007610ff697816 */ /* 0x000fe40000000069 */
[----:B------:R-:W-:Y:S02]  /*d1a0*/  LOP3.LUT R20, R20, 0xffff, RZ, 0xc0, !PT ;  /* 0x0000ffff14147812 */ /* 0x000fe400078ec0ff */
[----:B------:R-:W-:Y:S02]  /*d1b0*/  LOP3.LUT R109, R109, 0xffff, RZ, 0xc0, !PT ;  /* 0x0000ffff6d6d7812 */ /* 0x000fe400078ec0ff */
[----:B------:R0:W4:Y:S01]  /*d1c0*/  @!P0 LDG.E.U8 R105, desc[UR40][R12.64] ;  /* 0x000000280c698981 */ /* 0x000122000c1e1100 */
[----:B------:R-:W-:Y:S02]  /*d1d0*/  PRMT R99, RZ, 0x7610, R99 ;  /* 0x00007610ff637816 */ /* 0x000fe40000000063 */
[----:B------:R-:W-:Y:S01]  /*d1e0*/  PRMT R123, R20, 0x3340, R109 ;  /* 0x00003340147b7816 */ /* 0x000fe2000000006d */
[----:B0-----:R-:W-:-:S02]  /*d1f0*/  @!P0 IMAD.MOV.U32 R12, RZ, RZ, R223 ;  /* 0x000000ffff0c8224 */ /* 0x001fc400078e00df */
[----:B------:R-:W-:Y:S01]  /*d200*/  @!P0 IMAD.MOV.U32 R13, RZ, RZ, R209 ;  /* 0x000000ffff0d8224 */ /* 0x000fe200078e00d1 */
[----:B------:R-:W-:Y:S02]  /*d210*/  PRMT R11, R123, 0x5410, R122 ;  /* 0x000054107b0b7816 */ /* 0x000fe4000000007a */
[----:B------:R-:W4:Y:S04]  /*d220*/  LDL.LU R122, [R1+0x658] ;  /* 0x00065800017a7983 */ /* 0x000f280000300800 */
[----:B------:R0:W4:Y:S04]  /*d230*/  @!P0 LDG.E.U8 R99, desc[UR40][R12.64] ;  /* 0x000000280c638981 */ /* 0x000128000c1e1100 */
[----:B------:R-:W4:Y:S01]  /*d240*/  LDL.LU R123, [R1+0x654] ;  /* 0x00065400017b7983 */ /* 0x000f220000300800 */
[----:B0-----:R-:W-:-:S03]  /*d250*/  PRMT R12, R138, 0x5410, R139 ;  /* 0x000054108a0c7816 */ /* 0x001fc6000000008b */
[----:B------:R-:W4:Y:S01]  /*d260*/  LDL.LU R139, [R1+0x650] ;  /* 0x00065000018b7983 */ /* 0x000f220000300800 */
[----:B------:R-:W-:Y:S01]  /*d270*/  PRMT R124, RZ, 0x7610, R124 ;  /* 0x00007610ff7c7816 */ /* 0x000fe2000000007c */
[----:B------:R-:W-:Y:S01]  /*d280*/  @!P0 IMAD.MOV.U32 R90, RZ, RZ, R226 ;  /* 0x000000ffff5a8224 */ /* 0x000fe200078e00e2 */
[----:B------:R-:W-:Y:S01]  /*d290*/  PRMT R102, RZ, 0x7610, R102 ;  /* 0x00007610ff667816 */ /* 0x000fe20000000066 */
[----:B------:R-:W-:Y:S01]  /*d2a0*/  @!P0 IMAD.MOV.U32 R91, RZ, RZ, R228 ;  /* 0x000000ffff5b8224 */ /* 0x000fe200078e00e4 */
[----:B------:R-:W-:Y:S01]  /*d2b0*/  PRMT R108, RZ, 0x7610, R108 ;  /* 0x00007610ff6c7816 */ /* 0x000fe2000000006c */
[----:B------:R-:W-:Y:S02]  /*d2c0*/  @!P0 IMAD.MOV.U32 R88, RZ, RZ, R234 ;  /* 0x000000ffff588224 */ /* 0x000fe400078e00ea */
[----:B------:R-:W-:Y:S01]  /*d2d0*/  @!P0 IMAD.MOV.U32 R89, RZ, RZ, R233 ;  /* 0x000000ffff598224 */ /* 0x000fe200078e00e9 */
[----:B------:R0:W4:Y:S01]  /*d2e0*/  @!P0 LDG.E.U8 R124, desc[UR40][R90.64] ;  /* 0x000000285a7c8981 */ /* 0x000122000c1e1100 */
[----:B------:R-:W-:Y:S01]  /*d2f0*/  @!P0 IMAD.MOV.U32 R22, RZ, RZ, R202 ;  /* 0x000000ffff168224 */ /* 0x000fe200078e00ca */
[----:B------:R-:W-:Y:S01]  /*d300*/  PRMT R92, RZ, 0x7610, R92 ;  /* 0x00007610ff5c7816 */ /* 0x000fe2000000005c */
[----:B------:R-:W-:Y:S01]  /*d310*/  @!P0 IMAD.MOV.U32 R23, RZ, RZ, R201 ;  /* 0x000000ffff178224 */ /* 0x000fe200078e00c9 */
[----:B------:R-:W-:Y:S01]  /*d320*/  PRMT R109, RZ, 0x7610, R109 ;  /* 0x00007610ff6d7816 */ /* 0x000fe2000000006d */
[----:B------:R-:W-:Y:S01]  /*d330*/  @!P0 IMAD.MOV.U32 R20, RZ, RZ, R237 ;  /* 0x000000ffff148224 */ /* 0x000fe200078e00ed */
[----:B------:R1:W4:Y:S01]  /*d340*/  @!P0 LDG.E.U8 R102, desc[UR40][R88.64] ;  /* 0x0000002858668981 */ /* 0x000322000c1e1100 */
[----:B------:R-:W-:Y:S01]  /*d350*/  @!P0 IMAD.MOV.U32 R21, RZ, RZ, R198 ;  /* 0x000000ffff158224 */ /* 0x000fe200078e00c6 */
[----:B------:R-:W-:Y:S01]  /*d360*/  PRMT R93, RZ, 0x7610, R93 ;  /* 0x00007610ff5d7816 */ /* 0x000fe2000000005d */
[----:B0-----:R-:W-:Y:S01]  /*d370*/  @!P0 IMAD.MOV.U32 R90, RZ, RZ, R250 ;  /* 0x000000ffff5a8224 */ /* 0x001fe200078e00fa */
[----:B------:R3:W4:Y:S01]  /*d380*/  @!P0 LDG.E.U8 R108, desc[UR40][R22.64] ;  /* 0x00000028166c8981 */ /* 0x000722000c1e1100 */
[----:B------:R-:W-:Y:S01]  /*d390*/  @!P0 IMAD.MOV.U32 R91, RZ, RZ, R249 ;  /* 0x000000ffff5b8224 */ /* 0x000fe200078e00f9 */
[----:B------:R-:W-:-:S02]  /*d3a0*/  PRMT R94, RZ, 0x7610, R94 ;  /* 0x00007610ff5e7816 */ /* 0x000fc4000000005e */
[----:B------:R0:W4:Y:S01]  /*d3b0*/  @!P0 LDG.E.U8 R109, desc[UR40][R20.64] ;  /* 0x00000028146d8981 */ /* 0x000122000c1e1100 */
[----:B-1----:R-:W-:Y:S02]  /*d3c0*/  @!P0 IMAD.MOV.U32 R88, RZ, RZ, R218 ;  /* 0x000000ffff588224 */ /* 0x002fe400078e00da */
[----:B------:R-:W-:Y:S01]  /*d3d0*/  @!P0 IMAD.MOV.U32 R89, RZ, RZ, R217 ;  /* 0x000000ffff598224 */ /* 0x000fe200078e00d9 */
[----:B------:R-:W4:Y:S01]  /*d3e0*/  @!P0 LDG.E.U8 R92, desc[UR40][R90.64] ;  /* 0x000000285a5c8981 */ /* 0x000f22000c1e1100 */
[----:B------:R-:W-:Y:S01]  /*d3f0*/  PRMT R95, RZ, 0x7610, R95 ;  /* 0x00007610ff5f7816 */ /* 0x000fe2000000005f */
[----:B---3--:R-:W-:Y:S02]  /*d400*/  @!P0 IMAD.MOV.U32 R22, RZ, RZ, R222 ;  /* 0x000000ffff168224 */ /* 0x008fe400078e00de */
[----:B------:R-:W-:Y:S01]  /*d410*/  @!P0 IMAD.MOV.U32 R23, RZ, RZ, R205 ;  /* 0x000000ffff178224 */ /* 0x000fe200078e00cd */
[----:B------:R-:W3:Y:S01]  /*d420*/  @!P0 LDG.E.U8 R93, desc[UR40][R88.64] ;  /* 0x00000028585d8981 */ /* 0x000ee2000c1e1100 */
[----:B0-----:R-:W-:-:S02]  /*d430*/  @!P0 IMAD.MOV.U32 R20, RZ, RZ, R224 ;  /* 0x000000ffff148224 */ /* 0x001fc400078e00e0 */
[----:B------:R-:W-:Y:S01]  /*d440*/  @!P0 IMAD.MOV.U32 R21, RZ, RZ, R241 ;  /* 0x000000ffff158224 */ /* 0x000fe200078e00f1 */
[----:B------:R-:W3:Y:S04]  /*d450*/  @!P0 LDG.E.U8 R94, desc[UR40][R22.64] ;  /* 0x00000028165e8981 */ /* 0x000ee8000c1e1100 */
[----:B------:R0:W3:Y:S01]  /*d460*/  @!P0 LDG.E.U8 R95, desc[UR40][R20.64] ;  /* 0x00000028145f8981 */ /* 0x0000e2000c1e1100 */
[----:B------:R-:W-:-:S03]  /*d470*/  PRMT R13, R3, 0x5410, R2 ;  /* 0x00005410030d7816 */ /* 0x000fc60000000002 */
[----:B------:R-:W3:Y:S04]  /*d480*/  LDL.LU R138, [R1+0x64c] ;  /* 0x00064c00018a7983 */ /* 0x000ee80000300800 */
[----:B------:R-:W3:Y:S04]  /*d490*/  LDL.LU R2, [R1+0x648] ;  /* 0x0006480001027983 */ /* 0x000ee80000300800 */
[----:B------:R-:W3:Y:S01]  /*d4a0*/  LDL.LU R3, [R1+0x644] ;  /* 0x0006440001037983 */ /* 0x000ee20000300800 */
        /* <DEDUP_REMOVED lines=32> */
[----:B------:R-:W-:Y:S02]  /*d6b0*/  PRMT R169, R169, 0x3340, R170 ;  /* 0x00003340a9a97816 */ /* 0x000fe400000000aa */
[----:B0-----:R-:W-:Y:S02]  /*d6c0*/  PRMT R20, R171, 0x3340, R172 ;  /* 0x00003340ab147816 */ /* 0x001fe400000000ac */
        /* <DEDUP_REMOVED lines=19> */
[----:B------:R-:W-:Y:S01]  /*d800*/  PRMT R19, R118, 0x5410, R19 ;  /* 0x0000541076137816 */ /* 0x000fe20000000013 */
[----:B--2---:R-:W-:Y:S01]  /*d810*/  STS.128 [R120+UR8], R8 ;  /* 0x0000000878007988 */ /* 0x004fe20008000c08 */
[----:B------:R-:W-:Y:S01]  /*d820*/  PRMT R20, R169, 0x5410, R20 ;  /* 0x00005410a9147816 */ /* 0x000fe20000000014 */
[----:B------:R-:W0:Y:S01]  /*d830*/  LDC R6, c[0x0][0x238] ;  /* 0x00008e00ff067b82 */ /* 0x000e220000000800 */
[----:B------:R-:W-:-:S02]  /*d840*/  PRMT R21, R173, 0x5410, R21 ;  /* 0x00005410ad157816 */ /* 0x000fc40000000015 */
[----:B------:R-:W-:Y:S02]  /*d850*/  PRMT R22, R177, 0x5410, R22 ;  /* 0x00005410b1167816 */ /* 0x000fe40000000016 */
[----:B------:R-:W-:Y:S01]  /*d860*/  PRMT R23, R181, 0x5410, R23 ;  /* 0x00005410b5177816 */ /* 0x000fe20000000017 */
[----:B------:R1:W-:Y:S01]  /*d870*/  STS.128 [R111+UR8], R12 ;  /* 0x0000000c6f007988 */ /* 0x0003e20008000c08 */
[----:B------:R-:W-:Y:S02]  /*d880*/  PRMT R88, R185, 0x5410, R88 ;  /* 0x00005410b9587816 */ /* 0x000fe40000000058 */
[----:B------:R-:W-:Y:S02]  /*d890*/  PRMT R89, R189, 0x5410, R89 ;  /* 0x00005410bd597816 */ /* 0x000fe40000000059 */
[----:B------:R-:W-:Y:S02]  /*d8a0*/  PRMT R90, R193, 0x5410, R90 ;  /* 0x00005410c15a7816 */ /* 0x000fe4000000005a */
[----:B------:R-:W-:Y:S01]  /*d8b0*/  PRMT R91, R163, 0x5410, R91 ;  /* 0x00005410a35b7816 */ /* 0x000fe2000000005b */
[----:B------:R-:W-:Y:S04]  /*d8c0*/  STS.128 [R119+UR8], R16 ;  /* 0x0000001077007988 */ /* 0x000fe80008000c08 */
[----:B------:R-:W2:Y:S01]  /*d8d0*/  LDL.LU R5, [R1+0x640] ;  /* 0x0006400001057983 */ /* 0x000ea20000300800 */
[----:B-1----:R-:W1:Y:S03]  /*d8e0*/  S2R R111, SR_TID.X ;  /* 0x00000000006f7919 */ /* 0x002e660000002100 */
[----:B------:R-:W2:Y:S01]  /*d8f0*/  LDL.LU R4, [R1+0x63c] ;  /* 0x00063c0001047983 */ /* 0x000ea20000300800 */
[----:B-1----:R-:W-:-:S03]  /*d900*/  LOP3.LUT R111, R111, 0x7f, RZ, 0xc0, !PT ;  /* 0x0000007f6f6f7812 */ /* 0x002fc600078ec0ff */
[----:B----4-:R-:W-:Y:S04]  /*d910*/  STS.128 [R117+UR8], R20 ;  /* 0x0000001475007988 */ /* 0x010fe80008000c08 */
[----:B------:R1:W-:Y:S02]  /*d920*/  STS.128 [R116+UR8], R88 ;  /* 0x0000005874007988 */ /* 0x0003e40008000c08 */
[----:B-1----:R-:W1:Y:S02]  /*d930*/  S2R R116, SR_TID.X ;  /* 0x0000000000747919 */ /* 0x002e640000002100 */
[----:B------:R-:W-:Y:S01]  /*d940*/  STS.U8 [R111+UR8+0x4000], R139 ;  /* 0x0040008b6f007988 */ /* 0x000fe20008000008 */
[----:B-1----:R-:W-:-:S03]  /*d950*/  LOP3.LUT R116, R116, 0x7f, RZ, 0xc0, !PT ;  /* 0x0000007f74747812 */ /* 0x002fc600078ec0ff */
[----:B------:R-:W-:Y:S01]  /*d960*/  STS.U8 [R111+UR8+0x4400], R123 ;  /* 0x0044007b6f007988 */ /* 0x000fe20008000008 */
[----:B------:R-:W-:-:S03]  /*d970*/  LOP3.LUT R117, R116, 0x10, RZ, 0x3c, !PT ;  /* 0x0000001074757812 */ /* 0x000fc600078e3cff */
[----:B------:R-:W-:Y:S04]  /*d980*/  STS.U8 [R111+UR8+0x4800], R122 ;  /* 0x0048007a6f007988 */ /* 0x000fe80008000008 */
        /* <DEDUP_REMOVED lines=12> */
[----:B------:R1:W-:Y:S02]  /*da50*/  STS.U8 [R117+UR8+0x5c80], R134 ;  /* 0x005c808675007988 */ /* 0x0003e40008000008 */
[----:B-1----:R-:W1:Y:S01]  /*da60*/  S2R R117, SR_TID.X ;  /* 0x0000000000757919 */ /* 0x002e620000002100 */
[----:B------:R-:W-:-:S05]  /*da70*/  LOP3.LUT R116, R116, 0x20, RZ, 0x3c, !PT ;  /* 0x0000002074747812 */ /* 0x000fca00078e3cff */
[----:B------:R-:W-:Y:S01]  /*da80*/  STS.U8 [R116+UR8+0x4100], R135 ;  /* 0x0041008774007988 */ /* 0x000fe20008000008 */
[----:B-1----:R-:W-:-:S04]  /*da90*/  LOP3.LUT R117, R117, 0x7f, RZ, 0xc0, !PT ;  /* 0x0000007f75757812 */ /* 0x002fc800078ec0ff */
[C---:B------:R-:W-:Y:S02]  /*daa0*/  LOP3.LUT R8, R117.reuse, 0x30, RZ, 0x3c, !PT ;  /* 0x0000003075087812 */ /* 0x040fe400078e3cff */
[----:B------:R-:W-:Y:S02]  /*dab0*/  LOP3.LUT R7, R117, 0x40, RZ, 0x3c, !PT ;  /* 0x0000004075077812 */ /* 0x000fe400078e3cff */
[----:B------:R-:W1:Y:S01]  /*dac0*/  S2R R117, SR_TID.X ;  /* 0x0000000000757919 */ /* 0x000e620000002100 */
        /* <DEDUP_REMOVED lines=10> */
[----:B------:R-:W-:Y:S01]  /*db70*/  STS.U8 [R8+UR8+0x4d80], R148 ;  /* 0x004d809408007988 */ /* 0x000fe20008000008 */
[----:B-1----:R-:W-:-:S03]  /*db80*/  LOP3.LUT R117, R117, 0x7f, RZ, 0xc0, !PT ;  /* 0x0000007f75757812 */ /* 0x002fc600078ec0ff */
[----:B------:R-:W-:Y:S04]  /*db90*/  STS.U8 [R8+UR8+0x5180], R149 ;  /* 0x0051809508007988 */ /* 0x000fe80008000008 */
[----:B------:R-:W-:Y:S04]  /*dba0*/  STS.U8 [R8+UR8+0x5580], R150 ;  /* 0x0055809608007988 */ /* 0x000fe80008000008 */
[----:B------:R-:W-:Y:S04]  /*dbb0*/  STS.U8 [R8+UR8+0x5980], R151 ;  /* 0x0059809708007988 */ /* 0x000fe80008000008 */
[----:B------:R1:W-:Y:S04]  /*dbc0*/  STS.U8 [R8+UR8+0x5d80], R152 ;  /* 0x005d809808007988 */ /* 0x0003e80008000008 */
[----:B------:R-:W-:Y:S04]  /*dbd0*/  STS.U8 [R7+UR8+0x4200], R153 ;  /* 0x0042009907007988 */ /* 0x000fe80008000008 */
[----:B------:R-:W-:Y:S01]  /*dbe0*/  STS.U8 [R7+UR8+0x4600], R154 ;  /* 0x0046009a07007988 */ /* 0x000fe20008000008 */
[----:B-1----:R-:W-:-:S03]  /*dbf0*/  LOP3.LUT R8, R117, 0x50, RZ, 0x3c, !PT ;  /* 0x0000005075087812 */ /* 0x002fc600078e3cff */
[----:B------:R-:W-:Y:S04]  /*dc00*/  STS.U8 [R7+UR8+0x4a00], R156 ;  /* 0x004a009c07007988 */ /* 0x000fe80008000008 */
[----:B------:R-:W-:Y:S04]  /*dc10*/  STS.U8 [R7+UR8+0x4e00], R157 ;  /* 0x004e009d07007988 */ /* 0x000fe80008000008 */
        /* <DEDUP_REMOVED lines=11> */
[----:B---3--:R-:W-:Y:S04]  /*dcd0*/  STS.U8 [R8+UR8+0x5a80], R93 ;  /* 0x005a805d08007988 */ /* 0x008fe80008000008 */
[----:B------:R1:W-:Y:S04]  /*dce0*/  STS.U8 [R8+UR8+0x5e80], R108 ;  /* 0x005e806c08007988 */ /* 0x0003e80008000008 */
        /* <DEDUP_REMOVED lines=8> */
[----:B------:R1:W-:Y:S01]  /*dd70*/  STS.U8 [R7+UR8+0x5f00], R104 ;  /* 0x005f006807007988 */ /* 0x0003e20008000008 */
[----:B0-----:R-:W-:-:S03]  /*dd80*/  IMAD.SHL.U32 R6, R6, 0x80, RZ ;  /* 0x0000008006067824 */ /* 0x001fc600078e00ff */
[----:B-1----:R-:W3:Y:S04]  /*dd90*/  LDL R7, [R1+0x558] ;  /* 0x0005580001077983 */ /* 0x002ee80000100800 */
[----:B------:R-:W4:Y:S04]  /*dda0*/  LDL.LU R120, [R1+0x514] ;  /* 0x0005140001787983 */ /* 0x000f280000300800 */
[----:B------:R-:W3:Y:S04]  /*ddb0*/  LDL.LU R121, [R1+0x504] ;  /* 0x0005040001797983 */ /* 0x000ee80000300800 */
[----:B------:R-:W3:Y:S04]  /*ddc0*/  LDL.LU R111, [R1+0x4fc] ;  /* 0x0004fc00016f7983 */ /* 0x000ee80000300800 */
[----:B------:R-:W3:Y:S04]  /*ddd0*/  LDL.LU R184, [R1+0x4ec] ;  /* 0x0004ec0001b87983 */ /* 0x000ee80000300800 */
[----:B------:R-:W3:Y:S04]  /*dde0*/  LDL.LU R182, [R1+0x510] ;  /* 0x0005100001b67983 */ /* 0x000ee80000300800 */
[----:B------:R-:W3:Y:S04]  /*ddf0*/  LDL.LU R179, [R1+0x4e4] ;  /* 0x0004e40001b37983 */ /* 0x000ee80000300800 */
[----:B------:R-:W3:Y:S01]  /*de00*/  LDL.LU R180, [R1+0x508] ;  /* 0x0005080001b47983 */ /* 0x000ee20000300800 */
[----:B------:R-:W-:-:S03]  /*de10*/  IADD3 R3, P6, R6, R3, RZ ;  /* 0x0000000306037210 */ /* 0x000fc60007fde0ff */
[----:B------:R-:W3:Y:S04]  /*de20*/  LDL.LU R178, [R1+0x4dc] ;  /* 0x0004dc0001b27983 */ /* 0x000ee80000300800 */
[----:B------:R-:W3:Y:S04]  /*de30*/  LDL.LU R175, [R1+0x500] ;  /* 0x0005000001af7983 */ /* 0x000ee80000300800 */
[----:B------:R-:W3:Y:S04]  /*de40*/  LDL.LU R176, [R1+0x4d4] ;  /* 0x0004d40001b07983 */ /* 0x000ee80000300800 */
[----:B------:R-:W3:Y:S04]  /*de50*/  LDL.LU R172, [R1+0x4f8] ;  /* 0x0004f80001ac7983 */ /* 0x000ee80000300800 */
[----:B------:R-:W3:Y:S04]  /*de60*/  LDL.LU R119, [R1+0x4cc] ;  /* 0x0004cc0001777983 */ /* 0x000ee80000300800 */
[----:B------:R-:W3:Y:S04]  /*de70*/  LDL.LU R116, [R1+0x4f0] ;  /* 0x0004f00001747983 */ /* 0x000ee80000300800 */
[----:B------:R-:W3:Y:S04]  /*de80*/  LDL.LU R117, [R1+0x4c4] ;  /* 0x0004c40001757983 */ /* 0x000ee80000300800 */
[----:B------:R-:W3:Y:S04]  /*de90*/  LDL.LU R170, [R1+0x4e8] ;  /* 0x0004e80001aa7983 */ /* 0x000ee80000300800 */
[----:B------:R0:W-:Y:S04]  /*dea0*/  STL [R1+0x50c], R3 ;  /* 0x00050c0301007387 */ /* 0x0001e80000100800 */
[----:B0-----:R-:W3:Y:S01]  /*deb0*/  LDL.LU R3, [R1+0x638] ;  /* 0x0006380001037983 */ /* 0x001ee20000300800 */
[----:B------:R-:W-:-:S02]  /*dec0*/  IADD3 R2, P3, R6, R2, RZ ;  /* 0x0000000206027210 */ /* 0x000fc40007f7e0ff */
[C---:B--2---:R-:W-:Y:S02]  /*ded0*/  IADD3 R5, P4, R6.reuse, R5, RZ ;  /* 0x0000000506057210 */ /* 0x044fe40007f9e0ff */
[C---:B----4-:R-:W-:Y:S02]  /*dee0*/  IADD3 R120, P5, R6.reuse, R120, RZ ;  /* 0x0000007806787210 */ /* 0x050fe40007fbe0ff */
[----:B---3--:R-:W-:-:S03]  /*def0*/  IADD3 R121, P1, R6, R121, RZ ;  /* 0x0000007906797210 */ /* 0x008fc60007f3e0ff */
[----:B------:R0:W-:Y:S01]  /*df00*/  STL [R1+0x514], R120 ;  /* 0x0005147801007387 */ /* 0x0001e20000100800 */
[----:B------:R-:W-:-:S03]  /*df10*/  IADD3 R111, P2, R6, R111, RZ ;  /* 0x0000006f066f7210 */ /* 0x000fc60007f5e0ff */
[----:B0-----:R-:W2:Y:S04]  /*df20*/  LDL.LU R120, [R1+0x4bc] ;  /* 0x0004bc0001787983 */ /* 0x001ea80000300800 */
[----:B------:R0:W-:Y:S04]  /*df30*/  STL [R1+0x4f4], R2 ;  /* 0x0004f40201007387 */ /* 0x0001e80000100800 */
[----:B------:R1:W-:Y:S04]  /*df40*/  STL [R1+0x504], R121 ;  /* 0x0005047901007387 */ /* 0x0003e80000100800 */
[----:B------:R3:W-:Y:S01]  /*df50*/  STL [R1+0x4fc], R111 ;  /* 0x0004fc6f01007387 */ /* 0x0007e20000100800 */
[----:B0-----:R-:W-:-:S03]  /*df60*/  SHF.R.S32.HI R2, RZ, 0x1f, R6 ;  /* 0x0000001fff027819 */ /* 0x001fc60000011406 */
[----:B------:R-:W4:Y:S04]  /*df70*/  LDL.LU R174, [R1+0x4e0] ;  /* 0x0004e00001ae7983 */ /* 0x000f280000300800 */
[----:B------:R-:W4:Y:S04]  /*df80*/  LDL.LU R171, [R1+0x4b4] ;  /* 0x0004b40001ab7983 */ /* 0x000f280000300800 */
[----:B-1----:R-:W4:Y:S01]  /*df90*/  LDL.LU R121, [R1+0x4d8] ;  /* 0x0004d80001797983 */ /* 0x002f220000300800 */
[----:B------:R-:W-:Y:S01]  /*dfa0*/  IMAD.X R182, R2, 0x1, R182, P5 ;  /* 0x0000000102b67824 */ /* 0x000fe200028e06b6 */
[----:B------:R-:W-:-:S02]  /*dfb0*/  IADD3 R179, P5, R6, R179, RZ ;  /* 0x000000b306b37210 */ /* 0x000fc40007fbe0ff */
[----:B---3--:R-:W3:Y:S01]  /*dfc0*/  LDL.LU R111, [R1+0x4ac] ;  /* 0x0004ac00016f7983 */ /* 0x008ee20000300800 */
[----:B------:R-:W-:Y:S01]  /*dfd0*/  IMAD.X R180, R2, 0x1, R180, P6 ;  /* 0x0000000102b47824 */ /* 0x000fe200030e06b4 */
[----:B------:R-:W-:Y:S01]  /*dfe0*/  IADD3 R178, P6, R6, R178, RZ ;  /* 0x000000b206b27210 */ /* 0x000fe20007fde0ff */
[C---:B------:R-:W-:Y:S02]  /*dff0*/  IMAD.X R175, R2.reuse, 0x1, R175, P1 ;  /* 0x0000000102af7824 */ /* 0x040fe400008e06af */
[----:B------:R-:W-:Y:S01]  /*e000*/  IMAD.X R172, R2, 0x1, R172, P2 ;  /* 0x0000000102ac7824 */ /* 0x000fe200010e06ac */
[C---:B------:R-:W-:Y:S02]  /*e010*/  IADD3 R119, P2, R6.reuse, R119, RZ ;  /* 0x0000007706777210 */ /* 0x040fe40007f5e0ff */
[----:B------:R-:W-:Y:S01]  /*e020*/  IADD3 R176, P1, R6, R176, RZ ;  /* 0x000000b006b07210 */ /* 0x000fe20007f3e0ff */
[C---:B------:R-:W-:Y:S02]  /*e030*/  IMAD.X R116, R2.reuse, 0x1, R116, P3 ;  /* 0x0000000102747824 */ /* 0x040fe400018e0674 */
[----:B------:R-:W-:Y:S01]  /*e040*/  IMAD.X R3, R2, 0x1, R3, P4 ;  /* 0x0000000102037824 */ /* 0x000fe200020e0603 */
[----:B------:R-:W-:-:S05]  /*e050*/  IADD3 R184, P4, R6, R184, RZ ;  /* 0x000000b806b87210 */ /* 0x000fca0007f9e0ff */
[----:B------:R-:W-:Y:S04]  /*e060*/  STL [R1+0x4ec], R184 ;  /* 0x0004ecb801007387 */ /* 0x000fe80000100800 */
[----:B------:R-:W-:Y:S04]  /*e070*/  STL [R1+0x510], R182 ;  /* 0x000510b601007387 */ /* 0x000fe80000100800 */
[----:B------:R-:W-:Y:S04]  /*e080*/  STL [R1+0x4e4], R179 ;  /* 0x0004e4b301007387 */ /* 0x000fe80000100800 */
[----:B------:R-:W-:Y:S04]  /*e090*/  STL [R1+0x508], R180 ;  /* 0x000508b401007387 */ /* 0x000fe80000100800 */
[----:B------:R-:W-:Y:S04]  /*e0a0*/  STL [R1+0x4dc], R178 ;  /* 0x0004dcb201007387 */ /* 0x000fe80000100800 */
[----:B------:R-:W-:Y:S04]  /*e0b0*/  STL [R1+0x500], R175 ;  /* 0x000500af01007387 */ /* 0x000fe80000100800 */
[----:B------:R0:W-:Y:S04]  /*e0c0*/  STL [R1+0x4cc], R119 ;  /* 0x0004cc7701007387 */ /* 0x0001e80000100800 */
[----:B------:R-:W-:Y:S04]  /*e0d0*/  STL [R1+0x4d4], R176 ;  /* 0x0004d4b001007387 */ /* 0x000fe80000100800 */
[----:B0-----:R-:W3:Y:S04]  /*e0e0*/  LDL.LU R119, [R1+0x4d0] ;  /* 0x0004d00001777983 */ /* 0x001ee80000300800 */
[----:B------:R-:W-:Y:S04]  /*e0f0*/  STL [R1+0x4f8], R172 ;  /* 0x0004f8ac01007387 */ /* 0x000fe80000100800 */
[----:B------:R0:W-:Y:S04]  /*e100*/  STL [R1+0x4f0], R116 ;  /* 0x0004f07401007387 */ /* 0x0001e80000100800 */
[----:B0-----:R-:W3:Y:S01]  /*e110*/  LDL.LU R116, [R1+0x4a4] ;  /* 0x0004a40001747983 */ /* 0x001ee20000300800 */
[----:B------:R-:W-:-:S03]  /*e120*/  IADD3 R117, P3, R6, R117, RZ ;  /* 0x0000007506757210 */ /* 0x000fc60007f7e0ff */
[----:B------:R-:W3:Y:S04]  /*e130*/  LDL.LU R192, [R1+0x4c8] ;  /* 0x0004c80001c07983 */ /* 0x000ee80000300800 */
[----:B------:R-:W3:Y:S04]  /*e140*/  LDL.LU R190, [R1+0x49c] ;  /* 0x00049c0001be7983 */ /* 0x000ee80000300800 */
[----:B------:R-:W3:Y:S04]  /*e150*/  LDL.LU R187, [R1+0x4c0] ;  /* 0x0004c00001bb7983 */ /* 0x000ee80000300800 */
[----:B------:R0:W-:Y:S04]  /*e160*/  STL [R1+0x4c4], R117 ;  /* 0x0004c47501007387 */ /* 0x0001e80000100800 */
[----:B------:R-:W3:Y:S04]  /*e170*/  LDL.LU R188, [R1+0x494] ;  /* 0x0004940001bc7983 */ /* 0x000ee80000300800 */
[----:B0-----:R-:W3:Y:S01]  /*e180*/  LDL.LU R117, [R1+0x4b8] ;  /* 0x0004b80001757983 */ /* 0x001ee20000300800 */
[----:B------:R-:W-:-:S03]  /*e190*/  IMAD.X R170, R2, 0x1, R170, P4 ;  /* 0x0000000102aa7824 */ /* 0x000fc600020e06aa */
[----:B------:R-:W3:Y:S04]  /*e1a0*/  LDL.LU R186, [R1+0x48c] ;  /* 0x00048c0001ba7983 */ /* 0x000ee80000300800 */
[----:B------:R0:W-:Y:S04]  /*e1b0*/  STL [R1+0x4e8], R170 ;  /* 0x0004e8aa01007387 */ /* 0x0001e80000100800 */
[----:B0-----:R-:W3:Y:S04]  /*e1c0*/  LDL.LU R170, [R1+0x4b0] ;  /* 0x0004b00001aa7983 */ /* 0x001ee80000300800 */
[----:B------:R-:W3:Y:S04]  /*e1d0*/  LDL.LU R176, [R1+0x484] ;  /* 0x0004840001b07983 */ /* 0x000ee80000300800 */
[----:B------:R-:W3:Y:S01]  /*e1e0*/  LDL.LU R172, [R1+0x4a8] ;  /* 0x0004a80001ac7983 */ /* 0x000ee20000300800 */
[----:B--2---:R-:W-:-:S05]  /*e1f0*/  IADD3 R120, P4, R6, R120, RZ ;  /* 0x0000007806787210 */ /* 0x004fca0007f9e0ff */
[----:B------:R0:W-:Y:S04]  /*e200*/  STL [R1+0x4bc], R120 ;  /* 0x0004bc7801007387 */ /* 0x0001e80000100800 */
[----:B0-----:R-:W2:Y:S01]  /*e210*/  LDL.LU R120, [R1+0x47c] ;  /* 0x00047c0001787983 */ /* 0x001ea20000300800 */
[----:B----4-:R-:W-:-:S03]  /*e220*/  IMAD.X R174, R2, 0x1, R174, P5 ;  /* 0x0000000102ae7824 */ /* 0x010fc600028e06ae */
[----:B------:R-:W4:Y:S01]  /*e230*/  LDL.LU R183, [R1+0x4a0] ;  /* 0x0004a00001b77983 */ /* 0x000f220000300800 */
[----:B------:R-:W-:Y:S01]  /*e240*/  IADD3 R171, P5, R6, R171, RZ ;  /* 0x000000ab06ab7210 */ /* 0x000fe20007fbe0ff */
[----:B------:R-:W-:Y:S02]  /*e250*/  IMAD.X R121, R2, 0x1, R121, P6 ;  /* 0x0000000102797824 */ /* 0x000fe400030e0679 */
[----:B------:R-:W-:Y:S01]  /*e260*/  STL [R1+0x4e0], R174 ;  /* 0x0004e0ae01007387 */ /* 0x000fe20000100800 */
[----:B---3--:R-:W-:-:S03]  /*e270*/  IADD3 R111, P6, R6, R111, RZ ;  /* 0x0000006f066f7210 */ /* 0x008fc60007fde0ff */
[----:B------:R0:W-:Y:S04]  /*e280*/  STL [R1+0x4d8], R121 ;  /* 0x0004d87901007387 */ /* 0x0001e80000100800 */
[----:B------:R1:W-:Y:S04]  /*e290*/  STL [R1+0x4b4], R171 ;  /* 0x0004b4ab01007387 */ /* 0x0003e80000100800 */
[----:B0-----:R-:W3:Y:S04]  /*e2a0*/  LDL.LU R121, [R1+0x474] ;  /* 0x0004740001797983 */ /* 0x001ee80000300800 */
[----:B------:R-:W3:Y:S04]  /*e2b0*/  LDL.LU R184, [R1+0x498] ;  /* 0x0004980001b87983 */ /* 0x000ee80000300800 */
[----:B------:R-:W3:Y:S04]  /*e2c0*/  LDL.LU R182, [R1+0x46c] ;  /* 0x00046c0001b67983 */ /* 0x000ee80000300800 */
[----:B------:R-:W3:Y:S04]  /*e2d0*/  LDL.LU R179, [R1+0x490] ;  /* 0x0004900001b37983 */ /* 0x000ee80000300800 */
[----:B------:R0:W-:Y:S04]  /*e2e0*/  STL [R1+0x4ac], R111 ;  /* 0x0004ac6f01007387 */ /* 0x0001e80000100800 */
[----:B------:R-:W3:Y:S04]  /*e2f0*/  LDL.LU R180, [R1+0x464] ;  /* 0x0004640001b47983 */ /* 0x000ee80000300800 */
[----:B------:R-:W3:Y:S04]  /*e300*/  LDL.LU R178, [R1+0x488] ;  /* 0x0004880001b27983 */ /* 0x000ee80000300800 */
[----:B------:R-:W3:Y:S04]  /*e310*/  LDL.LU R175, [R1+0x45c] ;  /* 0x00045c0001af7983 */ /* 0x000ee80000300800 */
[----:B------:R-:W3:Y:S04]  /*e320*/  LDL.LU R174, [R1+0x480] ;  /* 0x0004800001ae7983 */ /* 0x000ee80000300800 */
[----:B-1----:R-:W3:Y:S04]  /*e330*/  LDL.LU R171, [R1+0x454] ;  /* 0x0004540001ab7983 */ /* 0x002ee80000300800 */
[----:B0-----:R-:W3:Y:S01]  /*e340*/  LDL.LU R111, [R1+0x478] ;  /* 0x00047800016f7983 */ /* 0x001ee20000300800 */
[----:B------:R-:W-:-:S05]  /*e350*/  IMAD.X R119, R2, 0x1, R119, P1 ;  /* 0x0000000102777824 */ /* 0x000fca00008e0677 */
[----:B------:R0:W-:Y:S04]  /*e360*/  STL [R1+0x4d0], R119 ;  /* 0x0004d07701007387 */ /* 0x0001e80000100800 */
[----:B0-----:R-:W3:Y:S01]  /*e370*/  LDL.LU R119, [R1+0x44c] ;  /* 0x00044c0001777983 */ /* 0x001ee20000300800 */
[----:B------:R-:W-:-:S05]  /*e380*/  IADD3 R116, P1, R6, R116, RZ ;  /* 0x0000007406747210 */ /* 0x000fca0007f3e0ff */
[----:B------:R0:W-:Y:S04]  /*e390*/  STL [R1+0x4a4], R116 ;  /* 0x0004a47401007387 */ /* 0x0001e80000100800 */
[----:B0-----:R-:W3:Y:S01]  /*e3a0*/  LDL.LU R116, [R1+0x470] ;  /* 0x0004700001747983 */ /* 0x001ee20000300800 */
[----:B------:R-:W-:Y:S01]  /*e3b0*/  IMAD.X R192, R2, 0x1, R192, P2 ;  /* 0x0000000102c07824 */ /* 0x000fe200010e06c0 */
[----:B------:R-:W-:Y:S01]  /*e3c0*/  IADD3 R190, P2, R6, R190, RZ ;  /* 0x000000be06be7210 */ /* 0x000fe20007f5e0ff */
[----:B------:R-:W-:-:S03]  /*e3d0*/  IMAD.X R187, R2, 0x1, R187, P3 ;  /* 0x0000000102bb7824 */ /* 0x000fc600018e06bb */
[----:B------:R-:W-:Y:S01]  /*e3e0*/  STL [R1+0x4c8], R192 ;  /* 0x0004c8c001007387 */ /* 0x000fe20000100800 */
[----:B------:R-:W-:-:S03]  /*e3f0*/  IMAD.X R117, R2, 0x1, R117, P4 ;  /* 0x0000000102757824 */ /* 0x000fc600020e0675 */
[----:B------:R-:W-:Y:S04]  /*e400*/  STL [R1+0x49c], R190 ;  /* 0x00049cbe01007387 */ /* 0x000fe80000100800 */
[----:B------:R0:W-:Y:S04]  /*e410*/  STL [R1+0x4b8], R117 ;  /* 0x0004b87501007387 */ /* 0x0001e80000100800 */
[----:B------:R-:W-:Y:S04]  /*e420*/  STL [R1+0x4c0], R187 ;  /* 0x0004c0bb01007387 */ /* 0x000fe80000100800 */
[----:B0-----:R-:W3:Y:S01]  /*e430*/  LDL.LU R117, [R1+0x444] ;  /* 0x0004440001757983 */ /* 0x001ee20000300800 */
[----:B------:R-:W-:Y:S01]  /*e440*/  IADD3 R188, P3, R6, R188, RZ ;  /* 0x000000bc06bc7210 */ /* 0x000fe20007f7e0ff */
[----:B------:R-:W-:Y:S01]  /*e450*/  IMAD.X R170, R2, 0x1, R170, P5 ;  /* 0x0000000102aa7824 */ /* 0x000fe200028e06aa */
[----:B------:R-:W-:-:S03]  /*e460*/  IADD3 R186, P4, R6, R186, RZ ;  /* 0x000000ba06ba7210 */ /* 0x000fc60007f9e0ff */
[----:B------:R-:W-:Y:S01]  /*e470*/  STL [R1+0x494], R188 ;  /* 0x000494bc01007387 */ /* 0x000fe20000100800 */
[----:B------:R-:W-:-:S03]  /*e480*/  IADD3 R176, P5, R6, R176, RZ ;  /* 0x000000b006b07210 */ /* 0x000fc60007fbe0ff */
[----:B------:R0:W-:Y:S01]  /*e490*/  STL [R1+0x4b0], R170 ;  /* 0x0004b0aa01007387 */ /* 0x0001e20000100800 */
[----:B------:R-:W-:-:S03]  /*e4a0*/  IMAD.X R172, R2, 0x1, R172, P6 ;  /* 0x0000000102ac7824 */ /* 0x000fc600030e06ac */
[----:B0-----:R-:W3:Y:S04]  /*e4b0*/  LDL.LU R170, [R1+0x468] ;  /* 0x0004680001aa7983 */ /* 0x001ee80000300800 */
[----:B------:R-:W-:Y:S04]  /*e4c0*/  STL [R1+0x48c], R186 ;  /* 0x00048cba01007387 */ /* 0x000fe80000100800 */
[----:B------:R0:W-:Y:S04]  /*e4d0*/  STL [R1+0x484], R176 ;  /* 0x000484b001007387 */ /* 0x0001e80000100800 */
[----:B0-----:R-:W3:Y:S04]  /*e4e0*/  LDL.LU R176, [R1+0x43c] ;  /* 0x00043c0001b07983 */ /* 0x001ee80000300800 */
[----:B------:R0:W-:Y:S04]  /*e4f0*/  STL [R1+0x4a8], R172 ;  /* 0x0004a8ac01007387 */ /* 0x0001e80000100800 */
[----:B0-----:R-:W3:Y:S01]  /*e500*/  LDL.LU R172, [R1+0x460] ;  /* 0x0004600001ac7983 */ /* 0x001ee20000300800 */
[----:B--2---:R-:W-:Y:S01]  /*e510*/  IADD3 R120, P6, R6, R120, RZ ;  /* 0x0000007806787210 */ /* 0x004fe20007fde0ff */
[----:B----4-:R-:W-:-:S04]  /*e520*/  IMAD.X R183, R2, 0x1, R183, P1 ;  /* 0x0000000102b77824 */ /* 0x010fc800008e06b7 */
[----:B------:R0:W-:Y:S04]  /*e530*/  STL [R1+0x47c], R120 ;  /* 0x00047c7801007387 */ /* 0x0001e80000100800 */
[----:B0-----:R-:W2:Y:S01]  /*e540*/  LDL.LU R120, [R1+0x434] ;  /* 0x0004340001787983 */ /* 0x001ea20000300800 */
[----:B---3--:R-:W-:Y:S01]  /*e550*/  IADD3 R121, P1, R6, R121, RZ ;  /* 0x0000007906797210 */ /* 0x008fe20007f3e0ff */
[----:B------:R-:W-:-:S04]  /*e560*/  IMAD.X R184, R2, 0x1, R184, P2 ;  /* 0x0000000102b87824 */ /* 0x000fc800010e06b8 */
[----:B------:R0:W-:Y:S01]  /*e570*/  STL [R1+0x474], R121 ;  /* 0x0004747901007387 */ /* 0x0001e20000100800 */
[----:B------:R-:W-:Y:S01]  /*e580*/  IADD3 R182, P2, R6, R182, RZ ;  /* 0x000000b606b67210 */ /* 0x000fe20007f5e0ff */
[----:B------:R-:W-:Y:S02]  /*e590*/  IMAD.X R179, R2, 0x1, R179, P3 ;  /* 0x0000000102b37824 */ /* 0x000fe400018e06b3 */
[----:B0-----:R-:W3:Y:S04]  /*e5a0*/  LDL.LU R121, [R1+0x458] ;  /* 0x0004580001797983 */ /* 0x001ee80000300800 */
[----:B------:R-:W-:Y:S01]  /*e5b0*/  STL [R1+0x4a0], R183 ;  /* 0x0004a0b701007387 */ /* 0x000fe20000100800 */
[----:B------:R-:W-:-:S03]  /*e5c0*/  IADD3 R180, P3, R6, R180, RZ ;  /* 0x000000b406b47210 */ /* 0x000fc60007f7e0ff */
[----:B------:R-:W-:Y:S01]  /*e5d0*/  STL [R1+0x498], R184 ;  /* 0x000498b801007387 */ /* 0x000fe20000100800 */
[----:B------:R-:W-:-:S03]  /*e5e0*/  IMAD.X R178, R2, 0x1, R178, P4 ;  /* 0x0000000102b27824 */ /* 0x000fc600020e06b2 */
[----:B------:R-:W-:Y:S01]  /*e5f0*/  STL [R1+0x46c], R182 ;  /* 0x00046cb601007387 */ /* 0x000fe20000100800 */
[----:B------:R-:W-:-:S03]  /*e600*/  IADD3 R175, P4, R6, R175, RZ ;  /* 0x000000af06af7210 */ /* 0x000fc60007f9e0ff */
[----:B------:R-:W-:Y:S01]  /*e610*/  STL [R1+0x490], R179 ;  /* 0x000490b301007387 */ /* 0x000fe20000100800 */
[----:B------:R-:W-:-:S03]  /*e620*/  IMAD.X R174, R2, 0x1, R174, P5 ;  /* 0x0000000102ae7824 */ /* 0x000fc600028e06ae */
[----:B------:R-:W-:Y:S01]  /*e630*/  STL [R1+0x464], R180 ;  /* 0x000464b401007387 */ /* 0x000fe20000100800 */
[----:B------:R-:W-:-:S03]  /*e640*/  IMAD.X R111, R2, 0x1, R111, P6 ;  /* 0x00000001026f7824 */ /* 0x000fc600030e066f */
[----:B------:R-:W-:Y:S01]  /*e650*/  STL [R1+0x488], R178 ;  /* 0x000488b201007387 */ /* 0x000fe20000100800 */
[----:B------:R-:W-:-:S03]  /*e660*/  IADD3 R171, P5, R6, R171, RZ ;  /* 0x000000ab06ab7210 */ /* 0x000fc60007fbe0ff */
[----:B------:R-:W-:Y:S04]  /*e670*/  STL [R1+0x45c], R175 ;  /* 0x00045caf01007387 */ /* 0x000fe80000100800 */
[----:B------:R0:W-:Y:S04]  /*e680*/  STL [R1+0x478], R111 ;  /* 0x0004786f01007387 */ /* 0x0001e80000100800 */
[----:B------:R-:W-:Y:S04]  /*e690*/  STL [R1+0x480], R174 ;  /* 0x000480ae01007387 */ /* 0x000fe80000100800 */
[----:B0-----:R-:W4:Y:S04]  /*e6a0*/  LDL.LU R111, [R1+0x42c] ;  /* 0x00042c00016f7983 */ /* 0x001f280000300800 */
[----:B------:R-:W-:Y:S01]  /*e6b0*/  STL [R1+0x454], R171 ;  /* 0x000454ab01007387 */ /* 0x000fe20000100800 */
[----:B------:R-:W-:-:S05]  /*e6c0*/  IADD3 R119, P6, R6, R119, RZ ;  /* 0x0000007706777210 */ /* 0x000fca0007fde0ff */
[----:B------:R0:W-:Y:S04]  /*e6d0*/  STL [R1+0x44c], R119 ;  /* 0x00044c7701007387 */ /* 0x0001e80000100800 */
[----:B0-----:R-:W4:Y:S01]  /*e6e0*/  LDL.LU R119, [R1+0x450] ;  /* 0x0004500001777983 */ /* 0x001f220000300800 */
[----:B------:R-:W-:-:S03]  /*e6f0*/  IMAD.X R116, R2, 0x1, R116, P1 ;  /* 0x0000000102747824 */ /* 0x000fc600008e0674 */
[----:B------:R-:W4:Y:S04]  /*e700*/  LDL.LU R192, [R1+0x424] ;  /* 0x0004240001c07983 */ /* 0x000f280000300800 */
[----:B------:R-:W4:Y:S04]  /*e710*/  LDL.LU R190, [R1+0x448] ;  /* 0x0004480001be7983 */ /* 0x000f280000300800 */
[----:B------:R-:W4:Y:S04]  /*e720*/  LDL.LU R187, [R1+0x41c] ;  /* 0x00041c0001bb7983 */ /* 0x000f280000300800 */
[----:B------:R0:W-:Y:S04]  /*e730*/  STL [R1+0x470], R116 ;  /* 0x0004707401007387 */ /* 0x0001e80000100800 */
[----:B------:R-:W4:Y:S04]  /*e740*/  LDL.LU R188, [R1+0x440] ;  /* 0x0004400001bc7983 */ /* 0x000f280000300800 */
[----:B0-----:R-:W4:Y:S01]  /*e750*/  LDL.LU R116, [R1+0x414] ;  /* 0x0004140001747983 */ /* 0x001f220000300800 */
[----:B------:R-:W-:-:S03]  /*e760*/  IADD3 R117, P1, R6, R117, RZ ;  /* 0x0000007506757210 */ /* 0x000fc60007f3e0ff */
[----:B------:R-:W4:Y:S04]  /*e770*/  LDL.LU R186, [R1+0x438] ;  /* 0x0004380001ba7983 */ /* 0x000f280000300800 */
[----:B------:R0:W-:Y:S04]  /*e780*/  STL [R1+0x444], R117 ;  /* 0x0004447501007387 */ /* 0x0001e80000100800 */
[----:B0-----:R-:W4:Y:S04]  /*e790*/  LDL.LU R117, [R1+0x40c] ;  /* 0x00040c0001757983 */ /* 0x001f280000300800 */
[----:B------:R-:W4:Y:S01]  /*e7a0*/  LDL.LU R174, [R1+0x430] ;  /* 0x0004300001ae7983 */ /* 0x000f220000300800 */
[----:B------:R-:W-:-:S03]  /*e7b0*/  IMAD.X R170, R2, 0x1, R170, P2 ;  /* 0x0000000102aa7824 */ /* 0x000fc600010e06aa */
[----:B------:R-:W4:Y:S04]  /*e7c0*/  LDL.LU R171, [R1+0x404] ;  /* 0x0004040001ab7983 */ /* 0x000f280000300800 */
[----:B------:R0:W-:Y:S04]  /*e7d0*/  STL [R1+0x468], R170 ;  /* 0x000468aa01007387 */ /* 0x0001e80000100800 */
[----:B0-----:R-:W4:Y:S01]  /*e7e0*/  LDL.LU R170, [R1+0x428] ;  /* 0x0004280001aa7983 */ /* 0x001f220000300800 */
[----:B------:R-:W-:-:S03]  /*e7f0*/  IADD3 R176, P2, R6, R176, RZ ;  /* 0x000000b006b07210 */ /* 0x000fc60007f5e0ff */
[----:B------:R-:W4:Y:S04]  /*e800*/  LDL.LU R183, [R1+0x3fc] ;  /* 0x0003fc0001b77983 */ /* 0x000f280000300800 */
[----:B------:R-:W-:Y:S01]  /*e810*/  STL [R1+0x43c], R176 ;  /* 0x00043cb001007387 */ /* 0x000fe20000100800 */
[----:B------:R-:W-:-:S05]  /*e820*/  IMAD.X R172, R2, 0x1, R172, P3 ;  /* 0x0000000102ac7824 */ /* 0x000fca00018e06ac */
[----:B------:R0:W-:Y:S04]  /*e830*/  STL [R1+0x460], R172 ;  /* 0x000460ac01007387 */ /* 0x0001e80000100800 */
[----:B0-----:R-:W4:Y:S01]  /*e840*/  LDL.LU R172, [R1+0x420] ;  /* 0x0004200001ac7983 */ /* 0x001f220000300800 */
[----:B--2---:R-:W-:-:S05]  /*e850*/  IADD3 R120, P3, R6, R120, RZ ;  /* 0x0000007806787210 */ /* 0x004fca0007f7e0ff */
[----:B------:R0:W-:Y:S04]  /*e860*/  STL [R1+0x434], R120 ;  /* 0x0004347801007387 */ /* 0x0001e80000100800 */
[----:B------:R-:W2:Y:S04]  /*e870*/  LDL.LU R184, [R1+0x3f4] ;  /* 0x0003f40001b87983 */ /* 0x000ea80000300800 */
[----:B------:R-:W2:Y:S04]  /*e880*/  LDL.LU R182, [R1+0x418] ;  /* 0x0004180001b67983 */ /* 0x000ea80000300800 */
[----:B------:R-:W2:Y:S01]  /*e890*/  LDL.LU R179, [R1+0x3ec] ;  /* 0x0003ec0001b37983 */ /* 0x000ea20000300800 */
[----:B---3--:R-:W-:-:S05]  /*e8a0*/  IMAD.X R121, R2, 0x1, R121, P4 ;  /* 0x0000000102797824 */ /* 0x008fca00020e0679 */
[----:B------:R1:W-:Y:S04]  /*e8b0*/  STL [R1+0x458], R121 ;  /* 0x0004587901007387 */ /* 0x0003e80000100800 */
[----:B------:R-:W3:Y:S04]  /*e8c0*/  LDL.LU R180, [R1+0x410] ;  /* 0x0004100001b47983 */ /* 0x000ee80000300800 */
[----:B------:R-:W3:Y:S04]  /*e8d0*/  LDL.LU R178, [R1+0x3e4] ;  /* 0x0003e40001b27983 */ /* 0x000ee80000300800 */
[----:B------:R-:W3:Y:S04]  /*e8e0*/  LDL.LU R175, [R1+0x408] ;  /* 0x0004080001af7983 */ /* 0x000ee80000300800 */
[----:B------:R-:W3:Y:S04]  /*e8f0*/  LDL.LU R176, [R1+0x3dc] ;  /* 0x0003dc0001b07983 */ /* 0x000ee80000300800 */
[----:B0-----:R-:W3:Y:S04]  /*e900*/  LDL.LU R120, [R1+0x400] ;  /* 0x0004000001787983 */ /* 0x001ee80000300800 */
[----:B-1----:R-:W3:Y:S01]  /*e910*/  LDL.LU R121, [R1+0x3d4] ;  /* 0x0003d40001797983 */ /* 0x002ee20000300800 */
[----:B----4-:R-:W-:-:S05]  /*e920*/  IADD3 R111, P4, R6, R111, RZ ;  /* 0x0000006f066f7210 */ /* 0x010fca0007f9e0ff */
[----:B------:R0:W-:Y:S04]  /*e930*/  STL [R1+0x42c], R111 ;  /* 0x00042c6f01007387 */ /* 0x0001e80000100800 */
[----:B0-----:R-:W4:Y:S01]  /*e940*/  LDL.LU R111, [R1+0x3f8] ;  /* 0x0003f800016f7983 */ /* 0x001f220000300800 */
[----:B------:R-:W-:-:S05]  /*e950*/  IMAD.X R119, R2, 0x1, R119, P5 ;  /* 0x0000000102777824 */ /* 0x000fca00028e0677 */
[----:B------:R0:W-:Y:S01]  /*e960*/  STL [R1+0x450], R119 ;  /* 0x0004507701007387 */ /* 0x0001e20000100800 */
[----:B------:R-:W-:Y:S01]  /*e970*/  IADD3 R192, P5, R6, R192, RZ ;  /* 0x000000c006c07210 */ /* 0x000fe20007fbe0ff */
[----:B------:R-:W-:Y:S02]  /*e980*/  IMAD.X R190, R2, 0x1, R190, P6 ;  /* 0x0000000102be7824 */ /* 0x000fe400030e06be */
[----:B0-----:R-:W4:Y:S01]  /*e990*/  LDL.LU R119, [R1+0x3cc] ;  /* 0x0003cc0001777983 */ /* 0x001f220000300800 */
[----:B------:R-:W-:Y:S01]  /*e9a0*/  IADD3 R187, P6, R6, R187, RZ ;  /* 0x000000bb06bb7210 */ /* 0x000fe20007fde0ff */
[----:B------:R-:W-:Y:S02]  /*e9b0*/  IMAD.X R188, R2, 0x1, R188, P1 ;  /* 0x0000000102bc7824 */ /* 0x000fe400008e06bc */
[----:B------:R-:W-:Y:S01]  /*e9c0*/  STL [R1+0x424], R192 ;  /* 0x000424c001007387 */ /* 0x000fe20000100800 */
[----:B------:R-:W-:-:S03]  /*e9d0*/  IADD3 R116, P1, R6, R116, RZ ;  /* 0x0000007406747210 */ /* 0x000fc60007f3e0ff */
[----:B------:R-:W-:Y:S04]  /*e9e0*/  STL [R1+0x448], R190 ;  /* 0x000448be01007387 */ /* 0x000fe80000100800 */
[----:B------:R0:W-:Y:S04]  /*e9f0*/  STL [R1+0x414], R116 ;  /* 0x0004147401007387 */ /* 0x0001e80000100800 */
[----:B------:R-:W-:Y:S04]  /*ea00*/  STL [R1+0x41c], R187 ;  /* 0x00041cbb01007387 */ /* 0x000fe80000100800 */
[----:B0-----:R-:W4:Y:S01]  /*ea10*/  LDL.LU R116, [R1+0x3f0] ;  /* 0x0003f00001747983 */ /* 0x001f220000300800 */
[----:B------:R-:W-:Y:S01]  /*ea20*/  IMAD.X R186, R2, 0x1, R186, P2 ;  /* 0x0000000102ba7824 */ /* 0x000fe200010e06ba */
[----:B------:R-:W-:-:S02]  /*ea30*/  IADD3 R117, P2, R6, R117, RZ ;  /* 0x0000007506757210 */ /* 0x000fc40007f5e0ff */
[----:B------:R-:W-:Y:S04]  /*ea40*/  STL [R1+0x440], R188 ;  /* 0x000440bc01007387 */ /* 0x000fe80000100800 */
[----:B------:R0:W-:Y:S04]  /*ea50*/  STL [R1+0x40c], R117 ;  /* 0x00040c7501007387 */ /* 0x0001e80000100800 */
[----:B0-----:R-:W4:Y:S01]  /*ea60*/  LDL.LU R117, [R1+0x3c4] ;  /* 0x0003c40001757983 */ /* 0x001f220000300800 */
[----:B------:R-:W-:Y:S01]  /*ea70*/  IMAD.X R174, R2, 0x1, R174, P3 ;  /* 0x0000000102ae7824 */ /* 0x000fe200018e06ae */
[----:B------:R-:W-:-:S02]  /*ea80*/  IADD3 R171, P3, R6, R171, RZ ;  /* 0x000000ab06ab7210 */ /* 0x000fc40007f7e0ff */
[----:B------:R-:W-:Y:S01]  /*ea90*/  STL [R1+0x438], R186 ;  /* 0x000438ba01007387 */ /* 0x000fe20000100800 */
[----:B------:R-:W-:-:S03]  /*eaa0*/  IMAD.X R170, R2, 0x1, R170, P4 ;  /* 0x0000000102aa7824 */ /* 0x000fc600020e06aa */
[----:B------:R0:W-:Y:S04]  /*eab0*/  STL [R1+0x430], R174 ;  /* 0x000430ae01007387 */ /* 0x0001e80000100800 */
[----:B0-----:R-:W4:Y:S04]  /*eac0*/  LDL.LU R174, [R1+0x3e8] ;  /* 0x0003e80001ae7983 */ /* 0x001f280000300800 */
[----:B------:R0:W-:Y:S01]  /*ead0*/  STL [R1+0x404], R171 ;  /* 0x000404ab01007387 */ /* 0x0001e20000100800 */
[----:B------:R-:W-:-:S03]  /*eae0*/  IADD3 R183, P4, R6, R183, RZ ;  /* 0x000000b706b77210 */ /* 0x000fc60007f9e0ff */
[----:B0-----:R-:W4:Y:S04]  /*eaf0*/  LDL.LU R171, [R1+0x3bc] ;  /* 0x0003bc0001ab7983 */ /* 0x001f280000300800 */
[----:B------:R0:W-:Y:S01]  /*eb00*/  STL [R1+0x428], R170 ;  /* 0x000428aa01007387 */ /* 0x0001e20000100800 */
[----:B------:R-:W-:-:S03]  /*eb10*/  IMAD.X R172, R2, 0x1, R172, P5 ;  /* 0x0000000102ac7824 */ /* 0x000fc600028e06ac */
[----:B0-----:R-:W4:Y:S04]  /*eb20*/  LDL.LU R170, [R1+0x3e0] ;  /* 0x0003e00001aa7983 */ /* 0x001f280000300800 */
[----:B------:R0:W-:Y:S04]  /*eb30*/  STL [R1+0x420], R172 ;  /* 0x000420ac01007387 */ /* 0x0001e80000100800 */
[----:B0-----:R-:W4:Y:S04]  /*eb40*/  LDL.LU R172, [R1+0x3b4] ;  /* 0x0003b40001ac7983 */ /* 0x001f280000300800 */
[----:B------:R-:W-:Y:S01]  /*eb50*/  STL [R1+0x3fc], R183 ;  /* 0x0003fcb701007387 */ /* 0x000fe20000100800 */
[----:B--2---:R-:W-:Y:S01]  /*eb60*/  IADD3 R184, P5, R6, R184, RZ ;  /* 0x000000b806b87210 */ /* 0x004fe20007fbe0ff */
[----:B------:R-:W-:-:S04]  /*eb70*/  IMAD.X R182, R2, 0x1, R182, P6 ;  /* 0x0000000102b67824 */ /* 0x000fc800030e06b6 */
[----:B------:R-:W-:Y:S01]  /*eb80*/  STL [R1+0x3f4], R184 ;  /* 0x0003f4b801007387 */ /* 0x000fe20000100800 */
[----:B------:R-:W-:-:S03]  /*eb90*/  IADD3 R179, P6, R6, R179, RZ ;  /* 0x000000b306b37210 */ /* 0x000fc60007fde0ff */
[----:B------:R-:W-:Y:S04]  /*eba0*/  STL [R1+0x418], R182 ;  /* 0x000418b601007387 */ /* 0x000fe80000100800 */
[----:B------:R-:W-:Y:S01]  /*ebb0*/  STL [R1+0x3ec], R179 ;  /* 0x0003ecb301007387 */ /* 0x000fe20000100800 */
[----:B---3--:R-:W-:Y:S01]  /*ebc0*/  IMAD.X R180, R2, 0x1, R180, P1 ;  /* 0x0000000102b47824 */ /* 0x008fe200008e06b4 */
[----:B------:R-:W-:-:S04]  /*ebd0*/  IADD3 R178, P1, R6, R178, RZ ;  /* 0x000000b206b27210 */ /* 0x000fc80007f3e0ff */
[----:B------:R-:W-:Y:S01]  /*ebe0*/  STL [R1+0x410], R180 ;  /* 0x000410b401007387 */ /* 0x000fe20000100800 */
[----:B------:R-:W-:-:S03]  /*ebf0*/  IMAD.X R175, R2, 0x1, R175, P2 ;  /* 0x0000000102af7824 */ /* 0x000fc600010e06af */
[----:B------:R-:W-:Y:S01]  /*ec00*/  STL [R1+0x3e4], R178 ;  /* 0x0003e4b201007387 */ /* 0x000fe20000100800 */
[----:B------:R-:W-:Y:S01]  /*ec10*/  IADD3 R176, P2, R6, R176, RZ ;  /* 0x000000b006b07210 */ /* 0x000fe20007f5e0ff */
[----:B------:R-:W-:Y:S02]  /*ec20*/  IMAD.X R120, R2, 0x1, R120, P3 ;  /* 0x0000000102787824 */ /* 0x000fe400018e0678 */
[----:B------:R-:W-:Y:S01]  /*ec30*/  STL [R1+0x408], R175 ;  /* 0x000408af01007387 */ /* 0x000fe20000100800 */
[----:B------:R-:W-:-:S03]  /*ec40*/  IADD3 R121, P3, R6, R121, RZ ;  /* 0x0000007906797210 */ /* 0x000fc60007f7e0ff */
[----:B------:R0:W-:Y:S04]  /*ec50*/  STL [R1+0x400], R120 ;  /* 0x0004007801007387 */ /* 0x0001e80000100800 */
[----:B------:R-:W-:Y:S04]  /*ec60*/  STL [R1+0x3dc], R176 ;  /* 0x0003dcb001007387 */ /* 0x000fe80000100800 */
[----:B0-----:R-:W2:Y:S01]  /*ec70*/  LDL.LU R120, [R1+0x3d8] ;  /* 0x0003d80001787983 */ /* 0x001ea20000300800 */
[----:B----4-:R-:W-:-:S05]  /*ec80*/  IMAD.X R111, R2, 0x1, R111, P4 ;  /* 0x00000001026f7824 */ /* 0x010fca00020e066f */
[----:B------:R0:W-:Y:S04]  /*ec90*/  STL [R1+0x3f8], R111 ;  /* 0x0003f86f01007387 */ /* 0x0001e80000100800 */
[----:B------:R1:W-:Y:S04]  /*eca0*/  STL [R1+0x3d4], R121 ;  /* 0x0003d47901007387 */ /* 0x0003e80000100800 */
[----:B0-----:R-:W3:Y:S04]  /*ecb0*/  LDL.LU R111, [R1+0x3ac] ;  /* 0x0003ac00016f7983 */ /* 0x001ee80000300800 */
[----:B------:R-:W4:Y:S04]  /*ecc0*/  LDL.LU R187, [R1+0x3d0] ;  /* 0x0003d00001bb7983 */ /* 0x000f280000300800 */
[----:B------:R-:W4:Y:S01]  /*ecd0*/  LDL.LU R188, [R1+0x3a4] ;  /* 0x0003a40001bc7983 */ /* 0x000f220000300800 */
[----:B------:R-:W-:-:S03]  /*ece0*/  IADD3 R119, P4, R6, R119, RZ ;  /* 0x0000007706777210 */ /* 0x000fc60007f9e0ff */
[----:B------:R-:W4:Y:S04]  /*ecf0*/  LDL.LU R180, [R1+0x3c8] ;  /* 0x0003c80001b47983 */ /* 0x000f280000300800 */
[----:B------:R0:W-:Y:S04]  /*ed00*/  STL [R1+0x3cc], R119 ;  /* 0x0003cc7701007387 */ /* 0x0001e80000100800 */
[----:B------:R-:W4:Y:S04]  /*ed10*/  LDL.LU R175, [R1+0x39c] ;  /* 0x00039c0001af7983 */ /* 0x000f280000300800 */
[----:B-1----:R-:W4:Y:S04]  /*ed20*/  LDL.LU R121, [R1+0x3c0] ;  /* 0x0003c00001797983 */ /* 0x002f280000300800 */
[----:B------:R-:W4:Y:S04]  /*ed30*/  LDL.LU R176, [R1+0x394] ;  /* 0x0003940001b07983 */ /* 0x000f280000300800 */
[----:B0-----:R-:W4:Y:S01]  /*ed40*/  LDL.LU R119, [R1+0x3b8] ;  /* 0x0003b80001777983 */ /* 0x001f220000300800 */
[----:B------:R-:W-:-:S05]  /*ed50*/  IMAD.X R116, R2, 0x1, R116, P5 ;  /* 0x0000000102747824 */ /* 0x000fca00028e0674 */
[----:B------:R0:W-:Y:S04]  /*ed60*/  STL [R1+0x3f0], R116 ;  /* 0x0003f07401007387 */ /* 0x0001e80000100800 */
[----:B0-----:R-:W4:Y:S01]  /*ed70*/  LDL.LU R116, [R1+0x38c] ;  /* 0x00038c0001747983 */ /* 0x001f220000300800 */
[----:B------:R-:W-:-:S05]  /*ed80*/  IADD3 R117, P5, R6, R117, RZ ;  /* 0x0000007506757210 */ /* 0x000fca0007fbe0ff */
[----:B------:R0:W-:Y:S04]  /*ed90*/  STL [R1+0x3c4], R117 ;  /* 0x0003c47501007387 */ /* 0x0001e80000100800 */
[----:B0-----:R-:W4:Y:S01]  /*eda0*/  LDL.LU R117, [R1+0x3b0] ;  /* 0x0003b00001757983 */ /* 0x001f220000300800 */
[----:B------:R-:W-:Y:S01]  /*edb0*/  IMAD.X R174, R2, 0x1, R174, P6 ;  /* 0x0000000102ae7824 */ /* 0x000fe200030e06ae */
[----:B------:R-:W-:Y:S01]  /*edc0*/  IADD3 R171, P6, R6, R171, RZ ;  /* 0x000000ab06ab7210 */ /* 0x000fe20007fde0ff */
[----:B------:R-:W-:-:S05]  /*edd0*/  IMAD.X R170, R2, 0x1, R170, P1 ;  /* 0x0000000102aa7824 */ /* 0x000fca00008e06aa */
[----:B------:R0:W-:Y:S04]  /*ede0*/  STL [R1+0x3e0], R170 ;  /* 0x0003e0aa01007387 */ /* 0x0001e80000100800 */
[----:B------:R1:W-:Y:S01]  /*edf0*/  STL [R1+0x3e8], R174 ;  /* 0x0003e8ae01007387 */ /* 0x0003e20000100800 */
[----:B------:R-:W-:-:S03]  /*ee00*/  IADD3 R172, P1, R6, R172, RZ ;  /* 0x000000ac06ac7210 */ /* 0x000fc60007f3e0ff */
[----:B0-----:R-:W4:Y:S04]  /*ee10*/  LDL.LU R170, [R1+0x384] ;  /* 0x0003840001aa7983 */ /* 0x001f280000300800 */
[----:B------:R0:W-:Y:S04]  /*ee20*/  STL [R1+0x3bc], R171 ;  /* 0x0003bcab01007387 */ /* 0x0001e80000100800 */
[----:B------:R-:W4:Y:S04]  /*ee30*/  LDL.LU R186, [R1+0x3a8] ;  /* 0x0003a80001ba7983 */ /* 0x000f280000300800 */
[----:B------:R-:W4:Y:S04]  /*ee40*/  LDL.LU R183, [R1+0x37c] ;  /* 0x00037c0001b77983 */ /* 0x000f280000300800 */
[----:B------:R-:W4:Y:S04]  /*ee50*/  LDL.LU R184, [R1+0x3a0] ;  /* 0x0003a00001b87983 */ /* 0x000f280000300800 */
[----:B------:R0:W-:Y:S04]  /*ee60*/  STL [R1+0x3b4], R172 ;  /* 0x0003b4ac01007387 */ /* 0x0001e80000100800 */
[----:B------:R-:W4:Y:S04]  /*ee70*/  LDL.LU R182, [R1+0x374] ;  /* 0x0003740001b67983 */ /* 0x000f280000300800 */
[----:B------:R-:W4:Y:S04]  /*ee80*/  LDL.LU R179, [R1+0x398] ;  /* 0x0003980001b37983 */ /* 0x000f280000300800 */
[----:B------:R-:W4:Y:S04]  /*ee90*/  LDL.LU R178, [R1+0x36c] ;  /* 0x00036c0001b27983 */ /* 0x000f280000300800 */
[----:B-1----:R-:W4:Y:S04]  /*eea0*/  LDL.LU R174, [R1+0x390] ;  /* 0x0003900001ae7983 */ /* 0x002f280000300800 */
[----:B0-----:R-:W4:Y:S04]  /*eeb0*/  LDL.LU R171, [R1+0x364] ;  /* 0x0003640001ab7983 */ /* 0x001f280000300800 */
[----:B------:R-:W4:Y:S01]  /*eec0*/  LDL.LU R172, [R1+0x388] ;  /* 0x0003880001ac7983 */ /* 0x000f220000300800 */
[----:B--2---:R-:W-:-:S05]  /*eed0*/  IMAD.X R120, R2, 0x1, R120, P2 ;  /* 0x0000000102787824 */ /* 0x004fca00010e0678 */
[----:B------:R0:W-:Y:S04]  /*eee0*/  STL [R1+0x3d8], R120 ;  /* 0x0003d87801007387 */ /* 0x0001e80000100800 */
[----:B0-----:R-:W2:Y:S01]  /*eef0*/  LDL.LU R120, [R1+0x35c] ;  /* 0x00035c0001787983 */ /* 0x001ea20000300800 */
[----:B---3--:R-:W-:Y:S01]  /*ef00*/  IADD3 R111, P2, R6, R111, RZ ;  /* 0x0000006f066f7210 */ /* 0x008fe20007f5e0ff */
[----:B----4-:R-:W-:-:S04]  /*ef10*/  IMAD.X R187, R2, 0x1, R187, P3 ;  /* 0x0000000102bb7824 */ /* 0x010fc800018e06bb */
[----:B------:R0:W-:Y:S01]  /*ef20*/  STL [R1+0x3ac], R111 ;  /* 0x0003ac6f01007387 */ /* 0x0001e20000100800 */
[----:B------:R-:W-:Y:S01]  /*ef30*/  IADD3 R188, P3, R6, R188, RZ ;  /* 0x000000bc06bc7210 */ /* 0x000fe20007f7e0ff */
[----:B------:R-:W-:Y:S02]  /*ef40*/  IMAD.X R180, R2, 0x1, R180, P4 ;  /* 0x0000000102b47824 */ /* 0x000fe400020e06b4 */
[----:B0-----:R-:W3:Y:S04]  /*ef50*/  LDL.LU R111, [R1+0x380] ;  /* 0x00038000016f7983 */ /* 0x001ee80000300800 */
[----:B------:R-:W-:Y:S01]  /*ef60*/  STL [R1+0x3d0], R187 ;  /* 0x0003d0bb01007387 */ /* 0x000fe20000100800 */
[----:B------:R-:W-:Y:S01]  /*ef70*/  IADD3 R175, P4, R6, R175, RZ ;  /* 0x000000af06af7210 */ /* 0x000fe20007f9e0ff */
[----:B------:R-:W-:-:S02]  /*ef80*/  IMAD.X R121, R2, 0x1, R121, P5 ;  /* 0x0000000102797824 */ /* 0x000fc400028e0679 */
[----:B------:R-:W-:Y:S04]  /*ef90*/  STL [R1+0x3a4], R188 ;  /* 0x0003a4bc01007387 */ /* 0x000fe80000100800 */
[----:B------:R0:W-:Y:S01]  /*efa0*/  STL [R1+0x3c0], R121 ;  /* 0x0003c07901007387 */ /* 0x0001e20000100800 */
[----:B------:R-:W-:-:S03]  /*efb0*/  IMAD.X R119, R2, 0x1, R119, P6 ;  /* 0x0000000102777824 */ /* 0x000fc600030e0677 */
[----:B------:R-:W-:Y:S01]  /*efc0*/  STL [R1+0x3c8], R180 ;  /* 0x0003c8b401007387 */ /* 0x000fe20000100800 */
[----:B------:R-:W-:-:S03]  /*efd0*/  IADD3 R176, P5, R6, R176, RZ ;  /* 0x000000b006b07210 */ /* 0x000fc60007fbe0ff */
[----:B0-----:R-:W4:Y:S04]  /*efe0*/  LDL.LU R121, [R1+0x354] ;  /* 0x0003540001797983 */ /* 0x001f280000300800 */
[----:B------:R-:W-:Y:S04]  /*eff0*/  STL [R1+0x39c], R175 ;  /* 0x00039caf01007387 */ /* 0x000fe80000100800 */
[----:B------:R0:W-:Y:S01]  /*f000*/  STL [R1+0x3b8], R119 ;  /* 0x0003b87701007387 */ /* 0x0001e20000100800 */
[----:B------:R-:W-:-:S03]  /*f010*/  IADD3 R116, P6, R6, R116, RZ ;  /* 0x0000007406747210 */ /* 0x000fc60007fde0ff */
[----:B0-----:R-:W4:Y:S04]  /*f020*/  LDL.LU R119, [R1+0x378] ;  /* 0x0003780001777983 */ /* 0x001f280000300800 */
[----:B------:R-:W-:Y:S04]  /*f030*/  STL [R1+0x394], R176 ;  /* 0x000394b001007387 */ /* 0x000fe80000100800 */
[----:B------:R0:W-:Y:S04]  /*f040*/  STL [R1+0x38c], R116 ;  /* 0x00038c7401007387 */ /* 0x0001e80000100800 */
[----:B0-----:R-:W4:Y:S01]  /*f050*/  LDL.LU R116, [R1+0x34c] ;  /* 0x00034c0001747983 */ /* 0x001f220000300800 */
[----:B------:R-:W-:-:S03]  /*f060*/  IMAD.X R117, R2, 0x1, R117, P1 ;  /* 0x0000000102757824 */ /* 0x000fc600008e0675 */
[----:B------:R-:W4:Y:S04]  /*f070*/  LDL.LU R180, [R1+0x370] ;  /* 0x0003700001b47983 */ /* 0x000f280000300800 */
[----:B------:R-:W4:Y:S04]  /*f080*/  LDL.LU R175, [R1+0x344] ;  /* 0x0003440001af7983 */ /* 0x000f280000300800 */
[----:B------:R0:W-:Y:S04]  /*f090*/  STL [R1+0x3b0], R117 ;  /* 0x0003b07501007387 */ /* 0x0001e80000100800 */
[----:B0-----:R-:W4:Y:S04]  /*f0a0*/  LDL.LU R117, [R1+0x368] ;  /* 0x0003680001757983 */ /* 0x001f280000300800 */
[----:B------:R-:W4:Y:S01]  /*f0b0*/  LDL.LU R176, [R1+0x33c] ;  /* 0x00033c0001b07983 */ /* 0x000f220000300800 */
[----:B------:R-:W-:-:S05]  /*f0c0*/  IADD3 R170, P1, R6, R170, RZ ;  /* 0x000000aa06aa7210 */ /* 0x000fca0007f3e0ff */
[----:B------:R0:W-:Y:S01]  /*f0d0*/  STL [R1+0x384], R170 ;  /* 0x000384aa01007387 */ /* 0x0001e20000100800 */
[----:B------:R-:W-:Y:S01]  /*f0e0*/  IMAD.X R186, R2, 0x1, R186, P2 ;  /* 0x0000000102ba7824 */ /* 0x000fe200010e06ba */
[----:B------:R-:W-:Y:S02]  /*f0f0*/  IADD3 R183, P2, R6, R183, RZ ;  /* 0x000000b706b77210 */ /* 0x000fe40007f5e0ff */
[----:B0-----:R-:W4:Y:S01]  /*f100*/  LDL.LU R170, [R1+0x360] ;  /* 0x0003600001aa7983 */ /* 0x001f220000300800 */
[----:B------:R-:W-:-:S03]  /*f110*/  IMAD.X R184, R2, 0x1, R184, P3 ;  /* 0x0000000102b87824 */ /* 0x000fc600018e06b8 */
        /* <DEDUP_REMOVED lines=12> */
[----:B------:R0:W-:Y:S04]  /*f1e0*/  STL [R1+0x388], R172 ;  /* 0x000388ac01007387 */ /* 0x0001e80000100800 */
[----:B------:R-:W-:Y:S04]  /*f1f0*/  STL [R1+0x390], R174 ;  /* 0x000390ae01007387 */ /* 0x000fe80000100800 */
[----:B0-----:R-:W4:Y:S04]  /*f200*/  LDL.LU R172, [R1+0x334] ;  /* 0x0003340001ac7983 */ /* 0x001f280000300800 */
[----:B------:R-:W-:Y:S01]  /*f210*/  STL [R1+0x364], R171 ;  /* 0x000364ab01007387 */ /* 0x000fe20000100800 */
[----:B--2---:R-:W-:-:S05]  /*f220*/  IADD3 R120, P6, R6, R120, RZ ;  /* 0x0000007806787210 */ /* 0x004fca0007fde0ff */
[----:B------:R0:W-:Y:S04]  /*f230*/  STL [R1+0x35c], R120 ;  /* 0x00035c7801007387 */ /* 0x0001e80000100800 */
[----:B0-----:R-:W2:Y:S04]  /*f240*/  LDL.LU R120, [R1+0x358] ;  /* 0x0003580001787983 */ /* 0x001ea80000300800 */
[----:B------:R-:W2:Y:S04]  /*f250*/  LDL.LU R187, [R1+0x32c] ;  /* 0x00032c0001bb7983 */ /* 0x000ea80000300800 */
[----:B------:R-:W2:Y:S04]  /*f260*/  LDL.LU R188, [R1+0x350] ;  /* 0x0003500001bc7983 */ /* 0x000ea80000300800 */
[----:B------:R-:W2:Y:S01]  /*f270*/  LDL.LU R178, [R1+0x324] ;  /* 0x0003240001b27983 */ /* 0x000ea20000300800 */
[----:B---3--:R-:W-:-:S05]  /*f280*/  IMAD.X R111, R2, 0x1, R111, P1 ;  /* 0x00000001026f7824 */ /* 0x008fca00008e066f */
[----:B------:R0:W-:Y:S04]  /*f290*/  STL [R1+0x380], R111 ;  /* 0x0003806f01007387 */ /* 0x0001e80000100800 */
[----:B------:R-:W3:Y:S04]  /*f2a0*/  LDL.LU R174, [R1+0x348] ;  /* 0x0003480001ae7983 */ /* 0x000ee80000300800 */
[----:B0-----:R-:W3:Y:S04]  /*f2b0*/  LDL.LU R111, [R1+0x31c] ;  /* 0x00031c00016f7983 */ /* 0x001ee80000300800 */
[----:B------:R-:W3:Y:S01]  /*f2c0*/  LDL.LU R171, [R1+0x340] ;  /* 0x0003400001ab7983 */ /* 0x000ee20000300800 */
[----:B----4-:R-:W-:-:S05]  /*f2d0*/  IADD3 R121, P1, R6, R121, RZ ;  /* 0x0000007906797210 */ /* 0x010fca0007f3e0ff */
[----:B------:R0:W-:Y:S04]  /*f2e0*/  STL [R1+0x354], R121 ;  /* 0x0003547901007387 */ /* 0x0001e80000100800 */
[----:B0-----:R-:W4:Y:S01]  /*f2f0*/  LDL.LU R121, [R1+0x314] ;  /* 0x0003140001797983 */ /* 0x001f220000300800 */
[----:B------:R-:W-:-:S05]  /*f300*/  IMAD.X R119, R2, 0x1, R119, P2 ;  /* 0x0000000102777824 */ /* 0x000fca00010e0677 */
[----:B------:R0:W-:Y:S04]  /*f310*/  STL [R1+0x378], R119 ;  /* 0x0003787701007387 */ /* 0x0001e80000100800 */
[----:B0-----:R-:W4:Y:S01]  /*f320*/  LDL.LU R119, [R1+0x338] ;  /* 0x0003380001777983 */ /* 0x001f220000300800 */
[----:B------:R-:W-:-:S05]  /*f330*/  IADD3 R116, P2, R6, R116, RZ ;  /* 0x0000007406747210 */ /* 0x000fca0007f5e0ff */
[----:B------:R0:W-:Y:S04]  /*f340*/  STL [R1+0x34c], R116 ;  /* 0x00034c7401007387 */ /* 0x0001e80000100800 */
[----:B0-----:R-:W4:Y:S01]  /*f350*/  LDL.LU R116, [R1+0x30c] ;  /* 0x00030c0001747983 */ /* 0x001f220000300800 */
[C---:B------:R-:W-:Y:S02]  /*f360*/  IMAD.X R180, R2.reuse, 0x1, R180, P3 ;  /* 0x0000000102b47824 */ /* 0x040fe400018e06b4 */
[----:B------:R-:W-:-:S05]  /*f370*/  IMAD.X R117, R2, 0x1, R117, P4 ;  /* 0x0000000102757824 */ /* 0x000fca00020e0675 */
[----:B------:R0:W-:Y:S04]  /*f380*/  STL [R1+0x368], R117 ;  /* 0x0003687501007387 */ /* 0x0001e80000100800 */
[----:B------:R1:W-:Y:S04]  /*f390*/  STL [R1+0x370], R180 ;  /* 0x000370b401007387 */ /* 0x0003e80000100800 */
[----:B0-----:R-:W4:Y:S01]  /*f3a0*/  LDL.LU R117, [R1+0x330] ;  /* 0x0003300001757983 */ /* 0x001f220000300800 */
[C---:B------:R-:W-:Y:S02]  /*f3b0*/  IADD3 R175, P3, R6.reuse, R175, RZ ;  /* 0x000000af06af7210 */ /* 0x040fe40007f7e0ff */
[----:B------:R-:W-:-:S03]  /*f3c0*/  IADD3 R176, P4, R6, R176, RZ ;  /* 0x000000b006b07210 */ /* 0x000fc60007f9e0ff */
[----:B------:R0:W-:Y:S04]  /*f3d0*/  STL [R1+0x344], R175 ;  /* 0x000344af01007387 */ /* 0x0001e80000100800 */
[----:B------:R-:W4:Y:S04]  /*f3e0*/  LDL.LU R186, [R1+0x304] ;  /* 0x0003040001ba7983 */ /* 0x000f280000300800 */
[----:B------:R-:W4:Y:S01]  /*f3f0*/  LDL.LU R183, [R1+0x328] ;  /* 0x0003280001b77983 */ /* 0x000f220000300800 */
[----:B------:R-:W-:-:S03]  /*f400*/  IMAD.X R170, R2, 0x1, R170, P5 ;  /* 0x0000000102aa7824 */ /* 0x000fc600028e06aa */
[----:B------:R0:W-:Y:S04]  /*f410*/  STL [R1+0x33c], R176 ;  /* 0x00033cb001007387 */ /* 0x0001e80000100800 */
[----:B------:R-:W4:Y:S04]  /*f420*/  LDL.LU R184, [R1+0x2fc] ;  /* 0x0002fc0001b87983 */ /* 0x000f280000300800 */
[----:B------:R0:W-:Y:S04]  /*f430*/  STL [R1+0x360], R170 ;  /* 0x000360aa01007387 */ /* 0x0001e80000100800 */
[----:B------:R-:W4:Y:S04]  /*f440*/  LDL.LU R182, [R1+0x320] ;  /* 0x0003200001b67983 */ /* 0x000f280000300800 */
[----:B------:R-:W4:Y:S04]  /*f450*/  LDL.LU R179, [R1+0x2f4] ;  /* 0x0002f40001b37983 */ /* 0x000f280000300800 */
[----:B-1----:R-:W4:Y:S04]  /*f460*/  LDL.LU R180, [R1+0x318] ;  /* 0x0003180001b47983 */ /* 0x002f280000300800 */
[----:B0-----:R-:W4:Y:S04]  /*f470*/  LDL.LU R175, [R1+0x2ec] ;  /* 0x0002ec0001af7983 */ /* 0x001f280000300800 */
[----:B------:R-:W4:Y:S04]  /*f480*/  LDL.LU R176, [R1+0x310] ;  /* 0x0003100001b07983 */ /* 0x000f280000300800 */
[----:B------:R-:W4:Y:S01]  /*f490*/  LDL.LU R170, [R1+0x2e4] ;  /* 0x0002e40001aa7983 */ /* 0x000f220000300800 */
[----:B------:R-:W-:-:S05]  /*f4a0*/  IADD3 R172, P5, R6, R172, RZ ;  /* 0x000000ac06ac7210 */ /* 0x000fca0007fbe0ff */
[----:B------:R0:W-:Y:S04]  /*f4b0*/  STL [R1+0x334], R172 ;  /* 0x000334ac01007387 */ /* 0x0001e80000100800 */
[----:B0-----:R-:W4:Y:S01]  /*f4c0*/  LDL.LU R172, [R1+0x308] ;  /* 0x0003080001ac7983 */ /* 0x001f220000300800 */
[----:B--2---:R-:W-:Y:S01]  /*f4d0*/  IMAD.X R120, R2, 0x1, R120, P6 ;  /* 0x0000000102787824 */ /* 0x004fe200030e0678 */
[----:B------:R-:W-:-:S04]  /*f4e0*/  IADD3 R187, P6, R6, R187, RZ ;  /* 0x000000bb06bb7210 */ /* 0x000fc80007fde0ff */
[----:B------:R0:W-:Y:S01]  /*f4f0*/  STL [R1+0x358], R120 ;  /* 0x0003587801007387 */ /* 0x0001e20000100800 */
[----:B------:R-:W-:Y:S01]  /*f500*/  IMAD.X R188, R2, 0x1, R188, P1 ;  /* 0x0000000102bc7824 */ /* 0x000fe200008e06bc */
[----:B------:R-:W-:Y:S02]  /*f510*/  IADD3 R178, P1, R6, R178, RZ ;  /* 0x000000b206b27210 */ /* 0x000fe40007f3e0ff */
[----:B0-----:R-:W2:Y:S04]  /*f520*/  LDL.LU R120, [R1+0x2dc] ;  /* 0x0002dc0001787983 */ /* 0x001ea80000300800 */
[----:B------:R-:W-:Y:S04]  /*f530*/  STL [R1+0x32c], R187 ;  /* 0x00032cbb01007387 */ /* 0x000fe80000100800 */
[----:B------:R-:W-:Y:S01]  /*f540*/  STL [R1+0x350], R188 ;  /* 0x000350bc01007387 */ /* 0x000fe20000100800 */
[----:B---3--:R-:W-:Y:S01]  /*f550*/  IMAD.X R174, R2, 0x1, R174, P2 ;  /* 0x0000000102ae7824 */ /* 0x008fe200010e06ae */
[----:B------:R-:W-:Y:S01]  /*f560*/  IADD3 R111, P2, R6, R111, RZ ;  /* 0x0000006f066f7210 */ /* 0x000fe20007f5e0ff */
[----:B------:R-:W-:-:S04]  /*f570*/  IMAD.X R171, R2, 0x1, R171, P3 ;  /* 0x0000000102ab7824 */ /* 0x000fc800018e06ab */
[----:B------:R0:W-:Y:S04]  /*f580*/  STL [R1+0x31c], R111 ;  /* 0x00031c6f01007387 */ /* 0x0001e80000100800 */
[----:B------:R-:W-:Y:S04]  /*f590*/  STL [R1+0x324], R178 ;  /* 0x000324b201007387 */ /* 0x000fe80000100800 */
[----:B0-----:R-:W3:Y:S04]  /*f5a0*/  LDL.LU R111, [R1+0x300] ;  /* 0x00030000016f7983 */ /* 0x001ee80000300800 */
[----:B------:R-:W-:Y:S01]  /*f5b0*/  STL [R1+0x348], R174 ;  /* 0x000348ae01007387 */ /* 0x000fe20000100800 */
[----:B----4-:R-:W-:-:S05]  /*f5c0*/  IADD3 R121, P3, R6, R121, RZ ;  /* 0x0000007906797210 */ /* 0x010fca0007f7e0ff */
[----:B------:R0:W-:Y:S04]  /*f5d0*/  STL [R1+0x314], R121 ;  /* 0x0003147901007387 */ /* 0x0001e80000100800 */
[----:B0-----:R-:W4:Y:S01]  /*f5e0*/  LDL.LU R121, [R1+0x2d4] ;  /* 0x0002d40001797983 */ /* 0x001f220000300800 */
[----:B------:R-:W-:-:S03]  /*f5f0*/  IMAD.X R119, R2, 0x1, R119, P4 ;  /* 0x0000000102777824 */ /* 0x000fc600020e0677 */
[----:B------:R-:W-:Y:S04]  /*f600*/  STL [R1+0x340], R171 ;  /* 0x000340ab01007387 */ /* 0x000fe80000100800 */
[----:B------:R0:W-:Y:S04]  /*f610*/  STL [R1+0x338], R119 ;  /* 0x0003387701007387 */ /* 0x0001e80000100800 */
[----:B0-----:R-:W4:Y:S01]  /*f620*/  LDL.LU R119, [R1+0x2f8] ;  /* 0x0002f80001777983 */ /* 0x001f220000300800 */
[----:B------:R-:W-:-:S03]  /*f630*/  IADD3 R116, P4, R6, R116, RZ ;  /* 0x0000007406747210 */ /* 0x000fc60007f9e0ff */
[----:B------:R-:W4:Y:S04]  /*f640*/  LDL.LU R178, [R1+0x2cc] ;  /* 0x0002cc0001b27983 */ /* 0x000f280000300800 */
[----:B------:R-:W4:Y:S04]  /*f650*/  LDL.LU R174, [R1+0x2f0] ;  /* 0x0002f00001ae7983 */ /* 0x000f280000300800 */
[----:B------:R0:W-:Y:S04]  /*f660*/  STL [R1+0x30c], R116 ;  /* 0x00030c7401007387 */ /* 0x0001e80000100800 */
[----:B0-----:R-:W4:Y:S01]  /*f670*/  LDL.LU R116, [R1+0x2c4] ;  /* 0x0002c40001747983 */ /* 0x001f220000300800 */
[----:B------:R-:W-:-:S03]  /*f680*/  IMAD.X R117, R2, 0x1, R117, P5 ;  /* 0x0000000102757824 */ /* 0x000fc600028e0675 */
[----:B------:R-:W4:Y:S04]  /*f690*/  LDL.LU R171, [R1+0x2e8] ;  /* 0x0002e80001ab7983 */ /* 0x000f280000300800 */
[----:B------:R0:W-:Y:S04]  /*f6a0*/  STL [R1+0x330], R117 ;  /* 0x0003307501007387 */ /* 0x0001e80000100800 */
[----:B0-----:R-:W4:Y:S01]  /*f6b0*/  LDL.LU R117, [R1+0x2bc] ;  /* 0x0002bc0001757983 */ /* 0x001f220000300800 */
[----:B------:R-:W-:Y:S01]  /*f6c0*/  IADD3 R186, P5, R6, R186, RZ ;  /* 0x000000ba06ba7210 */ /* 0x000fe20007fbe0ff */
[----:B------:R-:W-:-:S04]  /*f6d0*/  IMAD.X R183, R2, 0x1, R183, P6 ;  /* 0x0000000102b77824 */ /* 0x000fc800030e06b7 */
        /* <DEDUP_REMOVED lines=9> */
[----:B------:R-:W-:Y:S01]  /*f770*/  IADD3 R175, P2, R6, R175, RZ ;  /* 0x000000af06af7210 */ /* 0x000fe20007f5e0ff */
[----:B------:R-:W-:Y:S01]  /*f780*/  IMAD.X R176, R2, 0x1, R176, P3 ;  /* 0x0000000102b07824 */ /* 0x000fe200018e06b0 */
[----:B------:R-:W-:Y:S01]  /*f790*/  IADD3 R170, P3, R6, R170, RZ ;  /* 0x000000aa06aa7210 */ /* 0x000fe20007f7e0ff */
[----:B------:R-:W-:Y:S04]  /*f7a0*/  STL [R1+0x318], R180 ;  /* 0x000318b401007387 */ /* 0x000fe80000100800 */
[----:B------:R0:W-:Y:S04]  /*f7b0*/  STL [R1+0x2e4], R170 ;  /* 0x0002e4aa01007387 */ /* 0x0001e80000100800 */
[----:B------:R-:W-:Y:S04]  /*f7c0*/  STL [R1+0x2ec], R175 ;  /* 0x0002ecaf01007387 */ /* 0x000fe80000100800 */
[----:B0-----:R-:W4:Y:S04]  /*f7d0*/  LDL.LU R170, [R1+0x2e0] ;  /* 0x0002e00001aa7983 */ /* 0x001f280000300800 */
[----:B------:R-:W-:Y:S01]  /*f7e0*/  STL [R1+0x310], R176 ;  /* 0x000310b001007387 */ /* 0x000fe20000100800 */
[----:B------:R-:W-:-:S05]  /*f7f0*/  IMAD.X R172, R2, 0x1, R172, P4 ;  /* 0x0000000102ac7824 */ /* 0x000fca00020e06ac */
[----:B------:R0:W-:Y:S04]  /*f800*/  STL [R1+0x308], R172 ;  /* 0x000308ac01007387 */ /* 0x0001e80000100800 */
[----:B0-----:R-:W4:Y:S04]  /*f810*/  LDL.LU R172, [R1+0x2b4] ;  /* 0x0002b40001ac7983 */ /* 0x001f280000300800 */
[----:B------:R-:W4:Y:S04]  /*f820*/  LDL.LU R187, [R1+0x2d8] ;  /* 0x0002d80001bb7983 */ /* 0x000f280000300800 */
[----:B------:R-:W4:Y:S04]  /*f830*/  LDL.LU R188, [R1+0x2ac] ;  /* 0x0002ac0001bc7983 */ /* 0x000f280000300800 */
[----:B------:R-:W4:Y:S01]  /*f840*/  LDL.LU R186, [R1+0x2d0] ;  /* 0x0002d00001ba7983 */ /* 0x000f220000300800 */
[----:B--2---:R-:W-:-:S05]  /*f850*/  IADD3 R120, P4, R6, R120, RZ ;  /* 0x0000007806787210 */ /* 0x004fca0007f9e0ff */
[----:B------:R0:W-:Y:S04]  /*f860*/  STL [R1+0x2dc], R120 ;  /* 0x0002dc7801007387 */ /* 0x0001e80000100800 */
[----:B------:R-:W2:Y:S04]  /*f870*/  LDL.LU R175, [R1+0x2a4] ;  /* 0x0002a40001af7983 */ /* 0x000ea80000300800 */
[----:B0-----:R-:W2:Y:S04]  /*f880*/  LDL.LU R120, [R1+0x2c8] ;  /* 0x0002c80001787983 */ /* 0x001ea80000300800 */
[----:B------:R-:W2:Y:S01]  /*f890*/  LDL.LU R176, [R1+0x29c] ;  /* 0x00029c0001b07983 */ /* 0x000ea20000300800 */
[----:B---3--:R-:W-:-:S05]  /*f8a0*/  IMAD.X R111, R2, 0x1, R111, P5 ;  /* 0x00000001026f7824 */ /* 0x008fca00028e066f */
[----:B------:R0:W-:Y:S04]  /*f8b0*/  STL [R1+0x300], R111 ;  /* 0x0003006f01007387 */ /* 0x0001e80000100800 */
[----:B0-----:R-:W3:Y:S01]  /*f8c0*/  LDL.LU R111, [R1+0x2c0] ;  /* 0x0002c000016f7983 */ /* 0x001ee20000300800 */
[----:B----4-:R-:W-:-:S05]  /*f8d0*/  IADD3 R121, P5, R6, R121, RZ ;  /* 0x0000007906797210 */ /* 0x010fca0007fbe0ff */
[----:B------:R0:W-:Y:S04]  /*f8e0*/  STL [R1+0x2d4], R121 ;  /* 0x0002d47901007387 */ /* 0x0001e80000100800 */
[----:B0-----:R-:W4:Y:S01]  /*f8f0*/  LDL.LU R121, [R1+0x294] ;  /* 0x0002940001797983 */ /* 0x001f220000300800 */
[----:B------:R-:W-:Y:S01]  /*f900*/  IMAD.X R119, R2, 0x1, R119, P6 ;  /* 0x0000000102777824 */ /* 0x000fe200030e0677 */
[----:B------:R-:W-:-:S04]  /*f910*/  IADD3 R178, P6, R6, R178, RZ ;  /* 0x000000b206b27210 */ /* 0x000fc80007fde0ff */
[----:B------:R0:W-:Y:S01]  /*f920*/  STL [R1+0x2f8], R119 ;  /* 0x0002f87701007387 */ /* 0x0001e20000100800 */
[----:B------:R-:W-:-:S03]  /*f930*/  IMAD.X R174, R2, 0x1, R174, P1 ;  /* 0x0000000102ae7824 */ /* 0x000fc600008e06ae */
[----:B0-----:R-:W4:Y:S01]  /*f940*/  LDL.LU R119, [R1+0x2b8] ;  /* 0x0002b80001777983 */ /* 0x001f220000300800 */
[----:B------:R-:W-:-:S05]  /*f950*/  IADD3 R116, P1, R6, R116, RZ ;  /* 0x0000007406747210 */ /* 0x000fca0007f3e0ff */
[----:B------:R0:W-:Y:S04]  /*f960*/  STL [R1+0x2c4], R116 ;  /* 0x0002c47401007387 */ /* 0x0001e80000100800 */
[----:B------:R1:W-:Y:S04]  /*f970*/  STL [R1+0x2cc], R178 ;  /* 0x0002ccb201007387 */ /* 0x0003e80000100800 */
[----:B0-----:R-:W4:Y:S01]  /*f980*/  LDL.LU R116, [R1+0x28c] ;  /* 0x00028c0001747983 */ /* 0x001f220000300800 */
[----:B------:R-:W-:Y:S01]  /*f990*/  IMAD.X R171, R2, 0x1, R171, P2 ;  /* 0x0000000102ab7824 */ /* 0x000fe200010e06ab */
[----:B------:R-:W-:-:S02]  /*f9a0*/  IADD3 R117, P2, R6, R117, RZ ;  /* 0x0000007506757210 */ /* 0x000fc40007f5e0ff */
[----:B------:R0:W-:Y:S04]  /*f9b0*/  STL [R1+0x2f0], R174 ;  /* 0x0002f0ae01007387 */ /* 0x0001e80000100800 */
[----:B------:R-:W4:Y:S04]  /*f9c0*/  LDL.LU R183, [R1+0x2b0] ;  /* 0x0002b00001b77983 */ /* 0x000f280000300800 */
[----:B------:R-:W4:Y:S04]  /*f9d0*/  LDL.LU R184, [R1+0x284] ;  /* 0x0002840001b87983 */ /* 0x000f280000300800 */
        /* <DEDUP_REMOVED lines=9> */
[----:B------:R-:W-:-:S05]  /*fa70*/  IMAD.X R170, R2, 0x1, R170, P3 ;  /* 0x0000000102aa7824 */ /* 0x000fca00018e06aa */
[----:B------:R0:W-:Y:S04]  /*fa80*/  STL [R1+0x2e0], R170 ;  /* 0x0002e0aa01007387 */ /* 0x0001e80000100800 */
[----:B0-----:R-:W4:Y:S01]  /*fa90*/  LDL.LU R170, [R1+0x264] ;  /* 0x0002640001aa7983 */ /* 0x001f220000300800 */
[----:B------:R-:W-:Y:S01]  /*faa0*/  IADD3 R172, P3, R6, R172, RZ ;  /* 0x000000ac06ac7210 */ /* 0x000fe20007f7e0ff */
[----:B------:R-:W-:-:S04]  /*fab0*/  IMAD.X R187, R2, 0x1, R187, P4 ;  /* 0x0000000102bb7824 */ /* 0x000fc800020e06bb */
[----:B------:R0:W-:Y:S01]  /*fac0*/  STL [R1+0x2b4], R172 ;  /* 0x0002b4ac01007387 */ /* 0x0001e20000100800 */
[----:B------:R-:W-:Y:S01]  /*fad0*/  IADD3 R188, P4, R6, R188, RZ ;  /* 0x000000bc06bc7210 */ /* 0x000fe20007f9e0ff */
[----:B------:R-:W-:Y:S02]  /*fae0*/  IMAD.X R186, R2, 0x1, R186, P5 ;  /* 0x0000000102ba7824 */ /* 0x000fe400028e06ba */
[----:B0-----:R-:W4:Y:S04]  /*faf0*/  LDL.LU R172, [R1+0x288] ;  /* 0x0002880001ac7983 */ /* 0x001f280000300800 */
[----:B------:R-:W-:Y:S04]  /*fb00*/  STL [R1+0x2d8], R187 ;  /* 0x0002d8bb01007387 */ /* 0x000fe80000100800 */
[----:B------:R-:W-:Y:S01]  /*fb10*/  STL [R1+0x2ac], R188 ;  /* 0x0002acbc01007387 */ /* 0x000fe20000100800 */
[----:B--2---:R-:W-:Y:S01]  /*fb20*/  IADD3 R175, P5, R6, R175, RZ ;  /* 0x000000af06af7210 */ /* 0x004fe20007fbe0ff */
[----:B------:R-:W-:-:S05]  /*fb30*/  IMAD.X R120, R2, 0x1, R120, P6 ;  /* 0x0000000102787824 */ /* 0x000fca00030e0678 */
[----:B------:R0:W-:Y:S01]  /*fb40*/  STL [R1+0x2c8], R120 ;  /* 0x0002c87801007387 */ /* 0x0001e20000100800 */
[----:B------:R-:W-:-:S03]  /*fb50*/  IADD3 R176, P6, R6, R176, RZ ;  /* 0x000000b006b07210 */ /* 0x000fc60007fde0ff */
[----:B------:R-:W-:Y:S04]  /*fb60*/  STL [R1+0x2d0], R186 ;  /* 0x0002d0ba01007387 */ /* 0x000fe80000100800 */
[----:B0-----:R-:W2:Y:S04]  /*fb70*/  LDL.LU R120, [R1+0x25c] ;  /* 0x00025c0001787983 */ /* 0x001ea80000300800 */
[----:B------:R-:W-:Y:S01]  /*fb80*/  STL [R1+0x2a4], R175 ;  /* 0x0002a4af01007387 */ /* 0x000fe20000100800 */
[----:B---3--:R-:W-:-:S05]  /*fb90*/  IMAD.X R111, R2, 0x1, R111, P1 ;  /* 0x00000001026f7824 */ /* 0x008fca00008e066f */
[----:B------:R0:W-:Y:S04]  /*fba0*/  STL [R1+0x2c0], R111 ;  /* 0x0002c06f01007387 */ /* 0x0001e80000100800 */
[----:B0-----:R-:W3:Y:S04]  /*fbb0*/  LDL.LU R111, [R1+0x280] ;  /* 0x00028000016f7983 */ /* 0x001ee80000300800 */
[----:B------:R-:W-:Y:S01]  /*fbc0*/  STL [R1+0x29c], R176 ;  /* 0x00029cb001007387 */ /* 0x000fe20000100800 */
[----:B----4-:R-:W-:-:S05]  /*fbd0*/  IADD3 R121, P1, R6, R121, RZ ;  /* 0x0000007906797210 */ /* 0x010fca0007f3e0ff */
[----:B------:R0:W-:Y:S04]  /*fbe0*/  STL [R1+0x294], R121 ;  /* 0x0002947901007387 */ /* 0x0001e80000100800 */
[----:B0-----:R-:W4:Y:S01]  /*fbf0*/  LDL.LU R121, [R1+0x254] ;  /* 0x0002540001797983 */ /* 0x001f220000300800 */
[----:B------:R-:W-:-:S03]  /*fc00*/  IMAD.X R119, R2, 0x1, R119, P2 ;  /* 0x0000000102777824 */ /* 0x000fc600010e0677 */
[----:B------:R-:W4:Y:S04]  /*fc10*/  LDL.LU R175, [R1+0x278] ;  /* 0x0002780001af7983 */ /* 0x000f280000300800 */
[----:B------:R-:W4:Y:S04]  /*fc20*/  LDL.LU R176, [R1+0x24c] ;  /* 0x00024c0001b07983 */ /* 0x000f280000300800 */
[----:B------:R0:W-:Y:S04]  /*fc30*/  STL [R1+0x2b8], R119 ;  /* 0x0002b87701007387 */ /* 0x0001e80000100800 */
[----:B0-----:R-:W4:Y:S01]  /*fc40*/  LDL.LU R119, [R1+0x270] ;  /* 0x0002700001777983 */ /* 0x001f220000300800 */
[----:B------:R-:W-:-:S05]  /*fc50*/  IADD3 R116, P2, R6, R116, RZ ;  /* 0x0000007406747210 */ /* 0x000fca0007f5e0ff */
[----:B------:R0:W-:Y:S04]  /*fc60*/  STL [R1+0x28c], R116 ;  /* 0x00028c7401007387 */ /* 0x0001e80000100800 */
[----:B0-----:R-:W4:Y:S01]  /*fc70*/  LDL.LU R116, [R1+0x244] ;  /* 0x0002440001747983 */ /* 0x001f220000300800 */
[----:B------:R-:W-:Y:S01]  /*fc80*/  IMAD.X R183, R2, 0x1, R183, P3 ;  /* 0x0000000102b77824 */ /* 0x000fe200018e06b7 */
[----:B------:R-:W-:Y:S01]  /*fc90*/  IADD3 R184, P3, R6, R184, RZ ;  /* 0x000000b806b87210 */ /* 0x000fe20007f7e0ff */
[----:B------:R-:W-:-:S03]  /*fca0*/  IMAD.X R182, R2, 0x1, R182, P4 ;  /* 0x0000000102b67824 */ /* 0x000fc600020e06b6 */
[----:B------:R-:W-:Y:S04]  /*fcb0*/  STL [R1+0x2b0], R183 ;  /* 0x0002b0b701007387 */ /* 0x000fe80000100800 */
        /* <DEDUP_REMOVED lines=9> */
[----:B------:R-:W-:-:S05]  /*fd50*/  IMAD.X R117, R2, 0x1, R117, P1 ;  /* 0x0000000102757824 */ /* 0x000fca00008e0675 */
[----:B------:R0:W-:Y:S04]  /*fd60*/  STL [R1+0x290], R117 ;  /* 0x0002907501007387 */ /* 0x0001e80000100800 */
[----:B------:R-:W-:Y:S04]  /*fd70*/  STL [R1+0x298], R174 ;  /* 0x000298ae01007387 */ /* 0x000fe80000100800 */
[----:B0-----:R-:W4:Y:S01]  /*fd80*/  LDL.LU R117, [R1+0x268] ;  /* 0x0002680001757983 */ /* 0x001f220000300800 */
[C---:B------:R-:W-:Y:S02]  /*fd90*/  IADD3 R171, P6, R6.reuse, R171, RZ ;  /* 0x000000ab06ab7210 */ /* 0x040fe40007fde0ff */
[----:B------:R-:W-:-:S03]  /*fda0*/  IADD3 R170, P1, R6, R170, RZ ;  /* 0x000000aa06aa7210 */ /* 0x000fc60007f3e0ff */
[----:B------:R-:W-:Y:S04]  /*fdb0*/  STL [R1+0x26c], R171 ;  /* 0x00026cab01007387 */ /* 0x000fe80000100800 */
[----:B------:R0:W-:Y:S04]  /*fdc0*/  STL [R1+0x264], R170 ;  /* 0x000264aa01007387 */ /* 0x0001e80000100800 */
[----:B0-----:R-:W4:Y:S04]  /*fdd0*/  LDL.LU R170, [R1+0x23c] ;  /* 0x00023c0001aa7983 */ /* 0x001f280000300800 */
[----:B------:R-:W4:Y:S04]  /*fde0*/  LDL.LU R190, [R1+0x260] ;  /* 0x0002600001be7983 */ /* 0x000f280000300800 */
[----:B------:R-:W4:Y:S01]  /*fdf0*/  LDL.LU R187, [R1+0x234] ;  /* 0x0002340001bb7983 */ /* 0x000f220000300800 */
[----:B------:R-:W-:-:S03]  /*fe00*/  IMAD.X R172, R2, 0x1, R172, P2 ;  /* 0x0000000102ac7824 */ /* 0x000fc600010e06ac */
[----:B------:R-:W4:Y:S04]  /*fe10*/  LDL.LU R188, [R1+0x258] ;  /* 0x0002580001bc7983 */ /* 0x000f280000300800 */
[----:B------:R0:W-:Y:S04]  /*fe20*/  STL [R1+0x288], R172 ;  /* 0x000288ac01007387 */ /* 0x0001e80000100800 */
[----:B------:R-:W4:Y:S04]  /*fe30*/  LDL.LU R174, [R1+0x22c] ;  /* 0x00022c0001ae7983 */ /* 0x000f280000300800 */
[----:B------:R-:W4:Y:S04]  /*fe40*/  LDL.LU R171, [R1+0x250] ;  /* 0x0002500001ab7983 */ /* 0x000f280000300800 */
[----:B0-----:R-:W4:Y:S01]  /*fe50*/  LDL.LU R172, [R1+0x224] ;  /* 0x0002240001ac7983 */ /* 0x001f220000300800 */
[----:B--2---:R-:W-:-:S05]  /*fe60*/  IADD3 R120, P2, R6, R120, RZ ;  /* 0x0000007806787210 */ /* 0x004fca0007f5e0ff */
[----:B------:R0:W-:Y:S04]  /*fe70*/  STL [R1+0x25c], R120 ;  /* 0x00025c7801007387 */ /* 0x0001e80000100800 */
[----:B0-----:R-:W2:Y:S01]  /*fe80*/  LDL.LU R120, [R1+0x248] ;  /* 0x0002480001787983 */ /* 0x001ea20000300800 */
[----:B---3--:R-:W-:-:S05]  /*fe90*/  IMAD.X R111, R2, 0x1, R111, P3 ;  /* 0x00000001026f7824 */ /* 0x008fca00018e066f */
[----:B------:R0:W-:Y:S04]  /*fea0*/  STL [R1+0x280], R111 ;  /* 0x0002806f01007387 */ /* 0x0001e80000100800 */
[----:B0-----:R-:W3:Y:S01]  /*feb0*/  LDL.LU R111, [R1+0x21c] ;  /* 0x00021c00016f7983 */ /* 0x001ee20000300800 */
[----:B----4-:R-:W-:Y:S01]  /*fec0*/  IADD3 R121, P3, R6, R121, RZ ;  /* 0x0000007906797210 */ /* 0x010fe20007f7e0ff */
[----:B------:R-:W-:-:S04]  /*fed0*/  IMAD.X R175, R2, 0x1, R175, P4 ;  /* 0x0000000102af7824 */ /* 0x000fc800020e06af */
[----:B------:R0:W-:Y:S01]  /*fee0*/  STL [R1+0x254], R121 ;  /* 0x0002547901007387 */ /* 0x0001e20000100800 */
[----:B------:R-:W-:-:S03]  /*fef0*/  IADD3 R176, P4, R6, R176, RZ ;  /* 0x000000b006b07210 */ /* 0x000fc60007f9e0ff */
[----:B0-----:R-:W4:Y:S04]  /*ff00*/  LDL.LU R121, [R1+0x240] ;  /* 0x0002400001797983 */ /* 0x001f280000300800 */
[----:B------:R-:W4:Y:S01]  /*ff10*/  LDL.LU R186, [R1+0x214] ;  /* 0x0002140001ba7983 */ /* 0x000f220000300800 */
[----:B------:R-:W-:-:S03]  /*ff20*/  IMAD.X R119, R2, 0x1, R119, P5 ;  /* 0x0000000102777824 */ /* 0x000fc600028e0677 */
[----:B------:R-:W-:Y:S04]  /*ff30*/  STL [R1+0x278], R175 ;  /* 0x000278af01007387 */ /* 0x000fe80000100800 */
[----:B------:R0:W-:Y:S04]  /*ff40*/  STL [R1+0x270], R119 ;  /* 0x0002707701007387 */ /* 0x0001e80000100800 */
[----:B------:R1:W-:Y:S04]  /*ff50*/  STL [R1+0x24c], R176 ;  /* 0x00024cb001007387 */ /* 0x0003e80000100800 */
[----:B0-----:R-:W4:Y:S01]  /*ff60*/  LDL.LU R119, [R1+0x238] ;  /* 0x0002380001777983 */ /* 0x001f220000300800 */
[----:B------:R-:W-:-:S03]  /*ff70*/  IADD3 R116, P5, R6, R116, RZ ;  /* 0x0000007406747210 */ /* 0x000fc60007fbe0ff */
[----:B------:R-:W4:Y:S04]  /*ff80*/  LDL.LU R183, [R1+0x20c] ;  /* 0x00020c0001b77983 */ /* 0x000f280000300800 */
[----:B------:R-:W4:Y:S04]  /*ff90*/  LDL.LU R184, [R1+0x230] ;  /* 0x0002300001b87983 */ /* 0x000f280000300800 */
[----:B------:R-:W4:Y:S04]  /*ffa0*/  LDL.LU R182, [R1+0x204] ;  /* 0x0002040001b67983 */ /* 0x000f280000300800 */
[----:B------:R0:W-:Y:S04]  /*ffb0*/  STL [R1+0x244], R116 ;  /* 0x0002447401007387 */ /* 0x0001e80000100800 */
[----:B------:R-:W4:Y:S04]  /*ffc0*/  LDL.LU R179, [R1+0x228] ;  /* 0x0002280001b37983 */ /* 0x000f280000300800 */
[----:B------:R-:W4:Y:S04]  /*ffd0*/  LDL.LU R180, [R1+0x1fc] ;  /* 0x0001fc0001b47983 */ /* 0x000f280000300800 */
[----:B------:R-:W4:Y:S04]  /*ffe0*/  LDL.LU R178, [R1+0x220] ;  /* 0x0002200001b27983 */ /* 0x000f280000300800 */
[----:B------:R-:W4:Y:S04]  /*fff0*/  LDL.LU R175, [R1+0x1f4] ;  /* 0x0001f40001af7983 */ /* 0x000f280000300800 */
[----:B-1----:R-:W4:Y:S04]  /*10000*/  LDL.LU R176, [R1+0x218] ;  /* 0x0002180001b07983 */ /* 0x002f280000300800 */
[----:B0-----:R-:W4:Y:S01]  /*10010*/  LDL.LU R116, [R1+0x1ec] ;  /* 0x0001ec0001747983 */ /* 0x001f220000300800 */
        /* <DEDUP_REMOVED lines=8> */
[----:B0-----:R-:W4:Y:S01]  /*100a0*/  LDL.LU R170, [R1+0x1e4] ;  /* 0x0001e40001aa7983 */ /* 0x001f220000300800 */
[----:B------:R-:W-:-:S03]  /*100b0*/  IADD3 R174, P2, R6, R174, RZ ;  /* 0x000000ae06ae7210 */ /* 0x000fc60007f5e0ff */
[----:B------:R-:W-:Y:S01]  /*100c0*/  STL [R1+0x260], R190 ;  /* 0x000260be01007387 */ /* 0x000fe20000100800 */
[----:B------:R-:W-:-:S03]  /*100d0*/  IMAD.X R171, R2, 0x1, R171, P3 ;  /* 0x0000000102ab7824 */ /* 0x000fc600018e06ab */
[----:B------:R-:W-:Y:S04]  /*100e0*/  STL [R1+0x234], R187 ;  /* 0x000234bb01007387 */ /* 0x000fe80000100800 */
[----:B------:R0:W-:Y:S01]  /*100f0*/  STL [R1+0x22c], R174 ;  /* 0x00022cae01007387 */ /* 0x0001e20000100800 */
[----:B------:R-:W-:-:S03]  /*10100*/  IADD3 R172, P3, R6, R172, RZ ;  /* 0x000000ac06ac7210 */ /* 0x000fc60007f7e0ff */
[----:B------:R-:W-:Y:S04]  /*10110*/  STL [R1+0x258], R188 ;  /* 0x000258bc01007387 */ /* 0x000fe80000100800 */
[----:B0-----:R-:W4:Y:S04]  /*10120*/  LDL.LU R174, [R1+0x208] ;  /* 0x0002080001ae7983 */ /* 0x001f280000300800 */
[----:B------:R-:W-:Y:S01]  /*10130*/  STL [R1+0x250], R171 ;  /* 0x000250ab01007387 */ /* 0x000fe20000100800 */
[----:B--2---:R-:W-:-:S05]  /*10140*/  IMAD.X R120, R2, 0x1, R120, P4 ;  /* 0x0000000102787824 */ /* 0x004fca00020e0678 */
[----:B------:R0:W-:Y:S04]  /*10150*/  STL [R1+0x248], R120 ;  /* 0x0002487801007387 */ /* 0x0001e80000100800 */
[----:B0-----:R-:W2:Y:S04]  /*10160*/  LDL.LU R120, [R1+0x1dc] ;  /* 0x0001dc0001787983 */ /* 0x001ea80000300800 */
[----:B------:R-:W-:Y:S01]  /*10170*/  STL [R1+0x224], R172 ;  /* 0x000224ac01007387 */ /* 0x000fe20000100800 */
[----:B---3--:R-:W-:-:S05]  /*10180*/  IADD3 R111, P4, R6, R111, RZ ;  /* 0x0000006f066f7210 */ /* 0x008fca0007f9e0ff */
[----:B------:R0:W-:Y:S04]  /*10190*/  STL [R1+0x21c], R111 ;  /* 0x00021c6f01007387 */ /* 0x0001e80000100800 */
[----:B0-----:R-:W3:Y:S04]  /*101a0*/  LDL.LU R111, [R1+0x200] ;  /* 0x00020000016f7983 */ /* 0x001ee80000300800 */
[----:B------:R-:W3:Y:S04]  /*101b0*/  LDL.LU R171, [R1+0x1d4] ;  /* 0x0001d40001ab7983 */ /* 0x000ee80000300800 */
[----:B------:R-:W3:Y:S01]  /*101c0*/  LDL.LU R172, [R1+0x1f8] ;  /* 0x0001f80001ac7983 */ /* 0x000ee20000300800 */
[----:B----4-:R-:W-:-:S05]  /*101d0*/  IMAD.X R121, R2, 0x1, R121, P5 ;  /* 0x0000000102797824 */ /* 0x010fca00028e0679 */
[----:B------:R0:W-:Y:S01]  /*101e0*/  STL [R1+0x240], R121 ;  /* 0x0002407901007387 */ /* 0x0001e20000100800 */
[----:B------:R-:W-:-:S03]  /*101f0*/  IADD3 R186, P5, R6, R186, RZ ;  /* 0x000000ba06ba7210 */ /* 0x000fc60007fbe0ff */
[----:B0-----:R-:W4:Y:S01]  /*10200*/  LDL.LU R121, [R1+0x1cc] ;  /* 0x0001cc0001797983 */ /* 0x001f220000300800 */
[----:B------:R-:W-:Y:S01]  /*10210*/  IMAD.X R119, R2, 0x1, R119, P6 ;  /* 0x0000000102777824 */ /* 0x000fe200030e0677 */
[----:B------:R-:W-:-:S04]  /*10220*/  IADD3 R183, P6, R6, R183, RZ ;  /* 0x000000b706b77210 */ /* 0x000fc80007fde0ff */
[----:B------:R0:W-:Y:S01]  /*10230*/  STL [R1+0x238], R119 ;  /* 0x0002387701007387 */ /* 0x0001e20000100800 */
[----:B------:R-:W-:Y:S01]  /*10240*/  IMAD.X R184, R2, 0x1, R184, P1 ;  /* 0x0000000102b87824 */ /* 0x000fe200008e06b8 */
[----:B------:R-:W-:Y:S02]  /*10250*/  IADD3 R182, P1, R6, R182, RZ ;  /* 0x000000b606b67210 */ /* 0x000fe40007f3e0ff */
[----:B0-----:R-:W4:Y:S04]  /*10260*/  LDL.LU R119, [R1+0x1f0] ;  /* 0x0001f00001777983 */ /* 0x001f280000300800 */
        /* <DEDUP_REMOVED lines=8> */
[----:B------:R-:W-:Y:S02]  /*102f0*/  IMAD.X R176, R2, 0x1, R176, P4 ;  /* 0x0000000102b07824 */ /* 0x000fe400020e06b0 */
[----:B------:R-:W-:Y:S01]  /*10300*/  STL [R1+0x228], R179 ;  /* 0x000228b301007387 */ /* 0x000fe20000100800 */
[----:B------:R-:W-:-:S03]  /*10310*/  IADD3 R116, P4, R6, R116, RZ ;  /* 0x0000007406747210 */ /* 0x000fc60007f9e0ff */
[----:B------:R-:W-:Y:S04]  /*10320*/  STL [R1+0x1fc], R180 ;  /* 0x0001fcb401007387 */ /* 0x000fe80000100800 */
[----:B------:R-:W-:Y:S04]  /*10330*/  STL [R1+0x220], R178 ;  /* 0x000220b201007387 */ /* 0x000fe80000100800 */
[----:B------:R0:W-:Y:S04]  /*10340*/  STL [R1+0x1ec], R116 ;  /* 0x0001ec7401007387 */ /* 0x0001e80000100800 */
[----:B------:R-:W-:Y:S04]  /*10350*/  STL [R1+0x1f4], R175 ;  /* 0x0001f4af01007387 */ /* 0x000fe80000100800 */
[----:B0-----:R-:W4:Y:S01]  /*10360*/  LDL.LU R116, [R1+0x1c4] ;  /* 0x0001c40001747983 */ /* 0x001f220000300800 */
[----:B------:R-:W-:-:S03]  /*10370*/  IMAD.X R117, R2, 0x1, R117, P5 ;  /* 0x0000000102757824 */ /* 0x000fc600028e0675 */
[----:B------:R-:W-:Y:S04]  /*10380*/  STL [R1+0x218], R176 ;  /* 0x000218b001007387 */ /* 0x000fe80000100800 */
[----:B------:R0:W-:Y:S04]  /*10390*/  STL [R1+0x210], R117 ;  /* 0x0002107501007387 */ /* 0x0001e80000100800 */
[----:B0-----:R-:W4:Y:S04]  /*103a0*/  LDL.LU R117, [R1+0x1e8] ;  /* 0x0001e80001757983 */ /* 0x001f280000300800 */
[----:B------:R-:W4:Y:S01]  /*103b0*/  LDL.LU R190, [R1+0x1bc] ;  /* 0x0001bc0001be7983 */ /* 0x000f220000300800 */
[----:B------:R-:W-:-:S03]  /*103c0*/  IADD3 R170, P5, R6, R170, RZ ;  /* 0x000000aa06aa7210 */ /* 0x000fc60007fbe0ff */
[----:B------:R-:W4:Y:S04]  /*103d0*/  LDL.LU R187, [R1+0x1e0] ;  /* 0x0001e00001bb7983 */ /* 0x000f280000300800 */
[----:B------:R-:W4:Y:S04]  /*103e0*/  LDL.LU R188, [R1+0x1b4] ;  /* 0x0001b40001bc7983 */ /* 0x000f280000300800 */
[----:B------:R0:W-:Y:S04]  /*103f0*/  STL [R1+0x1e4], R170 ;  /* 0x0001e4aa01007387 */ /* 0x0001e80000100800 */
[----:B------:R-:W4:Y:S04]  /*10400*/  LDL.LU R180, [R1+0x1d8] ;  /* 0x0001d80001b47983 */ /* 0x000f280000300800 */
[----:B0-----:R-:W4:Y:S04]  /*10410*/  LDL.LU R170, [R1+0x1ac] ;  /* 0x0001ac0001aa7983 */ /* 0x001f280000300800 */
[----:B------:R-:W4:Y:S01]  /*10420*/  LDL.LU R178, [R1+0x1d0] ;  /* 0x0001d00001b27983 */ /* 0x000f220000300800 */
[----:B------:R-:W-:-:S03]  /*10430*/  IMAD.X R174, R2, 0x1, R174, P6 ;  /* 0x0000000102ae7824 */ /* 0x000fc600030e06ae */
[----:B------:R-:W4:Y:S04]  /*10440*/  LDL.LU R175, [R1+0x1a4] ;  /* 0x0001a40001af7983 */ /* 0x000f280000300800 */
[----:B------:R-:W-:Y:S01]  /*10450*/  STL [R1+0x208], R174 ;  /* 0x000208ae01007387 */ /* 0x000fe20000100800 */
[----:B--2---:R-:W-:-:S05]  /*10460*/  IADD3 R120, P6, R6, R120, RZ ;  /* 0x0000007806787210 */ /* 0x004fca0007fde0ff */
[----:B------:R0:W-:Y:S04]  /*10470*/  STL [R1+0x1dc], R120 ;  /* 0x0001dc7801007387 */ /* 0x0001e80000100800 */
[----:B0-----:R-:W2:Y:S01]  /*10480*/  LDL.LU R120, [R1+0x1c8] ;  /* 0x0001c80001787983 */ /* 0x001ea20000300800 */
[----:B---3--:R-:W-:Y:S01]  /*10490*/  IMAD.X R111, R2, 0x1, R111, P1 ;  /* 0x00000001026f7824 */ /* 0x008fe200008e066f */
[----:B------:R-:W-:-:S04]  /*104a0*/  IADD3 R171, P1, R6, R171, RZ ;  /* 0x000000ab06ab7210 */ /* 0x000fc80007f3e0ff */
[----:B------:R0:W-:Y:S01]  /*104b0*/  STL [R1+0x200], R111 ;  /* 0x0002006f01007387 */ /* 0x0001e20000100800 */
[----:B------:R-:W-:-:S03]  /*104c0*/  IMAD.X R172, R2, 0x1, R172, P2 ;  /* 0x0000000102ac7824 */ /* 0x000fc600010e06ac */
[----:B0-----:R-:W3:Y:S04]  /*104d0*/  LDL.LU R111, [R1+0x19c] ;  /* 0x00019c00016f7983 */ /* 0x001ee80000300800 */
[----:B------:R-:W3:Y:S01]  /*104e0*/  LDL.LU R186, [R1+0x1c0] ;  /* 0x0001c00001ba7983 */ /* 0x000ee20000300800 */
[----:B----4-:R-:W-:-:S03]  /*104f0*/  IADD3 R121, P2, R6, R121, RZ ;  /* 0x0000007906797210 */ /* 0x010fc60007f5e0ff */
[----:B------:R-:W-:Y:S04]  /*10500*/  STL [R1+0x1d4], R171 ;  /* 0x0001d4ab01007387 */ /* 0x000fe80000100800 */
[----:B------:R0:W-:Y:S04]  /*10510*/  STL [R1+0x1cc], R121 ;  /* 0x0001cc7901007387 */ /* 0x0001e80000100800 */
[----:B------:R1:W-:Y:S04]  /*10520*/  STL [R1+0x1f8], R172 ;  /* 0x0001f8ac01007387 */ /* 0x0003e80000100800 */
[----:B0-----:R-:W4:Y:S04]  /*10530*/  LDL.LU R121, [R1+0x194] ;  /* 0x0001940001797983 */ /* 0x001f280000300800 */
[----:B------:R-:W4:Y:S01]  /*10540*/  LDL.LU R183, [R1+0x1b8] ;  /* 0x0001b80001b77983 */ /* 0x000f220000300800 */
[----:B------:R-:W-:-:S03]  /*10550*/  IMAD.X R119, R2, 0x1, R119, P3 ;  /* 0x0000000102777824 */ /* 0x000fc600018e0677 */
        /* <DEDUP_REMOVED lines=9> */
[----:B------:R-:W-:-:S05]  /*105f0*/  IADD3 R116, P3, R6, R116, RZ ;  /* 0x0000007406747210 */ /* 0x000fca0007f7e0ff */
[----:B------:R0:W-:Y:S04]  /*10600*/  STL [R1+0x1c4], R116 ;  /* 0x0001c47401007387 */ /* 0x0001e80000100800 */
[----:B0-----:R-:W4:Y:S01]  /*10610*/  LDL.LU R116, [R1+0x16c] ;  /* 0x00016c0001747983 */ /* 0x001f220000300800 */
[----:B------:R-:W-:-:S05]  /*10620*/  IMAD.X R117, R2, 0x1, R117, P4 ;  /* 0x0000000102757824 */ /* 0x000fca00020e0675 */
[----:B------:R0:W-:Y:S04]  /*10630*/  STL [R1+0x1e8], R117 ;  /* 0x0001e87501007387 */ /* 0x0001e80000100800 */
[----:B0-----:R-:W4:Y:S01]  /*10640*/  LDL.LU R117, [R1+0x190] ;  /* 0x0001900001757983 */ /* 0x001f220000300800 */
[----:B------:R-:W-:Y:S01]  /*10650*/  IADD3 R190, P4, R6, R190, RZ ;  /* 0x000000be06be7210 */ /* 0x000fe20007f9e0ff */
[----:B------:R-:W-:Y:S01]  /*10660*/  IMAD.X R187, R2, 0x1, R187, P5 ;  /* 0x0000000102bb7824 */ /* 0x000fe200028e06bb */
[----:B------:R-:W-:Y:S01]  /*10670*/  IADD3 R188, P5, R6, R188, RZ ;  /* 0x000000bc06bc7210 */ /* 0x000fe20007fbe0ff */
[----:B------:R-:W-:Y:S02]  /*10680*/  IMAD.X R180, R2, 0x1, R180, P6 ;  /* 0x0000000102b47824 */ /* 0x000fe400030e06b4 */
[----:B------:R-:W-:Y:S01]  /*10690*/  STL [R1+0x1bc], R190 ;  /* 0x0001bcbe01007387 */ /* 0x000fe20000100800 */
[----:B------:R-:W-:-:S03]  /*106a0*/  IADD3 R170, P6, R6, R170, RZ ;  /* 0x000000aa06aa7210 */ /* 0x000fc60007fde0ff */
[----:B------:R-:W-:Y:S01]  /*106b0*/  STL [R1+0x1e0], R187 ;  /* 0x0001e0bb01007387 */ /* 0x000fe20000100800 */
[----:B------:R-:W-:-:S03]  /*106c0*/  IMAD.X R178, R2, 0x1, R178, P1 ;  /* 0x0000000102b27824 */ /* 0x000fc600008e06b2 */
[----:B------:R0:W-:Y:S01]  /*106d0*/  STL [R1+0x1ac], R170 ;  /* 0x0001acaa01007387 */ /* 0x0001e20000100800 */
[----:B------:R-:W-:-:S03]  /*106e0*/  IADD3 R175, P1, R6, R175, RZ ;  /* 0x000000af06af7210 */ /* 0x000fc60007f3e0ff */
[----:B------:R-:W-:Y:S04]  /*106f0*/  STL [R1+0x1b4], R188 ;  /* 0x0001b4bc01007387 */ /* 0x000fe80000100800 */
[----:B0-----:R-:W4:Y:S04]  /*10700*/  LDL.LU R170, [R1+0x164] ;  /* 0x0001640001aa7983 */ /* 0x001f280000300800 */
[----:B------:R0:W-:Y:S04]  /*10710*/  STL [R1+0x1d8], R180 ;  /* 0x0001d8b401007387 */ /* 0x0001e80000100800 */
[----:B0-----:R-:W4:Y:S04]  /*10720*/  LDL.LU R180, [R1+0x188] ;  /* 0x0001880001b47983 */ /* 0x001f280000300800 */
[----:B------:R-:W-:Y:S01]  /*10730*/  STL [R1+0x1d0], R178 ;  /* 0x0001d0b201007387 */ /* 0x000fe20000100800 */
[----:B--2---:R-:W-:-:S05]  /*10740*/  IMAD.X R120, R2, 0x1, R120, P2 ;  /* 0x0000000102787824 */ /* 0x004fca00010e0678 */
[----:B------:R0:W-:Y:S04]  /*10750*/  STL [R1+0x1c8], R120 ;  /* 0x0001c87801007387 */ /* 0x0001e80000100800 */
[----:B------:R1:W-:Y:S04]  /*10760*/  STL [R1+0x1a4], R175 ;  /* 0x0001a4af01007387 */ /* 0x0003e80000100800 */
[----:B0-----:R-:W2:Y:S04]  /*10770*/  LDL.LU R120, [R1+0x15c] ;  /* 0x00015c0001787983 */ /* 0x001ea80000300800 */
[----:B------:R-:W2:Y:S04]  /*10780*/  LDL.LU R178, [R1+0x180] ;  /* 0x0001800001b27983 */ /* 0x000ea80000300800 */
[----:B-1----:R-:W2:Y:S01]  /*10790*/  LDL.LU R175, [R1+0x154] ;  /* 0x0001540001af7983 */ /* 0x002ea20000300800 */
[----:B---3--:R-:W-:Y:S01]  /*107a0*/  IADD3 R111, P2, R6, R111, RZ ;  /* 0x0000006f066f7210 */ /* 0x008fe20007f5e0ff */
[----:B------:R-:W-:-:S04]  /*107b0*/  IMAD.X R186, R2, 0x1, R186, P3 ;  /* 0x0000000102ba7824 */ /* 0x000fc800018e06ba */
[----:B------:R0:W-:Y:S04]  /*107c0*/  STL [R1+0x19c], R111 ;  /* 0x00019c6f01007387 */ /* 0x0001e80000100800 */
[----:B0-----:R-:W3:Y:S01]  /*107d0*/  LDL.LU R111, [R1+0x178] ;  /* 0x00017800016f7983 */ /* 0x001ee20000300800 */
[----:B----4-:R-:W-:Y:S01]  /*107e0*/  IADD3 R121, P3, R6, R121, RZ ;  /* 0x0000007906797210 */ /* 0x010fe20007f7e0ff */
[----:B------:R-:W-:-:S04]  /*107f0*/  IMAD.X R183, R2, 0x1, R183, P4 ;  /* 0x0000000102b77824 */ /* 0x000fc800020e06b7 */
[----:B------:R0:W-:Y:S01]  /*10800*/  STL [R1+0x194], R121 ;  /* 0x0001947901007387 */ /* 0x0001e20000100800 */
[----:B------:R-:W-:Y:S01]  /*10810*/  IADD3 R184, P4, R6, R184, RZ ;  /* 0x000000b806b87210 */ /* 0x000fe20007f9e0ff */
[----:B------:R-:W-:Y:S02]  /*10820*/  IMAD.X R182, R2, 0x1, R182, P5 ;  /* 0x0000000102b67824 */ /* 0x000fe400028e06b6 */
[----:B0-----:R-:W4:Y:S04]  /*10830*/  LDL.LU R121, [R1+0x14c] ;  /* 0x00014c0001797983 */ /* 0x001f280000300800 */
        /* <DEDUP_REMOVED lines=11> */
[----:B------:R-:W-:Y:S04]  /*108f0*/  STL [R1+0x1a8], R176 ;  /* 0x0001a8b001007387 */ /* 0x000fe80000100800 */
[----:B------:R-:W-:Y:S04]  /*10900*/  STL [R1+0x17c], R174 ;  /* 0x00017cae01007387 */ /* 0x000fe80000100800 */
[----:B------:R0:W-:Y:S04]  /*10910*/  STL [R1+0x198], R119 ;  /* 0x0001987701007387 */ /* 0x0001e80000100800 */
[----:B------:R-:W-:Y:S04]  /*10920*/  STL [R1+0x1a0], R171 ;  /* 0x0001a0ab01007387 */ /* 0x000fe80000100800 */
[----:B0-----:R-:W4:Y:S01]  /*10930*/  LDL.LU R119, [R1+0x170] ;  /* 0x0001700001777983 */ /* 0x001f220000300800 */
[----:B------:R-:W-:-:S03]  /*10940*/  IADD3 R116, P2, R6, R116, RZ ;  /* 0x0000007406747210 */ /* 0x000fc60007f5e0ff */
[----:B------:R-:W-:Y:S04]  /*10950*/  STL [R1+0x174], R172 ;  /* 0x000174ac01007387 */ /* 0x000fe80000100800 */
        /* <DEDUP_REMOVED lines=8> */
[----:B0-----:R-:W4:Y:S04]  /*109e0*/  LDL.LU R117, [R1+0x158] ;  /* 0x0001580001757983 */ /* 0x001f280000300800 */
[----:B------:R-:W4:Y:S01]  /*109f0*/  LDL.LU R172, [R1+0x12c] ;  /* 0x00012c0001ac7983 */ /* 0x000f220000300800 */
[----:B------:R-:W-:-:S05]  /*10a00*/  IADD3 R170, P3, R6, R170, RZ ;  /* 0x000000aa06aa7210 */ /* 0x000fca0007f7e0ff */
[----:B------:R0:W-:Y:S01]  /*10a10*/  STL [R1+0x164], R170 ;  /* 0x000164aa01007387 */ /* 0x0001e20000100800 */
[----:B------:R-:W-:-:S03]  /*10a20*/  IMAD.X R180, R2, 0x1, R180, P4 ;  /* 0x0000000102b47824 */ /* 0x000fc600020e06b4 */
[----:B0-----:R-:W4:Y:S01]  /*10a30*/  LDL.LU R170, [R1+0x150] ;  /* 0x0001500001aa7983 */ /* 0x001f220000300800 */
[----:B--2---:R-:W-:Y:S01]  /*10a40*/  IADD3 R120, P4, R6, R120, RZ ;  /* 0x0000007806787210 */ /* 0x004fe20007f9e0ff */
[----:B------:R-:W-:-:S04]  /*10a50*/  IMAD.X R178, R2, 0x1, R178, P5 ;  /* 0x0000000102b27824 */ /* 0x000fc800028e06b2 */
[----:B------:R0:W-:Y:S01]  /*10a60*/  STL [R1+0x15c], R120 ;  /* 0x00015c7801007387 */ /* 0x0001e20000100800 */
[----:B------:R-:W-:-:S03]  /*10a70*/  IADD3 R175, P5, R6, R175, RZ ;  /* 0x000000af06af7210 */ /* 0x000fc60007fbe0ff */
[----:B------:R-:W-:Y:S04]  /*10a80*/  STL [R1+0x188], R180 ;  /* 0x000188b401007387 */ /* 0x000fe80000100800 */
[----:B0-----:R-:W2:Y:S04]  /*10a90*/  LDL.LU R120, [R1+0x124] ;  /* 0x0001240001787983 */ /* 0x001ea80000300800 */
[----:B------:R-:W2:Y:S04]  /*10aa0*/  LDL.LU R188, [R1+0x148] ;  /* 0x0001480001bc7983 */ /* 0x000ea80000300800 */
[----:B------:R-:W-:Y:S01]  /*10ab0*/  STL [R1+0x180], R178 ;  /* 0x000180b201007387 */ /* 0x000fe20000100800 */
[----:B---3--:R-:W-:-:S05]  /*10ac0*/  IMAD.X R111, R2, 0x1, R111, P6 ;  /* 0x00000001026f7824 */ /* 0x008fca00030e066f */
[----:B------:R0:W-:Y:S04]  /*10ad0*/  STL [R1+0x178], R111 ;  /* 0x0001786f01007387 */ /* 0x0001e80000100800 */
[----:B------:R1:W-:Y:S04]  /*10ae0*/  STL [R1+0x154], R175 ;  /* 0x000154af01007387 */ /* 0x0003e80000100800 */
[----:B0-----:R-:W3:Y:S04]  /*10af0*/  LDL.LU R111, [R1+0x11c] ;  /* 0x00011c00016f7983 */ /* 0x001ee80000300800 */
[----:B------:R-:W3:Y:S04]  /*10b00*/  LDL.LU R186, [R1+0x140] ;  /* 0x0001400001ba7983 */ /* 0x000ee80000300800 */
[----:B------:R-:W3:Y:S01]  /*10b10*/  LDL.LU R183, [R1+0x114] ;  /* 0x0001140001b77983 */ /* 0x000ee20000300800 */
[----:B----4-:R-:W-:-:S03]  /*10b20*/  IADD3 R121, P6, R6, R121, RZ ;  /* 0x0000007906797210 */ /* 0x010fc60007fde0ff */
        /* <DEDUP_REMOVED lines=17> */
[----:B------:R-:W-:Y:S01]  /*10c40*/  STL [R1+0x168], R187 ;  /* 0x000168bb01007387 */ /* 0x000fe20000100800 */
[----:B------:R-:W-:-:S03]  /*10c50*/  IMAD.X R117, R2, 0x1, R117, P4 ;  /* 0x0000000102757824 */ /* 0x000fc600020e0675 */
[----:B------:R-:W-:Y:S04]  /*10c60*/  STL [R1+0x13c], R176 ;  /* 0x00013cb001007387 */ /* 0x000fe80000100800 */
[----:B------:R0:W-:Y:S04]  /*10c70*/  STL [R1+0x158], R117 ;  /* 0x0001587501007387 */ /* 0x0001e80000100800 */
[----:B------:R1:W-:Y:S01]  /*10c80*/  STL [R1+0x160], R174 ;  /* 0x000160ae01007387 */ /* 0x0003e20000100800 */
[----:B------:R-:W-:-:S03]  /*10c90*/  IADD3 R171, P3, R6, R171, RZ ;  /* 0x000000ab06ab7210 */ /* 0x000fc60007f7e0ff */
[----:B0-----:R-:W4:Y:S04]  /*10ca0*/  LDL.LU R117, [R1+0x110] ;  /* 0x0001100001757983 */ /* 0x001f280000300800 */
[----:B------:R0:W-:Y:S04]  /*10cb0*/  STL [R1+0x134], R171 ;  /* 0x000134ab01007387 */ /* 0x0001e80000100800 */
[----:B------:R-:W4:Y:S01]  /*10cc0*/  LDL.LU R176, [R1+0x108] ;  /* 0x0001080001b07983 */ /* 0x000f220000300800 */
[----:B------:R-:W-:Y:S01]  /*10cd0*/  IADD3 R172, P4, R6, R172, RZ ;  /* 0x000000ac06ac7210 */ /* 0x000fe20007f9e0ff */
[----:B------:R-:W-:-:S02]  /*10ce0*/  IMAD.X R170, R2, 0x1, R170, P5 ;  /* 0x0000000102aa7824 */ /* 0x000fc400028e06aa */
[----:B-1----:R-:W4:Y:S04]  /*10cf0*/  LDL.LU R174, [R1+0xdc] ;  /* 0x0000dc0001ae7983 */ /* 0x002f280000300800 */
[----:B------:R1:W-:Y:S04]  /*10d00*/  STL [R1+0x12c], R172 ;  /* 0x00012cac01007387 */ /* 0x0003e80000100800 */
[----:B0-----:R-:W4:Y:S04]  /*10d10*/  LDL.LU R171, [R1+0x100] ;  /* 0x0001000001ab7983 */ /* 0x001f280000300800 */
[----:B------:R0:W-:Y:S04]  /*10d20*/  STL [R1+0x150], R170 ;  /* 0x000150aa01007387 */ /* 0x0001e80000100800 */
[----:B-1----:R-:W4:Y:S04]  /*10d30*/  LDL.LU R172, [R1+0xd4] ;  /* 0x0000d40001ac7983 */ /* 0x002f280000300800 */
[----:B0-----:R-:W4:Y:S01]  /*10d40*/  LDL.LU R170, [R1+0xf8] ;  /* 0x0000f80001aa7983 */ /* 0x001f220000300800 */
[----:B--2---:R-:W-:Y:S01]  /*10d50*/  IADD3 R120, P5, R6, R120, RZ ;  /* 0x0000007806787210 */ /* 0x004fe20007fbe0ff */
[----:B------:R-:W-:-:S04]  /*10d60*/  IMAD.X R188, R2, 0x1, R188, P6 ;  /* 0x0000000102bc7824 */ /* 0x000fc800030e06bc */
[----:B------:R0:W-:Y:S04]  /*10d70*/  STL [R1+0x124], R120 ;  /* 0x0001247801007387 */ /* 0x0001e80000100800 */
[----:B0-----:R-:W2:Y:S01]  /*10d80*/  LDL.LU R120, [R1+0xcc] ;  /* 0x0000cc0001787983 */ /* 0x001ea20000300800 */
[----:B---3--:R-:W-:Y:S01]  /*10d90*/  IADD3 R111, P6, R111, UR9, RZ ;  /* 0x000000096f6f7c10 */ /* 0x008fe2000ffde0ff */
[----:B------:R-:W-:-:S04]  /*10da0*/  IMAD.X R186, R2, 0x1, R186, P1 ;  /* 0x0000000102ba7824 */ /* 0x000fc800008e06ba */
[----:B------:R0:W-:Y:S01]  /*10db0*/  STL [R1+0x11c], R111 ;  /* 0x00011c6f01007387 */ /* 0x0001e20000100800 */
[----:B------:R-:W-:Y:S01]  /*10dc0*/  IADD3 R183, P1, R183, UR9, RZ ;  /* 0x00000009b7b77c10 */ /* 0x000fe2000ff3e0ff */
[----:B----4-:R-:W-:Y:S02]  /*10dd0*/  IMAD.X R184, R2, 0x1, R184, P2 ;  /* 0x0000000102b87824 */ /* 0x010fe400010e06b8 */
[----:B0-----:R-:W3:Y:S04]  /*10de0*/  LDL.LU R111, [R1+0xc4] ;  /* 0x0000c400016f7983 */ /* 0x001ee80000300800 */
[----:B------:R-:W-:Y:S01]  /*10df0*/  STL [R1+0x148], R188 ;  /* 0x000148bc01007387 */ /* 0x000fe20000100800 */
[----:B------:R-:W-:-:S03]  /*10e00*/  IADD3 R182, P2, R182, UR9, RZ ;  /* 0x00000009b6b67c10 */ /* 0x000fc6000ff5e0ff */
[----:B------:R-:W-:Y:S01]  /*10e10*/  STL [R1+0x140], R186 ;  /* 0x000140ba01007387 */ /* 0x000fe20000100800 */
[----:B------:R-:W-:-:S03]  /*10e20*/  IMAD.X R179, R2, 0x1, R179, P3 ;  /* 0x0000000102b37824 */ /* 0x000fc600018e06b3 */
        /* <DEDUP_REMOVED lines=8> */
[----:B------:R0:W-:Y:S04]  /*10eb0*/  STL [R1+0x104], R180 ;  /* 0x000104b401007387 */ /* 0x0001e80000100800 */
[----:B0-----:R-:W4:Y:S04]  /*10ec0*/  LDL.LU R180, [R1+0xd8] ;  /* 0x0000d80001b47983 */ /* 0x001f280000300800 */
[----:B------:R0:W-:Y:S04]  /*10ed0*/  STL [R1+0x128], R178 ;  /* 0x000128b201007387 */ /* 0x0001e80000100800 */
[----:B------:R1:W-:Y:S04]  /*10ee0*/  STL [R1+0xfc], R175 ;  /* 0x0000fcaf01007387 */ /* 0x0003e80000100800 */
[----:B0-----:R-:W4:Y:S01]  /*10ef0*/  LDL.LU R178, [R1+0xd0] ;  /* 0x0000d00001b27983 */ /* 0x001f220000300800 */
[----:B------:R-:W-:-:S03]  /*10f00*/  IADD3 R119, P5, R119, UR9, RZ ;  /* 0x0000000977777c10 */ /* 0x000fc6000ffbe0ff */
[----:B------:R0:W-:Y:S04]  /*10f10*/  STL [R1+0x120], R121 ;  /* 0x0001207901007387 */ /* 0x0001e80000100800 */
[----:B-1----:R-:W4:Y:S04]  /*10f20*/  LDL.LU R175, [R1+0xc8] ;  /* 0x0000c80001af7983 */ /* 0x002f280000300800 */
[----:B------:R1:W-:Y:S04]  /*10f30*/  STL [R1+0xf4], R119 ;  /* 0x0000f47701007387 */ /* 0x0003e80000100800 */
[----:B0-----:R-:W4:Y:S04]  /*10f40*/  LDL.LU R121, [R1+0x9c] ;  /* 0x00009c0001797983 */ /* 0x001f280000300800 */
[----:B-1----:R-:W4:Y:S01]  /*10f50*/  LDL.LU R119, [R1+0xc0] ;  /* 0x0000c00001777983 */ /* 0x002f220000300800 */
[----:B------:R-:W-:-:S02]  /*10f60*/  IADD3.X R116, R116, UR42, RZ, P6, !PT ;  /* 0x0000002a74747c10 */ /* 0x000fc4000b7fe4ff */
[----:B------:R-:W-:-:S03]  /*10f70*/  IADD3 R222, P6, R222, UR9, RZ ;  /* 0x00000009dede7c10 */ /* 0x000fc6000ffde0ff */
[----:B------:R-:W-:Y:S04]  /*10f80*/  STL [R1+0x118], R116 ;  /* 0x0001187401007387 */ /* 0x000fe80000100800 */
[----:B------:R0:W-:Y:S04]  /*10f90*/  STL [R1+0xec], R222 ;  /* 0x0000ecde01007387 */ /* 0x0001e80000100800 */
[----:B0-----:R-:W4:Y:S04]  /*10fa0*/  LDL.LU R222, [R1+0x634] ;  /* 0x0006340001de7983 */ /* 0x001f280000300800 */
[----:B------:R-:W4:Y:S01]  /*10fb0*/  LDL.LU R116, [R1+0x94] ;  /* 0x0000940001747983 */ /* 0x000f220000300800 */
[----:B------:R-:W-:-:S02]  /*10fc0*/  IADD3.X R117, R117, UR42, RZ, P1, !PT ;  /* 0x0000002a75757c10 */ /* 0x000fc40008ffe4ff */
[----:B------:R-:W-:-:S05]  /*10fd0*/  IADD3 R0, P1, R0, UR9, RZ ;  /* 0x0000000900007c10 */ /* 0x000fca000ff3e0ff */
[----:B------:R0:W-:Y:S01]  /*10fe0*/  STL [R1+0xe4], R0 ;  /* 0x0000e40001007387 */ /* 0x0001e20000100800 */
[----:B------:R-:W-:-:S03]  /*10ff0*/  IADD3.X R176, R176, UR42, RZ, P2, !PT ;  /* 0x0000002ab0b07c10 */ /* 0x000fc600097fe4ff */
[----:B0-----:R-:W4:Y:S04]  /*11000*/  LDL.LU R0, [R1+0x630] ;  /* 0x0006300001007983 */ /* 0x001f280000300800 */
[----:B------:R0:W-:Y:S04]  /*11010*/  STL [R1+0x110], R117 ;  /* 0x0001107501007387 */ /* 0x0001e80000100800 */
[----:B0-----:R-:W4:Y:S04]  /*11020*/  LDL.LU R117, [R1+0x8c] ;  /* 0x00008c0001757983 */ /* 0x001f280000300800 */
[----:B------:R0:W-:Y:S04]  /*11030*/  STL [R1+0x108], R176 ;  /* 0x000108b001007387 */ /* 0x0001e80000100800 */
[----:B0-----:R-:W4:Y:S01]  /*11040*/  LDL.LU R176, [R1+0x84] ;  /* 0x0000840001b07983 */ /* 0x001f220000300800 */
[----:B------:R-:W-:-:S02]  /*11050*/  IADD3 R174, P2, R174, UR9, RZ ;  /* 0x00000009aeae7c10 */ /* 0x000fc4000ff5e0ff */
[----:B------:R-:W-:Y:S02]  /*11060*/  IADD3.X R171, R171, UR42, RZ, P3, !PT ;  /* 0x0000002aabab7c10 */ /* 0x000fe40009ffe4ff */
[----:B------:R-:W-:Y:S02]  /*11070*/  IADD3 R172, P3, R172, UR9, RZ ;  /* 0x00000009acac7c10 */ /* 0x000fe4000ff7e0ff */
[----:B------:R-:W-:Y:S01]  /*11080*/  IADD3.X R206, R206, UR42, RZ, P5, !PT ;  /* 0x0000002acece7c10 */ /* 0x000fe2000affe4ff */
[----:B------:R-:W-:Y:S01]  /*11090*/  STL [R1+0xdc], R174 ;  /* 0x0000dcae01007387 */ /* 0x000fe20000100800 */
[----:B------:R-:W-:-:S03]  /*110a0*/  IADD3.X R170, R170, UR42, RZ, P4, !PT ;  /* 0x0000002aaaaa7c10 */ /* 0x000fc6000a7fe4ff */
[----:B------:R-:W-:Y:S01]  /*110b0*/  STL [R1+0x100], R171 ;  /* 0x000100ab01007387 */ /* 0x000fe20000100800 */
[----:B------:R-:W-:-:S03]  /*110c0*/  IADD3.X R205, R205, UR42, RZ, P6, !PT ;  /* 0x0000002acdcd7c10 */ /* 0x000fc6000b7fe4ff */
[----:B------:R-:W-:Y:S04]  /*110d0*/  STL [R1+0xd4], R172 ;  /* 0x0000d4ac01007387 */ /* 0x000fe80000100800 */
[----:B------:R0:W-:Y:S04]  /*110e0*/  STL [R1+0xf0], R206 ;  /* 0x0000f0ce01007387 */ /* 0x0001e80000100800 */
[----:B------:R-:W-:Y:S04]  /*110f0*/  STL [R1+0xf8], R170 ;  /* 0x0000f8aa01007387 */ /* 0x000fe80000100800 */
[----:B0-----:R-:W4:Y:S01]  /*11100*/  LDL.LU R206, [R1+0x62c] ;  /* 0x00062c0001ce7983 */ /* 0x001f220000300800 */
[----:B------:R-:W-:-:S02]  /*11110*/  IADD3.X R221, R221, UR42, RZ, P1, !PT ;  /* 0x0000002adddd7c10 */ /* 0x000fc40008ffe4ff */
[----:B------:R-:W-:-:S04]  /*11120*/  IADD3 R238, P1, R238, UR9, RZ ;  /* 0x00000009eeee7c10 */ /* 0x000fc8000ff3e0ff */
[----:B------:R-:W-:Y:S02]  /*11130*/  IADD3.X R197, R197, UR42, RZ, P1, !PT ;  /* 0x0000002ac5c57c10 */ /* 0x000fe40008ffe4ff */
[----:B--2---:R-:W-:-:S05]  /*11140*/  IADD3 R120, P4, R120, UR9, RZ ;  /* 0x0000000978787c10 */ /* 0x004fca000ff9e0ff */
[----:B------:R-:W-:Y:S04]  /*11150*/  STL [R1+0xcc], R120 ;  /* 0x0000cc7801007387 */ /* 0x000fe80000100800 */
[----:B------:R-:W2:Y:S01]  /*11160*/  LDL.LU R174, [R1+0x98] ;  /* 0x0000980001ae7983 */ /* 0x000ea20000300800 */
[----:B---3--:R-:W-:-:S05]  /*11170*/  IADD3 R111, P5, R111, UR9, RZ ;  /* 0x000000096f6f7c10 */ /* 0x008fca000ffbe0ff */
[----:B------:R0:W-:Y:S04]  /*11180*/  STL [R1+0xc4], R111 ;  /* 0x0000c46f01007387 */ /* 0x0001e80000100800 */
[----:B0-----:R-:W3:Y:S04]  /*11190*/  LDL.LU R111, [R1+0x90] ;  /* 0x00009000016f7983 */ /* 0x001ee80000300800 */
[----:B------:R0:W-:Y:S04]  /*111a0*/  STL [R1+0xe8], R205 ;  /* 0x0000e8cd01007387 */ /* 0x0001e80000100800 */
[----:B0-----:R-:W3:Y:S01]  /*111b0*/  LDL.LU R205, [R1+0x628] ;  /* 0x0006280001cd7983 */ /* 0x001ee20000300800 */
[----:B----4-:R-:W-:-:S02]  /*111c0*/  IADD3.X R180, R180, UR42, RZ, P2, !PT ;  /* 0x0000002ab4b47c10 */ /* 0x010fc400097fe4ff */
[----:B------:R-:W-:Y:S02]  /*111d0*/  IADD3 R237, P2, R237, UR9, RZ ;  /* 0x00000009eded7c10 */ /* 0x000fe4000ff5e0ff */
[----:B------:R-:W-:Y:S02]  /*111e0*/  IADD3.X R178, R178, UR42, RZ, P3, !PT ;  /* 0x0000002ab2b27c10 */ /* 0x000fe40009ffe4ff */
[----:B------:R-:W-:Y:S02]  /*111f0*/  IADD3 R227, P3, R227, UR9, RZ ;  /* 0x00000009e3e37c10 */ /* 0x000fe4000ff7e0ff */
[----:B------:R-:W-:Y:S02]  /*11200*/  IADD3.X R175, R175, UR42, RZ, P4, !PT ;  /* 0x0000002aafaf7c10 */ /* 0x000fe4000a7fe4ff */
[----:B------:R-:W-:Y:S02]  /*11210*/  IADD3 R121, P4, R121, UR9, RZ ;  /* 0x0000000979797c10 */ /* 0x000fe4000ff9e0ff */
[----:B------:R-:W-:-:S02]  /*11220*/  IADD3.X R119, R119, UR42, RZ, P5, !PT ;  /* 0x0000002a77777c10 */ /* 0x000fc4000affe4ff */
[----:B------:R-:W-:-:S05]  /*11230*/  IADD3 R222, P6, R222, UR9, RZ ;  /* 0x00000009dede7c10 */ /* 0x000fca000ffde0ff */
[----:B------:R0:W-:Y:S04]  /*11240*/  STL [R1+0xbc], R222 ;  /* 0x0000bcde01007387 */ /* 0x0001e80000100800 */
[----:B0-----:R-:W4:Y:S04]  /*11250*/  LDL.LU R222, [R1+0x624] ;  /* 0x0006240001de7983 */ /* 0x001f280000300800 */
[----:B------:R-:W4:Y:S04]  /*11260*/  LDL.LU R171, [R1+0x88] ;  /* 0x0000880001ab7983 */ /* 0x000f280000300800 */
[----:B------:R-:W4:Y:S04]  /*11270*/  LDL.LU R172, [R1+0x5c] ;  /* 0x00005c0001ac7983 */ /* 0x000f280000300800 */
[----:B------:R0:W-:Y:S04]  /*11280*/  STL [R1+0xe0], R221 ;  /* 0x0000e0dd01007387 */ /* 0x0001e80000100800 */
[----:B0-----:R-:W4:Y:S04]  /*11290*/  LDL.LU R221, [R1+0x620] ;  /* 0x0006200001dd7983 */ /* 0x001f280000300800 */
[----:B------:R-:W4:Y:S04]  /*112a0*/  LDL.LU R170, [R1+0x54] ;  /* 0x0000540001aa7983 */ /* 0x000f280000300800 */
[----:B------:R0:W-:Y:S01]  /*112b0*/  STL [R1+0xb4], R238 ;  /* 0x0000b4ee01007387 */ /* 0x0001e20000100800 */
[----:B------:R-:W-:-:S03]  /*112c0*/  IADD3.X R0, R0, UR42, RZ, P6, !PT ;  /* 0x0000002a00007c10 */ /* 0x000fc6000b7fe4ff */
[----:B0-----:R-:W4:Y:S04]  /*112d0*/  LDL.LU R238, [R1+0x61c] ;  /* 0x00061c0001ee7983 */ /* 0x001f280000300800 */
[----:B------:R-:W4:Y:S04]  /*112e0*/  LDL.LU R120, [R1+0x4c] ;  /* 0x00004c0001787983 */ /* 0x000f280000300800 */
[----:B------:R0:W-:Y:S01]  /*112f0*/  STL [R1+0xac], R237 ;  /* 0x0000aced01007387 */ /* 0x0001e20000100800 */
[----:B------:R-:W-:-:S03]  /*11300*/  IADD3 R116, P5, R116, UR9, RZ ;  /* 0x0000000974747c10 */ /* 0x000fc6000ffbe0ff */
[----:B0-----:R-:W4:Y:S04]  /*11310*/  LDL.LU R237, [R1+0x618] ;  /* 0x0006180001ed7983 */ /* 0x001f280000300800 */
[----:B------:R-:W-:Y:S04]  /*11320*/  STL [R1+0xd8], R180 ;  /* 0x0000d8b401007387 */ /* 0x000fe80000100800 */
[----:B------:R0:W-:Y:S01]  /*11330*/  STL [R1+0xa4], R227 ;  /* 0x0000a4e301007387 */ /* 0x0001e20000100800 */
[----:B------:R-:W-:-:S03]  /*11340*/  IADD3 R117, P6, R117, UR9, RZ ;  /* 0x0000000975757c10 */ /* 0x000fc6000ffde0ff */
[----:B0-----:R-:W4:Y:S04]  /*11350*/  LDL.LU R227, [R1+0x614] ;  /* 0x0006140001e37983 */ /* 0x001f280000300800 */
[----:B------:R-:W-:Y:S04]  /*11360*/  STL [R1+0xd0], R178 ;  /* 0x0000d0b201007387 */ /* 0x000fe80000100800 */
[----:B------:R0:W-:Y:S04]  /*11370*/  STL [R1+0x9c], R121 ;  /* 0x00009c7901007387 */ /* 0x0001e80000100800 */
[----:B------:R-:W-:Y:S04]  /*11380*/  STL [R1+0xc8], R175 ;  /* 0x0000c8af01007387 */ /* 0x000fe80000100800 */
[----:B0-----:R-:W4:Y:S04]  /*11390*/  LDL.LU R121, [R1+0x58] ;  /* 0x0000580001797983 */ /* 0x001f280000300800 */
[----:B------:R0:W-:Y:S01]  /*113a0*/  STL [R1+0xc0], R119 ;  /* 0x0000c07701007387 */ /* 0x0001e20000100800 */
[----:B------:R-:W-:-:S02]  /*113b0*/  IADD3.X R198, R198, UR42, RZ, P2, !PT ;  /* 0x0000002ac6c67c10 */ /* 0x000fc400097fe4ff */
[----:B------:R-:W-:Y:S01]  /*113c0*/  IADD3 R176, P1, R176, UR9, RZ ;  /* 0x00000009b0b07c10 */ /* 0x000fe2000ff3e0ff */
[----:B0-----:R-:W4:Y:S04]  /*113d0*/  LDL.LU R119, [R1+0x50] ;  /* 0x0000500001777983 */ /* 0x001f280000300800 */
[----:B------:R0:W-:Y:S04]  /*113e0*/  STL [R1+0xb8], R0 ;  /* 0x0000b80001007387 */ /* 0x0001e80000100800 */
[----:B------:R1:W-:Y:S01]  /*113f0*/  STL [R1+0x94], R116 ;  /* 0x0000947401007387 */ /* 0x0003e20000100800 */
[----:B------:R-:W-:-:S03]  /*11400*/  IADD3 R240, P2, R240, UR9, RZ ;  /* 0x00000009f0f07c10 */ /* 0x000fc6000ff5e0ff */
[----:B0-----:R-:W4:Y:S04]  /*11410*/  LDL.LU R0, [R1+0x610] ;  /* 0x0006100001007983 */ /* 0x001f280000300800 */
[----:B-1----:R-:W4:Y:S04]  /*11420*/  LDL.LU R116, [R1+0x1c] ;  /* 0x00001c0001747983 */ /* 0x002f280000300800 */
[----:B------:R0:W-:Y:S04]  /*11430*/  STL [R1+0xb0], R197 ;  /* 0x0000b0c501007387 */ /* 0x0001e80000100800 */
[----:B------:R1:W-:Y:S04]  /*11440*/  STL [R1+0x8c], R117 ;  /* 0x00008c7501007387 */ /* 0x0003e80000100800 */
[----:B0-----:R-:W4:Y:S04]  /*11450*/  LDL.LU R197, [R1+0x60c] ;  /* 0x00060c0001c57983 */ /* 0x001f280000300800 */
[----:B-1----:R-:W4:Y:S04]  /*11460*/  LDL.LU R117, [R1+0x14] ;  /* 0x0000140001757983 */ /* 0x002f280000300800 */
[----:B------:R0:W-:Y:S04]  /*11470*/  STL [R1+0xa8], R198 ;  /* 0x0000a8c601007387 */ /* 0x0001e80000100800 */
[----:B0-----:R-:W4:Y:S04]  /*11480*/  LDL.LU R198, [R1+0x608] ;  /* 0x0006080001c67983 */ /* 0x001f280000300800 */
[----:B------:R-:W-:Y:S04]  /*11490*/  STL [R1+0x84], R176 ;  /* 0x000084b001007387 */ /* 0x000fe80000100800 */
[----:B------:R0:W-:Y:S04]  /*114a0*/  STL [R1+0x7c], R240 ;  /* 0x00007cf001007387 */ /* 0x0001e80000100800 */
[----:B0-----:R-:W4:Y:S01]  /*114b0*/  LDL.LU R240, [R1+0x604] ;  /* 0x0006040001f07983 */ /* 0x001f220000300800 */
[----:B------:R-:W-:-:S02]  /*114c0*/  IADD3.X R208, R208, UR42, RZ, P3, !PT ;  /* 0x0000002ad0d07c10 */ /* 0x000fc40009ffe4ff */
[----:B------:R-:W-:Y:S02]  /*114d0*/  IADD3 R207, P3, R207, UR9, RZ ;  /* 0x00000009cfcf7c10 */ /* 0x000fe4000ff7e0ff */
[----:B--2---:R-:W-:Y:S01]  /*114e0*/  IADD3.X R174, R174, UR42, RZ, P4, !PT ;  /* 0x0000002aaeae7c10 */ /* 0x004fe2000a7fe4ff */
[----:B------:R0:W-:Y:S01]  /*114f0*/  STL [R1+0xa0], R208 ;  /* 0x0000a0d001007387 */ /* 0x0001e20000100800 */
[----:B------:R-:W-:-:S03]  /*11500*/  IADD3 R224, P4, R224, UR9, RZ ;  /* 0x00000009e0e07c10 */ /* 0x000fc6000ff9e0ff */
[----:B0-----:R-:W2:Y:S04]  /*11510*/  LDL.LU R208, [R1+0x600] ;  /* 0x0006000001d07983 */ /* 0x001ea80000300800 */
[----:B------:R0:W-:Y:S01]  /*11520*/  STL [R1+0x74], R207 ;  /* 0x000074cf01007387 */ /* 0x0001e20000100800 */
[----:B------:R-:W-:Y:S02]  /*11530*/  IADD3.X R239, R239, UR42, RZ, P2, !PT ;  /* 0x0000002aefef7c10 */ /* 0x000fe400097fe4ff */
[----:B---3--:R-:W-:Y:S01]  /*11540*/  IADD3.X R111, R111, UR42, RZ, P5, !PT ;  /* 0x0000002a6f6f7c10 */ /* 0x008fe2000affe4ff */
[----:B0-----:R-:W3:Y:S01]  /*11550*/  LDL.LU R207, [R1+0x5fc] ;  /* 0x0005fc0001cf7983 */ /* 0x001ee20000300800 */
[----:B------:R-:W-:-:S03]  /*11560*/  IADD3 R223, P5, R223, UR9, RZ ;  /* 0x00000009dfdf7c10 */ /* 0x000fc6000ffbe0ff */
[----:B------:R0:W-:Y:S01]  /*11570*/  STL [R1+0x6c], R224 ;  /* 0x00006ce001007387 */ /* 0x0001e20000100800 */
[----:B------:R-:W-:-:S03]  /*11580*/  IADD3.X R211, R211, UR42, RZ, P3, !PT ;  /* 0x0000002ad3d37c10 */ /* 0x000fc60009ffe4ff */
[----:B0-----:R-:W2:Y:S04]  /*11590*/  LDL.LU R224, [R1+0x5f8] ;  /* 0x0005f80001e07983 */ /* 0x001ea80000300800 */
[----:B------:R-:W-:Y:S04]  /*115a0*/  STL [R1+0x98], R174 ;  /* 0x000098ae01007387 */ /* 0x000fe80000100800 */
[----:B------:R0:W-:Y:S04]  /*115b0*/  STL [R1+0x90], R111 ;  /* 0x0000906f01007387 */ /* 0x0001e80000100800 */
[----:B0-----:R-:W3:Y:S04]  /*115c0*/  LDL.LU R111, [R1+0x18] ;  /* 0x00001800016f7983 */ /* 0x001ee80000300800 */
[----:B------:R0:W-:Y:S01]  /*115d0*/  STL [R1+0x64], R223 ;  /* 0x000064df01007387 */ /* 0x0001e20000100800 */
[----:B------:R-:W-:-:S03]  /*115e0*/  IADD3.X R241, R241, UR42, RZ, P4, !PT ;  /* 0x0000002af1f17c10 */ /* 0x000fc6000a7fe4ff */
[----:B0-----:R-:W2:Y:S01]  /*115f0*/  LDL.LU R223, [R1+0x5f4] ;  /* 0x0005f40001df7983 */ /* 0x001ea20000300800 */
[----:B----4-:R-:W-:Y:S02]  /*11600*/  IADD3.X R171, R171, UR42, RZ, P6, !PT ;  /* 0x0000002aabab7c10 */ /* 0x010fe4000b7fe4ff */
[----:B------:R-:W-:Y:S02]  /*11610*/  IADD3 R172, P6, R172, UR9, RZ ;  /* 0x00000009acac7c10 */ /* 0x000fe4000ffde0ff */
[----:B------:R-:W-:Y:S02]  /*11620*/  IADD3 R120, P2, R120, UR9, RZ ;  /* 0x0000000978787c10 */ /* 0x000fe4000ff5e0ff */
[----:B------:R-:W-:Y:S02]  /*11630*/  IADD3 R197, P3, R197, UR9, RZ ;  /* 0x00000009c5c57c10 */ /* 0x000fe4000ff7e0ff */
[----:B------:R-:W-:Y:S02]  /*11640*/  IADD3.X R240, R240, UR42, RZ, P1, !PT ;  /* 0x0000002af0f07c10 */ /* 0x000fe40008ffe4ff */
[----:B------:R-:W-:-:S03]  /*11650*/  IADD3 R170, P1, R170, UR9, RZ ;  /* 0x00000009aaaa7c10 */ /* 0x000fc6000ff3e0ff */
[----:B------:R0:W-:Y:S04]  /*11660*/  STL [R1+0x80], R240 ;  /* 0x000080f001007387 */ /* 0x0001e80000100800 */
[----:B------:R-:W-:Y:S04]  /*11670*/  STL [R1+0x88], R171 ;  /* 0x000088ab01007387 */ /* 0x000fe80000100800 */
[----:B0-----:R-:W4:Y:S04]  /*11680*/  LDL.LU R240, [R1+0x5f0] ;  /* 0x0005f00001f07983 */ /* 0x001f280000300800 */
[----:B------:R-:W-:Y:S04]  /*11690*/  STL [R1+0x5c], R172 ;  /* 0x00005cac01007387 */ /* 0x000fe80000100800 */
[----:B------:R0:W-:Y:S04]  /*116a0*/  STL [R1+0x78], R239 ;  /* 0x000078ef01007387 */ /* 0x0001e80000100800 */
[----:B0-----:R-:W2:Y:S04]  /*116b0*/  LDL.LU R239, [R1+0x5ec] ;  /* 0x0005ec0001ef7983 */ /* 0x001ea80000300800 */
[----:B------:R-:W-:Y:S04]  /*116c0*/  STL [R1+0x54], R170 ;  /* 0x000054aa01007387 */ /* 0x000fe80000100800 */
[----:B------:R0:W-:Y:S04]  /*116d0*/  STL [R1+0x70], R211 ;  /* 0x000070d301007387 */ /* 0x0001e80000100800 */
[----:B0-----:R-:W3:Y:S04]  /*116e0*/  LDL.LU R211, [R1+0x5e8] ;  /* 0x0005e80001d37983 */ /* 0x001ee80000300800 */
[----:B------:R-:W-:Y:S04]  /*116f0*/  STL [R1+0x4c], R120 ;  /* 0x00004c7801007387 */ /* 0x000fe80000100800 */
[----:B------:R0:W-:Y:S04]  /*11700*/  STL [R1+0x44], R197 ;  /* 0x000044c501007387 */ /* 0x0001e80000100800 */
[----:B0-----:R-:W4:Y:S04]  /*11710*/  LDL.LU R197, [R1+0x5e4] ;  /* 0x0005e40001c57983 */ /* 0x001f280000300800 */
[----:B------:R0:W-:Y:S04]  /*11720*/  STL [R1+0x68], R241 ;  /* 0x000068f101007387 */ /* 0x0001e80000100800 */
[----:B0-----:R-:W2:Y:S01]  /*11730*/  LDL.LU R241, [R1+0x5e0] ;  /* 0x0005e00001f17983 */ /* 0x001ea20000300800 */
[----:B------:R-:W-:-:S02]  /*11740*/  IADD3 R210, P4, R210, UR9, RZ ;  /* 0x00000009d2d27c10 */ /* 0x000fc4000ff9e0ff */
[----:B------:R-:W-:Y:S02]  /*11750*/  IADD3.X R209, R209, UR42, RZ, P5, !PT ;  /* 0x0000002ad1d17c10 */ /* 0x000fe4000affe4ff */
[----:B------:R-:W-:Y:S01]  /*11760*/  IADD3 R226, P5, R226, UR9, RZ ;  /* 0x00000009e2e27c10 */ /* 0x000fe2000ffbe0ff */
[----:B------:R0:W-:Y:S01]  /*11770*/  STL [R1+0x3c], R210 ;  /* 0x00003cd201007387 */ /* 0x0001e20000100800 */
[----:B------:R-:W-:Y:S02]  /*11780*/  IADD3.X R121, R121, UR42, RZ, P6, !PT ;  /* 0x0000002a79797c10 */ /* 0x000fe4000b7fe4ff */
[----:B------:R-:W-:Y:S02]  /*11790*/  IADD3 R225, P6, R225, UR9, RZ ;  /* 0x00000009e1e17c10 */ /* 0x000fe4000ffde0ff */
[----:B------:R-:W-:Y:S02]  /*117a0*/  IADD3.X R119, R119, UR42, RZ, P1, !PT ;  /* 0x0000002a77777c10 */ /* 0x000fe40008ffe4ff */
[----:B------:R-:W-:Y:S01]  /*117b0*/  IADD3 R242, P1, R242, UR9, RZ ;  /* 0x00000009f2f27c10 */ /* 0x000fe2000ff3e0ff */
[----:B0-----:R-:W4:Y:S04]  /*117c0*/  LDL.LU R210, [R1+0x5dc] ;  /* 0x0005dc0001d27983 */ /* 0x001f280000300800 */
[----:B------:R0:W-:Y:S01]  /*117d0*/  STL [R1+0x60], R209 ;  /* 0x000060d101007387 */ /* 0x0001e20000100800 */
[----:B------:R-:W-:-:S03]  /*117e0*/  IADD3.X R198, R198, UR42, RZ, P3, !PT ;  /* 0x0000002ac6c67c10 */ /* 0x000fc60009ffe4ff */
[----:B0-----:R-:W4:Y:S04]  /*117f0*/  LDL.LU R209, [R1+0x5d8] ;  /* 0x0005d80001d17983 */ /* 0x001f280000300800 */
[----:B------:R0:W-:Y:S04]  /*11800*/  STL [R1+0x34], R226 ;  /* 0x000034e201007387 */ /* 0x0001e80000100800 */
[----:B0-----:R-:W4:Y:S04]  /*11810*/  LDL.LU R226, [R1+0x5d4] ;  /* 0x0005d40001e27983 */ /* 0x001f280000300800 */
[----:B------:R0:W-:Y:S04]  /*11820*/  STL [R1+0x2c], R225 ;  /* 0x00002ce101007387 */ /* 0x0001e80000100800 */
[----:B0-----:R-:W4:Y:S04]  /*11830*/  LDL.LU R225, [R1+0x5d0] ;  /* 0x0005d00001e17983 */ /* 0x001f280000300800 */
[----:B------:R-:W-:Y:S04]  /*11840*/  STL [R1+0x58], R121 ;  /* 0x0000587901007387 */ /* 0x000fe80000100800 */
[----:B------:R0:W-:Y:S04]  /*11850*/  STL [R1+0x24], R242 ;  /* 0x000024f201007387 */ /* 0x0001e80000100800 */
[----:B0-----:R-:W4:Y:S04]  /*11860*/  LDL.LU R242, [R1+0x5cc] ;  /* 0x0005cc0001f27983 */ /* 0x001f280000300800 */
[----:B------:R-:W-:Y:S04]  /*11870*/  STL [R1+0x50], R119 ;  /* 0x0000507701007387 */ /* 0x000fe80000100800 */
        /* <DEDUP_REMOVED lines=8> */
[----:B------:R0:W-:Y:S06]  /*11900*/  MEMBAR.ALL.CTA ;  /* 0x0000000000007992 */ /* 0x0001ec0000008000 */
[----:B0-----:R-:W0:Y:S02]  /*11910*/  FENCE.VIEW.ASYNC.S ;  /* 0x00000000000073c6 */ /* 0x001e240000000000 */
[----:B0-----:R-:W-:Y:S06]  /*11920*/  BAR.SYNC.DEFER_BLOCKING 0x0 ;  /* 0x0000000000007b1d */ /* 0x001fec0000010000 */
[----:B------:R-:W-:Y:S01]  /*11930*/  UMOV UR13, 0x40000040 ;  /* 0x40000040000d7882 */ /* 0x000fe20000000000 */
[----:B------:R-:W-:-:S06]  /*11940*/  WARPGROUP.ARRIVE ;  /* 0x00000000000079c5 */ /* 0x000fcc0000000000 */
[----:B------:R-:W-:Y:S04]  /*11950*/  QGMMA.64x64x32.F32.E5M2.E5M2 R56, gdesc[UR12], R56 ;  /* 0x00e000000c3879f3 */ /* 0x000fe80008703838 */
[----:B------:R-:W-:Y:S01]  /*11960*/  QGMMA.64x64x32.F32.E5M2.E5M2 R56, gdesc[UR4], R56 ;  /* 0x00e00000043879f3 */ /* 0x000fe20008703838 */
[----:B--2---:R-:W-:-:S05]  /*11970*/  IADD3.X R241, R241, UR42, RZ, P2, !PT ;  /* 0x0000002af1f17c10 */ /* 0x004fca00097fe4ff */
[----:B------:R0:W-:Y:S04]  /*11980*/  STL [R1+0x48], R241 ;  /* 0x000048f101007387 */ /* 0x0001e80000100800 */
[----:B0-----:R-:W2:Y:S04]  /*11990*/  LDL.LU R241, [R1+0x5c8] ;  /* 0x0005c80001f17983 */ /* 0x001ea80000300800 */
[----:B------:R0:W-:Y:S01]  /*119a0*/  STL [R1+0x40], R198 ;  /* 0x000040c601007387 */ /* 0x0001e20000100800 */
[----:B------:R-:W-:Y:S03]  /*119b0*/  QGMMA.64x64x32.F32.E5M2.E5M2 R56, gdesc[UR16], R56 ;  /* 0x00e00000103879f3 */ /* 0x000fe60008703838 */
[----:B0-----:R-:W2:Y:S01]  /*119c0*/  LDL.LU R198, [R1+0x5c4] ;  /* 0x0005c40001c67983 */ /* 0x001ea20000300800 */
[----:B------:R-:W-:-:S02]  /*119d0*/  IADD3 R116, P2, R116, UR9, RZ ;  /* 0x0000000974747c10 */ /* 0x000fc4000ff5e0ff */
[----:B------:R-:W-:Y:S02]  /*119e0*/  IADD3.X R212, R212, UR42, RZ, P4, !PT ;  /* 0x0000002ad4d47c10 */ /* 0x000fe4000a7fe4ff */
[----:B------:R-:W-:Y:S01]  /*119f0*/  IADD3 R117, P3, R117, UR9, RZ ;  /* 0x0000000975757c10 */ /* 0x000fe2000ff7e0ff */
[----:B------:R-:W-:Y:S01]  /*11a00*/  STL [R1+0x1c], R116 ;  /* 0x00001c7401007387 */ /* 0x000fe20000100800 */
[----:B---3--:R-:W-:Y:S02]  /*11a10*/  IADD3 R211, P4, R211, UR9, RZ ;  /* 0x00000009d3d37c10 */ /* 0x008fe4000ff9e0ff */
[----:B------:R-:W-:Y:S01]  /*11a20*/  IADD3.X R228, R228, UR42, RZ, P5, !PT ;  /* 0x0000002ae4e47c10 */ /* 0x000fe2000affe4ff */
[----:B------:R0:W-:Y:S01]  /*11a30*/  STL [R1+0x38], R212 ;  /* 0x000038d401007387 */ /* 0x0001e20000100800 */
[----:B------:R-:W-:Y:S02]  /*11a40*/  IADD3 R227, P5, R227, UR9, RZ ;  /* 0x00000009e3e37c10 */ /* 0x000fe4000ffbe0ff */
[----:B------:R-:W-:Y:S01]  /*11a50*/  IADD3.X R244, R244, UR42, RZ, P6, !PT ;  /* 0x0000002af4f47c10 */ /* 0x000fe2000b7fe4ff */
[----:B0-----:R-:W3:Y:S04]  /*11a60*/  LDL.LU R212, [R1+0x5c0] ;  /* 0x0005c00001d47983 */ /* 0x001ee80000300800 */
[----:B------:R-:W-:Y:S04]  /*11a70*/  STL [R1+0x14], R117 ;  /* 0x0000147501007387 */ /* 0x000fe80000100800 */
[----:B------:R0:W-:Y:S01]  /*11a80*/  STL [R1+0xc], R211 ;  /* 0x00000cd301007387 */ /* 0x0001e20000100800 */
[----:B------:R-:W-:-:S03]  /*11a90*/  IADD3.X R243, R243, UR42, RZ, P1, !PT ;  /* 0x0000002af3f37c10 */ /* 0x000fc60008ffe4ff */
[----:B0-----:R-:W3:Y:S04]  /*11aa0*/  LDL.LU R211, [R1+0x5bc] ;  /* 0x0005bc0001d37983 */ /* 0x001ee80000300800 */
[----:B------:R0:W-:Y:S04]  /*11ab0*/  STL [R1+0x30], R228 ;  /* 0x000030e401007387 */ /* 0x0001e80000100800 */
[----:B0-----:R-:W3:Y:S04]  /*11ac0*/  LDL.LU R228, [R1+0x5b8] ;  /* 0x0005b80001e47983 */ /* 0x001ee80000300800 */
[----:B------:R0:W-:Y:S04]  /*11ad0*/  STL [R1+0x4], R227 ;  /* 0x000004e301007387 */ /* 0x0001e80000100800 */
[----:B0-----:R-:W3:Y:S01]  /*11ae0*/  LDL.LU R227, [R1+0x5b4] ;  /* 0x0005b40001e37983 */ /* 0x001ee20000300800 */
[----:B------:R-:W-:Y:S01]  /*11af0*/  UMOV UR26, UR14 ;  /* 0x0000000e001a7c82 */ /* 0x000fe20008000000 */
[----:B------:R-:W-:Y:S01]  /*11b00*/  UMOV UR27, UR15 ;  /* 0x0000000f001b7c82 */ /* 0x000fe20008000000 */
[----:B------:R-:W-:Y:S01]  /*11b10*/  QGMMA.64x64x32.F32.E5M2.E5M2 R56, gdesc[UR20], R56 ;  /* 0x00e00000143879f3 */ /* 0x000fe20008703838 */
[----:B------:R0:W-:Y:S01]  /*11b20*/  STL [R1+0x28], R244 ;  /* 0x000028f401007387 */ /* 0x0001e20000100800 */
[----:B------:R-:W-:-:S02]  /*11b30*/  IADD3.X R111, R111, UR42, RZ, P2, !PT ;  /* 0x0000002a6f6f7c10 */ /* 0x000fc400097fe4ff */
[----:B----4-:R-:W-:Y:S01]  /*11b40*/  IADD3.X R197, R197, UR42, RZ, P4, !PT ;  /* 0x0000002ac5c57c10 */ /* 0x010fe2000a7fe4ff */
[----:B------:R-:W-:Y:S01]  /*11b50*/  QGMMA.64x64x32.F32.E5M2.E5M2 R24, gdesc[UR24], R24 ;  /* 0x00e00000181879f3 */ /* 0x000fe20008703818 */
[----:B0-----:R-:W4:Y:S04]  /*11b60*/  LDL.LU R244, [R1+0x5b0] ;  /* 0x0005b00001f47983 */ /* 0x001f280000300800 */
[----:B------:R0:W-:Y:S04]  /*11b70*/  STL [R1+0x20], R243 ;  /* 0x000020f301007387 */ /* 0x0001e80000100800 */
[----:B0-----:R-:W3:Y:S01]  /*11b80*/  LDL.LU R243, [R1+0x5ac] ;  /* 0x0005ac0001f37983 */ /* 0x001ee20000300800 */
[----:B------:R-:W-:Y:S01]  /*11b90*/  IADD3.X R0, R0, UR42, RZ, P5, !PT ;  /* 0x0000002a00007c10 */ /* 0x000fe2000affe4ff */
[----:B------:R-:W-:Y:S01]  /*11ba0*/  UMOV UR30, UR6 ;  /* 0x00000006001e7c82 */ /* 0x000fe20008000000 */
[----:B------:R-:W-:-:S02]  /*11bb0*/  UMOV UR31, UR7 ;  /* 0x00000007001f7c82 */ /* 0x000fc40008000000 */
[----:B------:R-:W-:Y:S01]  /*11bc0*/  QGMMA.64x64x32.F32.E5M2.E5M2 R24, gdesc[UR28], R24 ;  /* 0x00e000001c1879f3 */ /* 0x000fe20008703818 */
[----:B--2---:R-:W-:-:S05]  /*11bd0*/  IADD3.X R198, R198, UR42, RZ, P3, !PT ;  /* 0x0000002ac6c67c10 */ /* 0x004fca0009ffe4ff */
[----:B------:R0:W-:Y:S04]  /*11be0*/  STL [R1+0x10], R198 ;  /* 0x000010c601007387 */ /* 0x0001e80000100800 */
[----:B------:R-:W-:Y:S04]  /*11bf0*/  STL [R1+0x18], R111 ;  /* 0x0000186f01007387 */ /* 0x000fe80000100800 */
[----:B0-----:R-:W2:Y:S04]  /*11c00*/  LDL.LU R198, [R1+0x5a8] ;  /* 0x0005a80001c67983 */ /* 0x001ea80000300800 */
[----:B------:R0:W-:Y:S04]  /*11c10*/  STL [R1+0x8], R197 ;  /* 0x000008c501007387 */ /* 0x0001e80000100800 */
[----:B0-----:R-:W2:Y:S04]  /*11c20*/  LDL.LU R197, [R1+0x5a4] ;  /* 0x0005a40001c57983 */ /* 0x001ea80000300800 */
[----:B------:R0:W-:Y:S04]  /*11c30*/  STL [R1], R0 ;  /* 0x0000000001007387 */ /* 0x0001e80000100800 */
[----:B0-----:R0:W5:Y:S01]  /*11c40*/  LDL.LU R0, [R1+0x5a0] ;  /* 0x0005a00001007983 */ /* 0x0011620000300800 */
[----:B------:R-:W-:Y:S01]  /*11c50*/  UMOV UR34, UR18 ;  /* 0x0000001200227c82 */ /* 0x000fe20008000000 */
[----:B------:R-:W-:-:S02]  /*11c60*/  UMOV UR35, UR19 ;  /* 0x0000001300237c82 */ /* 0x000fc40008000000 */
[----:B------:R-:W-:Y:S01]  /*11c70*/  QGMMA.64x64x32.F32.E5M2.E5M2 R24, gdesc[UR32], R24 ;  /* 0x00e00000201879f3 */ /* 0x000fe20008703818 */
[----:B------:R-:W-:Y:S01]  /*11c80*/  UMOV UR38, UR22 ;  /* 0x0000001600267c82 */ /* 0x000fe20008000000 */
[----:B------:R-:W-:Y:S01]  /*11c90*/  UMOV UR39, UR23 ;  /* 0x0000001700277c82 */ /* 0x000fe20008000000 */
[----:B------:R-:W-:Y:S02]  /*11ca0*/  IADD3 R252, P6, R252, UR9, RZ ;  /* 0x00000009fcfc7c10 */ /* 0x000fe4000ffde0ff */
[----:B------:R-:W-:Y:S02]  /*11cb0*/  IADD3 R250, P1, R250, UR9, RZ ;  /* 0x00000009fafa7c10 */ /* 0x000fe4000ff3e0ff */
[----:B------:R-:W-:Y:S02]  /*11cc0*/  IADD3 R248, P2, R248, UR9, RZ ;  /* 0x00000009f8f87c10 */ /* 0x000fe4000ff5e0ff */
[----:B------:R-:W-:Y:S02]  /*11cd0*/  IADD3 R246, P3, R246, UR9, RZ ;  /* 0x00000009f6f67c10 */ /* 0x000fe4000ff7e0ff */
[----:B------:R-:W-:-:S02]  /*11ce0*/  IADD3.X R251, R251, UR42, RZ, P6, !PT ;  /* 0x0000002afbfb7c10 */ /* 0x000fc4000b7fe4ff */
[----:B------:R-:W-:Y:S02]  /*11cf0*/  IADD3.X R249, R249, UR42, RZ, P1, !PT ;  /* 0x0000002af9f97c10 */ /* 0x000fe40008ffe4ff */
[----:B------:R-:W-:Y:S02]  /*11d00*/  IADD3.X R247, R247, UR42, RZ, P2, !PT ;  /* 0x0000002af7f77c10 */ /* 0x000fe400097fe4ff */
[----:B------:R-:W-:Y:S02]  /*11d10*/  IADD3.X R245, R245, UR42, RZ, P3, !PT ;  /* 0x0000002af5f57c10 */ /* 0x000fe40009ffe4ff */
[----:B------:R-:W-:Y:S01]  /*11d20*/  IADD3 R242, P5, R242, UR9, RZ ;  /* 0x00000009f2f27c10 */ /* 0x000fe2000ffbe0ff */
[----:B------:R-:W-:Y:S01]  /*11d30*/  QGMMA.64x64x32.F32.E5M2.E5M2 R24, gdesc[UR36], R24, gsb0 ;  /* 0x00e00000241879f3 */ /* 0x000fe20008003818 */
[----:B----4-:R-:W-:Y:S02]  /*11d40*/  IADD3 R244, P4, R244, UR9, RZ ;  /* 0x00000009f4f47c10 */ /* 0x010fe4000ff9e0ff */
[----:B------:R-:W-:-:S02]  /*11d50*/  IADD3 R240, P6, R240, UR9, RZ ;  /* 0x00000009f0f07c10 */ /* 0x000fc4000ffde0ff */
[----:B------:R-:W-:Y:S02]  /*11d60*/  IADD3 R238, P1, R238, UR9, RZ ;  /* 0x00000009eeee7c10 */ /* 0x000fe4000ff3e0ff */
[----:B------:R-:W-:Y:S02]  /*11d70*/  IADD3 R236, P2, R236, UR9, RZ ;  /* 0x00000009ecec7c10 */ /* 0x000fe4000ff5e0ff */
[----:B------:R-:W-:Y:S01]  /*11d80*/  IADD3 R234, P3, R234, UR9, RZ ;  /* 0x00000009eaea7c10 */ /* 0x000fe2000ff7e0ff */
[----:B------:R-:W-:Y:S01]  /*11d90*/  VIADD R4, R4, 0x1 ;  /* 0x0000000104047836 */ /* 0x000fe20000000000 */
[----:B---3--:R-:W-:Y:S02]  /*11da0*/  IADD3.X R243, R243, UR42, RZ, P4, !PT ;  /* 0x0000002af3f37c10 */ /* 0x008fe4000a7fe4ff */
[----:B------:R-:W-:Y:S02]  /*11db0*/  IADD3.X R241, R241, UR42, RZ, P5, !PT ;  /* 0x0000002af1f17c10 */ /* 0x000fe4000affe4ff */
[----:B------:R-:W-:-:S02]  /*11dc0*/  IADD3.X R239, R239, UR42, RZ, P6, !PT ;  /* 0x0000002aefef7c10 */ /* 0x000fc4000b7fe4ff */
[----:B------:R-:W-:Y:S02]  /*11dd0*/  IADD3.X R237, R237, UR42, RZ, P1, !PT ;  /* 0x0000002aeded7c10 */ /* 0x000fe40008ffe4ff */
[----:B------:R-:W-:Y:S02]  /*11de0*/  IADD3.X R235, R235, UR42, RZ, P2, !PT ;  /* 0x0000002aebeb7c10 */ /* 0x000fe400097fe4ff */
[----:B------:R-:W-:Y:S02]  /*11df0*/  IADD3.X R233, R233, UR42, RZ, P3, !PT ;  /* 0x0000002ae9e97c10 */ /* 0x000fe40009ffe4ff */
[----:B------:R-:W-:Y:S02]  /*11e00*/  IADD3 R232, P4, R232, UR9, RZ ;  /* 0x00000009e8e87c10 */ /* 0x000fe4000ff9e0ff */
[----:B------:R-:W-:Y:S02]  /*11e10*/  IADD3 R230, P5, R230, UR9, RZ ;  /* 0x00000009e6e67c10 */ /* 0x000fe4000ffbe0ff */
[----:B------:R-:W-:-:S02]  /*11e20*/  IADD3 R228, P6, R228, UR9, RZ ;  /* 0x00000009e4e47c10 */ /* 0x000fc4000ffde0ff */
[----:B------:R-:W-:Y:S02]  /*11e30*/  IADD3 R226, P1, R226, UR9, RZ ;  /* 0x00000009e2e27c10 */ /* 0x000fe4000ff3e0ff */
[----:B------:R-:W-:Y:S02]  /*11e40*/  IADD3 R224, P2, R224, UR9, RZ ;  /* 0x00000009e0e07c10 */ /* 0x000fe4000ff5e0ff */
[----:B------:R-:W-:Y:S02]  /*11e50*/  IADD3 R222, P3, R222, UR9, RZ ;  /* 0x00000009dede7c10 */ /* 0x000fe4000ff7e0ff */
[----:B------:R-:W-:Y:S02]  /*11e60*/  ISETP.NE.U32.AND P0, PT, R4, R7, PT ;  /* 0x000000070400720c */ /* 0x000fe40003f05070 */
[----:B------:R-:W-:Y:S02]  /*11e70*/  IADD3.X R231, R231, UR42, RZ, P4, !PT ;  /* 0x0000002ae7e77c10 */ /* 0x000fe4000a7fe4ff */
[----:B------:R-:W-:-:S02]  /*11e80*/  IADD3.X R229, R229, UR42, RZ, P5, !PT ;  /* 0x0000002ae5e57c10 */ /* 0x000fc4000affe4ff */
[----:B------:R-:W-:Y:S02]  /*11e90*/  IADD3.X R227, R227, UR42, RZ, P6, !PT ;  /* 0x0000002ae3e37c10 */ /* 0x000fe4000b7fe4ff */
[----:B------:R-:W-:Y:S02]  /*11ea0*/  IADD3.X R225, R225, UR42, RZ, P1, !PT ;  /* 0x0000002ae1e17c10 */ /* 0x000fe40008ffe4ff */
[----:B------:R-:W-:Y:S02]  /*11eb0*/  IADD3.X R223, R223, UR42, RZ, P2, !PT ;  /* 0x0000002adfdf7c10 */ /* 0x000fe400097fe4ff */
[----:B------:R-:W-:Y:S02]  /*11ec0*/  IADD3.X R221, R221, UR42, RZ, P3, !PT ;  /* 0x0000002adddd7c10 */ /* 0x000fe40009ffe4ff */
[----:B------:R-:W-:Y:S02]  /*11ed0*/  IADD3 R220, P4, R220, UR9, RZ ;  /* 0x00000009dcdc7c10 */ /* 0x000fe4000ff9e0ff */
[----:B------:R-:W-:-:S02]  /*11ee0*/  IADD3 R218, P5, R218, UR9, RZ ;  /* 0x00000009dada7c10 */ /* 0x000fc4000ffbe0ff */
[----:B------:R-:W-:Y:S02]  /*11ef0*/  IADD3 R216, P6, R216, UR9, RZ ;  /* 0x00000009d8d87c10 */ /* 0x000fe4000ffde0ff */
[----:B------:R-:W-:Y:S02]  /*11f00*/  IADD3 R214, P1, R214, UR9, RZ ;  /* 0x00000009d6d67c10 */ /* 0x000fe4000ff3e0ff */
[----:B------:R-:W-:Y:S02]  /*11f10*/  IADD3 R212, P2, R212, UR9, RZ ;  /* 0x00000009d4d47c10 */ /* 0x000fe4000ff5e0ff */
[----:B------:R-:W-:Y:S02]  /*11f20*/  IADD3 R210, P3, R210, UR9, RZ ;  /* 0x00000009d2d27c10 */ /* 0x000fe4000ff7e0ff */
        /* <DEDUP_REMOVED lines=10> */
[----:B------:R-:W-:Y:S01]  /*11fd0*/  IADD3 R200, P2, R200, UR9, RZ ;  /* 0x00000009c8c87c10 */ /* 0x000fe2000ff5e0ff */
[----:B------:R-:W-:Y:S02]  /*11fe0*/  WARPGROUP.DEPBAR.LE gsb0, 0x0 ;  /* 0x00008000000079c5 */ /* 0x000fe40000010000 */
[----:B------:R-:W-:Y:S02]  /*11ff0*/  IADD3.X R207, R207, UR42, RZ, P4, !PT ;  /* 0x0000002acfcf7c10 */ /* 0x000fe4000a7fe4ff */
[----:B------:R-:W-:Y:S02]  /*12000*/  IADD3.X R205, R205, UR42, RZ, P5, !PT ;  /* 0x0000002acdcd7c10 */ /* 0x000fe4000affe4ff */
[----:B------:R-:W-:-:S02]  /*12010*/  IADD3.X R203, R203, UR42, RZ, P6, !PT ;  /* 0x0000002acbcb7c10 */ /* 0x000fc4000b7fe4ff */
[----:B------:R-:W-:Y:S02]  /*12020*/  IADD3.X R201, R201, UR42, RZ, P1, !PT ;  /* 0x0000002ac9c97c10 */ /* 0x000fe40008ffe4ff */
[----:B------:R-:W-:Y:S02]  /*12030*/  IADD3.X R199, R199, UR42, RZ, P2, !PT ;  /* 0x0000002ac7c77c10 */ /* 0x000fe400097fe4ff */
[----:B--2---:R-:W-:-:S04]  /*12040*/  IADD3 R198, P3, R198, UR9, RZ ;  /* 0x00000009c6c67c10 */ /* 0x004fc8000ff7e0ff */
[----:B------:R-:W-:Y:S01]  /*12050*/  IADD3.X R197, R197, UR42, RZ, P3, !PT ;  /* 0x0000002ac5c57c10 */ /* 0x000fe20009ffe4ff */
[----:B0-----:R-:W-:Y:S08]  /*12060*/  @P0 BRA `(.L_x_2) ;  /* 0xffffff5800140947 */ /* 0x001ff0000383ffff */
.L_x_1:
[----:B------:R-:W2:Y:S01]  /*12070*/  LDL.LU R8, [R1+0x59c] ;  /* 0x00059c0001087983 */ /* 0x000ea20000300800 */
[----:B------:R-:W0:Y:S01]  /*12080*/  S2R R4, SR_TID.X ;  /* 0x0000000000047919 */ /* 0x000e220000002100 */
[----:B------:R-:W-:Y:S01]  /*12090*/  F2FP.SATFINITE.E5M2.F32.PACK_AB_MERGE_C R58, R59, R58, RZ ;  /* 0x0000003a3b3a723e */ /* 0x000fe200048060ff */
[----:B------:R-:W-:Y:S01]  /*120a0*/  ULDC.64 UR6, c[0x0][0x228] ;  /* 0x00008a0000067ab9 */ /* 0x000fe20000000a00 */
[----:B------:R-:W-:Y:S01]  /*120b0*/  F2FP.SATFINITE.E5M2.F32.PACK_AB_MERGE_C R63, R63, R62, RZ ;  /* 0x0000003e3f3f723e */ /* 0x000fe200048060ff */
[----:B------:R-:W3:Y:S01]  /*120c0*/  LDL.LU R7, [R1+0x598] ;  /* 0x0005980001077983 */ /* 0x000ee20000300800 */
[----:B------:R-:W-:Y:S01]  /*120d0*/  F2FP.SATFINITE.E5M2.F32.PACK_AB_MERGE_C R56, R57, R56, RZ ;  /* 0x000000383938723e */ /* 0x000fe200048060ff */
[----:B------:R-:W-:Y:S01]  /*120e0*/  ULDC UR4, c[0x0][0x244] ;  /* 0x0000910000047ab9 */ /* 0x000fe20000000800 */
[----:B------:R-:W-:Y:S01]  /*120f0*/  F2FP.SATFINITE.E5M2.F32.PACK_AB_MERGE_C R61, R61, R60, RZ ;  /* 0x0000003c3d3d723e */ /* 0x000fe200048060ff */
[----:B-----5:R-:W-:Y:S01]  /*12100*/  VIADD R22, R0, 0x5 ;  /* 0x0000000500167836 */ /* 0x020fe20000000000 */
[----:B------:R-:W-:-:S02]  /*12110*/  F2FP.SATFINITE.E5M2.F32.PACK_AB_MERGE_C R24, R25, R24, RZ ;  /* 0x000000181918723e */ /* 0x000fc400048060ff */
[----:B------:R-:W-:Y:S02]  /*12120*/  F2FP.SATFINITE.E5M2.F32.PACK_AB_MERGE_C R26, R27, R26, RZ ;  /* 0x0000001a1b1a723e */ /* 0x000fe400048060ff */
[----:B------:R-:W-:Y:S02]  /*12130*/  F2FP.SATFINITE.E5M2.F32.PACK_AB_MERGE_C R29, R29, R28, RZ ;  /* 0x0000001c1d1d723e */ /* 0x000fe400048060ff */
[----:B------:R-:W-:Y:S02]  /*12140*/  F2FP.SATFINITE.E5M2.F32.PACK_AB_MERGE_C R31, R31, R30, RZ ;  /* 0x0000001e1f1f723e */ /* 0x000fe400048060ff */
[----:B------:R-:W-:Y:S02]  /*12150*/  PRMT R57, R58, 0x5410, R63 ;  /* 0x000054103a397816 */ /* 0x000fe4000000003f */
[----:B------:R-:W-:Y:S02]  /*12160*/  PRMT R56, R56, 0x5410, R61 ;  /* 0x0000541038387816 */ /* 0x000fe4000000003d */
[----:B------:R-:W-:Y:S01]  /*12170*/  PRMT R58, R24, 0x5410, R29 ;  /* 0x00005410183a7816 */ /* 0x000fe2000000001d */
[----:B------:R-:W-:Y:S01]  /*12180*/  VIADD R24, R0, 0x6 ;  /* 0x0000000600187836 */ /* 0x000fe20000000000 */
[----:B------:R-:W-:Y:S01]  /*12190*/  PRMT R59, R26, 0x5410, R31 ;  /* 0x000054101a3b7816 */ /* 0x000fe2000000001f */
[----:B------:R-:W-:Y:S01]  /*121a0*/  VIADD R26, R0, 0x9 ;  /* 0x00000009001a7836 */ /* 0x000fe20000000000 */
[----:B------:R-:W-:-:S02]  /*121b0*/  F2FP.SATFINITE.E5M2.F32.PACK_AB_MERGE_C R66, R67, R66, RZ ;  /* 0x000000424342723e */ /* 0x000fc400048060ff */
[----:B------:R-:W-:Y:S02]  /*121c0*/  F2FP.SATFINITE.E5M2.F32.PACK_AB_MERGE_C R71, R71, R70, RZ ;  /* 0x000000464747723e */ /* 0x000fe400048060ff */
[----:B------:R-:W-:Y:S02]  /*121d0*/  F2FP.SATFINITE.E5M2.F32.PACK_AB_MERGE_C R64, R65, R64, RZ ;  /* 0x000000404140723e */ /* 0x000fe400048060ff */
[----:B------:R-:W-:Y:S01]  /*121e0*/  F2FP.SATFINITE.E5M2.F32.PACK_AB_MERGE_C R69, R69, R68, RZ ;  /* 0x000000444545723e */ /* 0x000fe200048060ff */
[C---:B0-----:R-:W-:Y:S01]  /*121f0*/  IMAD.SHL.U32 R3, R4.reuse, 0x40, RZ ;  /* 0x0000004004037824 */ /* 0x041fe200078e00ff */
[----:B------:R-:W-:Y:S02]  /*12200*/  F2FP.SATFINITE.E5M2.F32.PACK_AB_MERGE_C R32, R33, R32, RZ ;  /* 0x000000202120723e */ /* 0x000fe400048060ff */
[----:B------:R-:W-:Y:S02]  /*12210*/  F2FP.SATFINITE.E5M2.F32.PACK_AB_MERGE_C R34, R35, R34, RZ ;  /* 0x000000222322723e */ /* 0x000fe400048060ff */
[----:B------:R-:W-:Y:S01]  /*12220*/  LOP3.LUT R5, R3, 0x400, RZ, 0xc0, !PT ;  /* 0x0000040003057812 */ /* 0x000fe200078ec0ff */
[----:B------:R-:W-:Y:S01]  /*12230*/  IMAD.SHL.U32 R3, R4, 0x8, RZ ;  /* 0x0000000804037824 */ /* 0x000fe200078e00ff */
[----:B------:R-:W-:Y:S01]  /*12240*/  F2FP.SATFINITE.E5M2.F32.PACK_AB_MERGE_C R37, R37, R36, RZ ;  /* 0x000000242525723e */ /* 0x000fe200048060ff */
[----:B------:R-:W-:Y:S01]  /*12250*/  VIADD R4, R0, 0x3 ;  /* 0x0000000300047836 */ /* 0x000fe20000000000 */
[----:B------:R-:W-:-:S02]  /*12260*/  F2FP.SATFINITE.E5M2.F32.PACK_AB_MERGE_C R39, R39, R38, RZ ;  /* 0x000000262727723e */ /* 0x000fc400048060ff */
[----:B------:R-:W-:Y:S02]  /*12270*/  LOP3.LUT R3, R3, 0x300, RZ, 0xc0, !PT ;  /* 0x0000030003037812 */ /* 0x000fe400078ec0ff */
[----:B------:R-:W-:Y:S02]  /*12280*/  PRMT R65, R66, 0x5410, R71 ;  /* 0x0000541042417816 */ /* 0x000fe40000000047 */
[----:B------:R-:W-:Y:S02]  /*12290*/  PRMT R64, R64, 0x5410, R69 ;  /* 0x0000541040407816 */ /* 0x000fe40000000045 */
[----:B------:R-:W-:Y:S02]  /*122a0*/  PRMT R66, R32, 0x5410, R37 ;  /* 0x0000541020427816 */ /* 0x000fe40000000025 */
[----:B------:R-:W-:Y:S02]  /*122b0*/  PRMT R67, R34, 0x5410, R39 ;  /* 0x0000541022437816 */ /* 0x000fe40000000027 */
[----:B------:R-:W-:-:S02]  /*122c0*/  F2FP.SATFINITE.E5M2.F32.PACK_AB_MERGE_C R74, R75, R74, RZ ;  /* 0x0000004a4b4a723e */ /* 0x000fc400048060ff */
[----:B------:R-:W-:Y:S02]  /*122d0*/  F2FP.SATFINITE.E5M2.F32.PACK_AB_MERGE_C R79, R79, R78, RZ ;  /* 0x0000004e4f4f723e */ /* 0x000fe400048060ff */
[----:B------:R-:W-:Y:S02]  /*122e0*/  F2FP.SATFINITE.E5M2.F32.PACK_AB_MERGE_C R72, R73, R72, RZ ;  /* 0x000000484948723e */ /* 0x000fe400048060ff */
[----:B------:R-:W-:Y:S02]  /*122f0*/  F2FP.SATFINITE.E5M2.F32.PACK_AB_MERGE_C R77, R77, R76, RZ ;  /* 0x0000004c4d4d723e */ /* 0x000fe400048060ff */
[----:B------:R-:W-:Y:S02]  /*12300*/  F2FP.SATFINITE.E5M2.F32.PACK_AB_MERGE_C R40, R41, R40, RZ ;  /* 0x000000282928723e */ /* 0x000fe400048060ff */
[----:B------:R-:W-:Y:S02]  /*12310*/  F2FP.SATFINITE.E5M2.F32.PACK_AB_MERGE_C R42, R43, R42, RZ ;  /* 0x0000002a2b2a723e */ /* 0x000fe400048060ff */
[----:B------:R-:W-:-:S02]  /*12320*/  F2FP.SATFINITE.E5M2.F32.PACK_AB_MERGE_C R45, R45, R44, RZ ;  /* 0x0000002c2d2d723e */ /* 0x000fc400048060ff */
[----:B------:R-:W-:Y:S02]  /*12330*/  F2FP.SATFINITE.E5M2.F32.PACK_AB_MERGE_C R47, R47, R46, RZ ;  /* 0x0000002e2f2f723e */ /* 0x000fe400048060ff */
        /* <DEDUP_REMOVED lines=16> */
[----:B--2---:R-:W-:-:S02]  /*12440*/  LOP3.LUT R2, R8, 0xf0, RZ, 0xc0, !PT ;  /* 0x000000f008027812 */ /* 0x004fc400078ec0ff */
[----:B------:R-:W0:Y:S02]  /*12450*/  S2R R8, SR_TID.X ;  /* 0x0000000000087919 */ /* 0x000e240000002100 */
[----:B------:R-:W-:Y:S01]  /*12460*/  IADD3 R2, R5, UR8, R2 ;  /* 0x0000000805027c10 */ /* 0x000fe2000fffe002 */
[C---:B------:R-:W-:Y:S01]  /*12470*/  VIADD R5, R0.reuse, 0x4 ;  /* 0x0000000400057836 */ /* 0x040fe20000000000 */
[----:B------:R-:W-:Y:S01]  /*12480*/  BAR.SYNC.DEFER_BLOCKING 0x0 ;  /* 0x0000000000007b1d */ /* 0x000fe20000010000 */
[----:B---3--:R-:W-:Y:S02]  /*12490*/  ISETP.GE.AND P0, PT, R7, UR6, PT ;  /* 0x0000000607007c0c */ /* 0x008fe4000bf06270 */
[----:B------:R-:W-:Y:S02]  /*124a0*/  IMAD.IADD R25, R3, 0x1, R2 ;  /* 0x0000000103197824 */ /* 0x000fe400078e0202 */
[C---:B------:R-:W-:Y:S01]  /*124b0*/  VIADD R2, R0.reuse, 0x1 ;  /* 0x0000000100027836 */ /* 0x040fe20000000000 */
[----:B------:R-:W-:Y:S01]  /*124c0*/  ULDC UR6, c[0x0][0x248] ;  /* 0x0000920000067ab9 */ /* 0x000fe20000000800 */
[----:B------:R-:W-:Y:S01]  /*124d0*/  VIADD R3, R0, 0x2 ;  /* 0x0000000200037836 */ /* 0x000fe20000000000 */
[----:B------:R-:W-:Y:S01]  /*124e0*/  ISETP.LT.AND P5, PT, R4, UR7, !P0 ;  /* 0x0000000704007c0c */ /* 0x000fe2000c7a1270 */
[----:B------:R-:W-:Y:S01]  /*124f0*/  IMAD R4, R0, UR6, RZ ;  /* 0x0000000600047c24 */ /* 0x000fe2000f8e02ff */
[----:B------:R-:W-:Y:S01]  /*12500*/  ISETP.LT.AND P2, PT, R2, UR7, !P0 ;  /* 0x0000000702007c0c */ /* 0x000fe2000c741270 */
[----:B------:R-:W-:Y:S01]  /*12510*/  IMAD R2, R7, UR4, RZ ;  /* 0x0000000407027c24 */ /* 0x000fe2000f8e02ff */
[----:B------:R-:W-:Y:S01]  /*12520*/  ULDC.64 UR4, c[0x0][0x220] ;  /* 0x0000880000047ab9 */ /* 0x000fe20000000a00 */
[----:B------:R-:W-:Y:S01]  /*12530*/  ISETP.LT.AND P1, PT, R3, UR7, !P0 ;  /* 0x0000000703007c0c */ /* 0x000fe2000c721270 */
[----:B------:R-:W-:Y:S01]  /*12540*/  VIADD R17, R4, UR6 ;  /* 0x0000000604117c36 */ /* 0x000fe20008000000 */
[----:B------:R-:W-:-:S02]  /*12550*/  ISETP.LT.AND P4, PT, R5, UR7, !P0 ;  /* 0x0000000705007c0c */ /* 0x000fc4000c781270 */
[----:B------:R-:W-:Y:S01]  /*12560*/  IADD3 R3, P3, R2, UR4, RZ ;  /* 0x0000000402037c10 */ /* 0x000fe2000ff7e0ff */
[----:B------:R-:W-:-:S03]  /*12570*/  VIADD R23, R17, UR6 ;  /* 0x0000000611177c36 */ /* 0x000fc60008000000 */
[----:B------:R-:W-:Y:S02]  /*12580*/  LEA.HI.X.SX32 R2, R2, UR5, 0x1, P3 ;  /* 0x0000000502027c11 */ /* 0x000fe400098f0eff */
[----:B------:R-:W-:Y:S01]  /*12590*/  IADD3 R18, P6, R4, R3, RZ ;  /* 0x0000000304127210 */ /* 0x000fe20007fde0ff */
[----:B------:R-:W-:Y:S01]  /*125a0*/  STSM.16.M88.4 [R25], R56 ;  /* 0x0000003819007844 */ /* 0x000fe20000000200 */
[----:B------:R-:W-:Y:S01]  /*125b0*/  BAR.SYNC.DEFER_BLOCKING 0x0 ;  /* 0x0000000000007b1d */ /* 0x000fe20000010000 */
[----:B0-----:R-:W-:Y:S02]  /*125c0*/  LOP3.LUT R8, R8, 0x7f, RZ, 0xc0, !PT ;  /* 0x0000007f08087812 */ /* 0x001fe400078ec0ff */
[----:B------:R-:W-:Y:S02]  /*125d0*/  LEA.HI.X.SX32 R19, R4, R2, 0x1, P6 ;  /* 0x0000000204137211 */ /* 0x000fe400030f0eff */
[----:B------:R-:W-:Y:S02]  /*125e0*/  LEA R16, R8, UR8, 0x4 ;  /* 0x0000000808107c11 */ /* 0x000fe4000f8e20ff */
[----:B------:R-:W-:-:S02]  /*125f0*/  ISETP.LT.AND P3, PT, R0, UR7, !P0 ;  /* 0x0000000700007c0c */ /* 0x000fc4000c761270 */
[----:B------:R-:W-:-:S04]  /*12600*/  IADD3 R20, P6, R17, R3, RZ ;  /* 0x0000000311147210 */ /* 0x000fc80007fde0ff */
[----:B------:R-:W-:Y:S01]  /*12610*/  LEA.HI.X.SX32 R21, R17, R2, 0x1, P6 ;  /* 0x0000000211157211 */ /* 0x000fe200030f0eff */
[----:B------:R-:W-:Y:S01]  /*12620*/  VIADD R17, R23, UR6 ;  /* 0x0000000617117c36 */ /* 0x000fe20008000000 */
[----:B------:R-:W0:Y:S01]  /*12630*/  LDS.128 R8, [R16] ;  /* 0x0000000010087984 */ /* 0x000e220000000c00 */
[----:B------:R-:W-:Y:S06]  /*12640*/  BAR.SYNC.DEFER_BLOCKING 0x0 ;  /* 0x0000000000007b1d */ /* 0x000fec0000010000 */
[----:B------:R-:W-:Y:S02]  /*12650*/  STSM.16.M88.4 [R25], R64 ;  /* 0x0000004019007844 */ /* 0x000fe40000000200 */
[----:B------:R-:W-:Y:S01]  /*12660*/  BAR.SYNC.DEFER_BLOCKING 0x0 ;  /* 0x0000000000007b1d */ /* 0x000fe20000010000 */
[----:B0-----:R-:W-:-:S02]  /*12670*/  PRMT R29, R8, 0x7770, RZ ;  /* 0x00007770081d7816 */ /* 0x001fc400000000ff */
[----:B------:R-:W-:Y:S02]  /*12680*/  PRMT R27, R8, 0x7771, RZ ;  /* 0x00007771081b7816 */ /* 0x000fe400000000ff */
[----:B------:R-:W-:Y:S01]  /*12690*/  PRMT R31, R9, 0x7770, RZ ;  /* 0x00007770091f7816 */ /* 0x000fe200000000ff */
[----:B------:R-:W0:Y:S02]  /*126a0*/  LDS.128 R12, [R16] ;  /* 0x00000000100c7984 */ /* 0x000e240000000c00 */
[----:B------:R-:W-:Y:S06]  /*126b0*/  BAR.SYNC.DEFER_BLOCKING 0x0 ;  /* 0x0000000000007b1d */ /* 0x000fec0000010000 */
[----:B------:R-:W-:Y:S02]  /*126c0*/  STSM.16.M88.4 [R25], R72 ;  /* 0x0000004819007844 */ /* 0x000fe40000000200 */
[----:B------:R-:W-:Y:S06]  /*126d0*/  BAR.SYNC.DEFER_BLOCKING 0x0 ;  /* 0x0000000000007b1d */ /* 0x000fec0000010000 */
[----:B------:R-:W1:Y:S02]  /*126e0*/  LDS.128 R4, [R16] ;  /* 0x0000000010047984 */ /* 0x000e640000000c00 */
[----:B------:R-:W-:Y:S06]  /*126f0*/  BAR.SYNC.DEFER_BLOCKING 0x0 ;  /* 0x0000000000007b1d */ /* 0x000fec0000010000 */
[----:B------:R2:W-:Y:S02]  /*12700*/  STSM.16.M88.4 [R25], R80 ;  /* 0x0000005019007844 */ /* 0x0005e40000000200 */
[----:B------:R-:W-:Y:S01]  /*12710*/  BAR.SYNC.DEFER_BLOCKING 0x0 ;  /* 0x0000000000007b1d */ /* 0x000fe20000010000 */
[----:B--2---:R-:W-:-:S05]  /*12720*/  VIADD R25, R0, 0x7 ;  /* 0x0000000700197836 */ /* 0x004fca0000000000 */
[----:B------:R2:W-:Y:S01]  /*12730*/  @P3 STG.E.U8 desc[UR40][R18.64], R29 ;  /* 0x0000001d12003986 */ /* 0x0005e2000c101128 */
[----:B------:R-:W-:Y:S02]  /*12740*/  ISETP.LT.AND P3, PT, R22, UR7, !P0 ;  /* 0x0000000716007c0c */ /* 0x000fe4000c761270 */
[-C--:B------:R-:W-:Y:S01]  /*12750*/  IADD3 R22, P6, R23, R3.reuse, RZ ;  /* 0x0000000317167210 */ /* 0x080fe20007fde0ff */
[----:B------:R3:W-:Y:S01]  /*12760*/  @P2 STG.E.U8 desc[UR40][R20.64], R27 ;  /* 0x0000001b14002986 */ /* 0x0007e2000c101128 */
[----:B------:R-:W-:Y:S01]  /*12770*/  ISETP.LT.AND P2, PT, R24, UR7, !P0 ;  /* 0x0000000718007c0c */ /* 0x000fe2000c741270 */
[----:B------:R-:W-:Y:S01]  /*12780*/  VIADD R24, R17, UR6 ;  /* 0x0000000611187c36 */ /* 0x000fe20008000000 */
[----:B------:R-:W-:Y:S02]  /*12790*/  LEA.HI.X.SX32 R23, R23, R2, 0x1, P6 ;  /* 0x0000000217177211 */ /* 0x000fe400030f0eff */
[----:B--2---:R-:W-:-:S03]  /*127a0*/  IADD3 R18, P6, R17, R3, RZ ;  /* 0x0000000311127210 */ /* 0x004fc60007fde0ff */
[----:B------:R2:W-:Y:S01]  /*127b0*/  @P1 STG.E.U8 desc[UR40][R22.64], R31 ;  /* 0x0000001f16001986 */ /* 0x0005e2000c101128 */
[----:B------:R-:W-:Y:S02]  /*127c0*/  PRMT R29, R9, 0x7771, RZ ;  /* 0x00007771091d7816 */ /* 0x000fe400000000ff */
[-C--:B------:R-:W-:Y:S01]  /*127d0*/  LEA.HI.X.SX32 R19, R17, R2.reuse, 0x1, P6 ;  /* 0x0000000211137211 */ /* 0x080fe200030f0eff */
[C---:B------:R-:W-:Y:S01]  /*127e0*/  VIADD R17, R24.reuse, UR6 ;  /* 0x0000000618117c36 */ /* 0x040fe20008000000 */
[-C--:B---3--:R-:W-:Y:S02]  /*127f0*/  IADD3 R20, P6, R24, R3.reuse, RZ ;  /* 0x0000000318147210 */ /* 0x088fe40007fde0ff */
[----:B------:R-:W-:Y:S01]  /*12800*/  ISETP.LT.AND P1, PT, R25, UR7, !P0 ;  /* 0x0000000719007c0c */ /* 0x000fe2000c721270 */
[----:B------:R-:W-:Y:S01]  /*12810*/  VIADD R25, R0, 0x8 ;  /* 0x0000000800197836 */ /* 0x000fe20000000000 */
[----:B------:R-:W-:Y:S01]  /*12820*/  LEA.HI.X.SX32 R21, R24, R2, 0x1, P6 ;  /* 0x0000000218157211 */ /* 0x000fe200030f0eff */
[----:B------:R3:W-:Y:S01]  /*12830*/  @P5 STG.E.U8 desc[UR40][R18.64], R29 ;  /* 0x0000001d12005986 */ /* 0x0007e2000c101128 */
[----:B------:R-:W-:-:S02]  /*12840*/  IADD3 R24, P6, R17, R3, RZ ;  /* 0x0000000311187210 */ /* 0x000fc40007fde0ff */
[----:B------:R-:W-:Y:S02]  /*12850*/  ISETP.LT.AND P5, PT, R25, UR7, !P0 ;  /* 0x0000000719007c0c */ /* 0x000fe4000c7a1270 */
[C---:B------:R-:W-:Y:S01]  /*12860*/  LEA.HI.X.SX32 R25, R17.reuse, R2, 0x1, P6 ;  /* 0x0000000211197211 */ /* 0x040fe200030f0eff */
[----:B------:R-:W-:Y:S01]  /*12870*/  VIADD R17, R17, UR6 ;  /* 0x0000000611117c36 */ /* 0x000fe20008000000 */
[C---:B------:R-:W-:Y:S02]  /*12880*/  PRMT R27, R10.reuse, 0x7770, RZ ;  /* 0x000077700a1b7816 */ /* 0x040fe400000000ff */
[----:B--2---:R-:W-:Y:S01]  /*12890*/  PRMT R23, R10, 0x7771, RZ ;  /* 0x000077710a177816 */ /* 0x004fe200000000ff */
[----:B------:R-:W-:Y:S01]  /*128a0*/  VIADD R22, R17, UR6 ;  /* 0x0000000611167c36 */ /* 0x000fe20008000000 */
[----:B------:R-:W-:Y:S01]  /*128b0*/  PRMT R31, R11, 0x7771, RZ ;  /* 0x000077710b1f7816 */ /* 0x000fe200000000ff */
[----:B---3--:R-:W-:Y:S01]  /*128c0*/  VIADD R19, R0, 0xa ;  /* 0x0000000a00137836 */ /* 0x008fe20000000000 */
[----:B------:R-:W-:Y:S01]  /*128d0*/  IADD3 R18, P6, R17, R3, RZ ;  /* 0x0000000311127210 */ /* 0x000fe20007fde0ff */
[----:B------:R2:W-:Y:S01]  /*128e0*/  @P4 STG.E.U8 desc[UR40][R20.64], R27 ;  /* 0x0000001b14004986 */ /* 0x0005e2000c101128 */
[----:B------:R-:W-:Y:S01]  /*128f0*/  ISETP.LT.AND P4, PT, R26, UR7, !P0 ;  /* 0x000000071a007c0c */ /* 0x000fe2000c781270 */
[----:B------:R-:W-:Y:S01]  /*12900*/  VIADD R26, R0, 0xb ;  /* 0x0000000b001a7836 */ /* 0x000fe20000000000 */
[----:B------:R-:W-:Y:S01]  /*12910*/  PRMT R29, R8, 0x7772, RZ ;  /* 0x00007772081d7816 */ /* 0x000fe200000000ff */
[----:B------:R3:W-:Y:S01]  /*12920*/  @P3 STG.E.U8 desc[UR40][R24.64], R23 ;  /* 0x0000001718003986 */ /* 0x0007e2000c101128 */
[----:B------:R-:W-:-:S02]  /*12930*/  ISETP.LT.AND P3, PT, R19, UR7, !P0 ;  /* 0x0000000713007c0c */ /* 0x000fc4000c761270 */
[-C--:B------:R-:W-:Y:S01]  /*12940*/  LEA.HI.X.SX32 R19, R17, R2.reuse, 0x1, P6 ;  /* 0x0000000211137211 */ /* 0x080fe200030f0eff */
[C---:B------:R-:W-:Y:S01]  /*12950*/  VIADD R17, R22.reuse, UR6 ;  /* 0x0000000616117c36 */ /* 0x040fe20008000000 */
[----:B--2---:R-:W-:Y:S02]  /*12960*/  PRMT R27, R11, 0x7770, RZ ;  /* 0x000077700b1b7816 */ /* 0x004fe400000000ff */
[-C--:B------:R-:W-:Y:S01]  /*12970*/  IADD3 R20, P6, R22, R3.reuse, RZ ;  /* 0x0000000316147210 */ /* 0x080fe20007fde0ff */
[----:B---3--:R-:W-:Y:S02]  /*12980*/  VIADD R24, R0, 0xc ;  /* 0x0000000c00187836 */ /* 0x008fe40000000000 */
[----:B------:R2:W-:Y:S01]  /*12990*/  @P2 STG.E.U8 desc[UR40][R18.64], R27 ;  /* 0x0000001b12002986 */ /* 0x0005e2000c101128 */
[----:B------:R-:W-:Y:S02]  /*129a0*/  LEA.HI.X.SX32 R21, R22, R2, 0x1, P6 ;  /* 0x0000000216157211 */ /* 0x000fe400030f0eff */
[----:B------:R-:W-:Y:S01]  /*129b0*/  ISETP.LT.AND P2, PT, R26, UR7, !P0 ;  /* 0x000000071a007c0c */ /* 0x000fe2000c741270 */
[C---:B------:R-:W-:Y:S01]  /*129c0*/  VIADD R26, R17.reuse, UR6 ;  /* 0x00000006111a7c36 */ /* 0x040fe20008000000 */
[----:B------:R-:W-:Y:S01]  /*129d0*/  IADD3 R22, P6, R17, R3, RZ ;  /* 0x0000000311167210 */ /* 0x000fe20007fde0ff */
[----:B------:R3:W-:Y:S01]  /*129e0*/  @P1 STG.E.U8 desc[UR40][R20.64], R31 ;  /* 0x0000001f14001986 */ /* 0x0007e2000c101128 */
[----:B------:R-:W-:-:S02]  /*129f0*/  ISETP.LT.AND P1, PT, R24, UR7, !P0 ;  /* 0x0000000718007c0c */ /* 0x000fc4000c721270 */
[-C--:B------:R-:W-:Y:S01]  /*12a00*/  LEA.HI.X.SX32 R23, R17, R2.reuse, 0x1, P6 ;  /* 0x0000000211177211 */ /* 0x080fe200030f0eff */
[----:B------:R-:W-:Y:S01]  /*12a10*/  VIADD R17, R0, 0xd ;  /* 0x0000000d00117836 */ /* 0x000fe20000000000 */
[-C--:B------:R-:W-:Y:S02]  /*12a20*/  IADD3 R24, P6, R26, R3.reuse, RZ ;  /* 0x000000031a187210 */ /* 0x080fe40007fde0ff */
[----:B--2---:R-:W-:Y:S01]  /*12a30*/  PRMT R27, R8, 0x7773, RZ ;  /* 0x00007773081b7816 */ /* 0x004fe200000000ff */
[----:B------:R2:W-:Y:S01]  /*12a40*/  @P5 STG.E.U8 desc[UR40][R22.64], R29 ;  /* 0x0000001d16005986 */ /* 0x0005e2000c101128 */
[CC--:B------:R-:W-:Y:S01]  /*12a50*/  LEA.HI.X.SX32 R25, R26.reuse, R2.reuse, 0x1, P6 ;  /* 0x000000021a197211 */ /* 0x0c0fe200030f0eff */
[----:B------:R-:W-:Y:S01]  /*12a60*/  VIADD R26, R26, UR6 ;  /* 0x000000061a1a7c36 */ /* 0x000fe20008000000 */
[----:B------:R-:W-:Y:S01]  /*12a70*/  ISETP.LT.AND P5, PT, R17, UR7, !P0 ;  /* 0x0000000711007c0c */ /* 0x000fe2000c7a1270 */
[----:B------:R-:W-:Y:S01]  /*12a80*/  VIADD R8, R0, 0xe ;  /* 0x0000000e00087836 */ /* 0x000fe20000000000 */
[----:B---3--:R-:W-:Y:S01]  /*12a90*/  PRMT R31, R9, 0x7772, RZ ;  /* 0x00007772091f7816 */ /* 0x008fe200000000ff */
[C---:B------:R-:W-:Y:S01]  /*12aa0*/  VIADD R17, R26.reuse, UR6 ;  /* 0x000000061a117c36 */ /* 0x040fe20008000000 */
[-C--:B------:R-:W-:Y:S01]  /*12ab0*/  IADD3 R18, P6, R26, R3.reuse, RZ ;  /* 0x000000031a127210 */ /* 0x080fe20007fde0ff */
[----:B------:R3:W-:Y:S01]  /*12ac0*/  @P4 STG.E.U8 desc[UR40][R24.64], R27 ;  /* 0x0000001b18004986 */ /* 0x0007e2000c101128 */
[----:B------:R-:W-:Y:S01]  /*12ad0*/  ISETP.LT.AND P4, PT, R8, UR7, !P0 ;  /* 0x0000000708007c0c */ /* 0x000fe2000c781270 */
[----:B------:R-:W-:Y:S01]  /*12ae0*/  VIADD R20, R0, 0xf ;  /* 0x0000000f00147836 */ /* 0x000fe20000000000 */
[-C--:B------:R-:W-:Y:S01]  /*12af0*/  LEA.HI.X.SX32 R19, R26, R2.reuse, 0x1, P6 ;  /* 0x000000021a137211 */ /* 0x080fe200030f0eff */
[C---:B------:R-:W-:Y:S01]  /*12b00*/  VIADD R21, R17.reuse, UR6 ;  /* 0x0000000611157c36 */ /* 0x040fe20008000000 */
[-C--:B------:R-:W-:Y:S01]  /*12b10*/  IADD3 R8, P6, R17, R3.reuse, RZ ;  /* 0x0000000311087210 */ /* 0x080fe20007fde0ff */
[----:B--2---:R-:W-:Y:S01]  /*12b20*/  VIADD R22, R0, 0x10 ;  /* 0x0000001000167836 */ /* 0x004fe20000000000 */
[----:B------:R-:W-:Y:S01]  /*12b30*/  PRMT R29, R9, 0x7773, RZ ;  /* 0x00007773091d7816 */ /* 0x000fe200000000ff */
[----:B------:R2:W-:Y:S01]  /*12b40*/  @P3 STG.E.U8 desc[UR40][R18.64], R31 ;  /* 0x0000001f12003986 */ /* 0x0005e2000c101128 */
[----:B------:R-:W-:Y:S01]  /*12b50*/  LEA.HI.X.SX32 R9, R17, R2, 0x1, P6 ;  /* 0x0000000211097211 */ /* 0x000fe200030f0eff */
[C---:B------:R-:W-:Y:S01]  /*12b60*/  VIADD R17, R21.reuse, UR6 ;  /* 0x0000000615117c36 */ /* 0x040fe20008000000 */
[----:B------:R-:W-:Y:S01]  /*12b70*/  ISETP.LT.AND P3, PT, R20, UR7, !P0 ;  /* 0x0000000714007c0c */ /* 0x000fe2000c761270 */
[----:B---3--:R-:W-:Y:S01]  /*12b80*/  VIADD R24, R0, 0x11 ;  /* 0x0000001100187836 */ /* 0x008fe20000000000 */
[----:B------:R-:W-:Y:S01]  /*12b90*/  IADD3 R20, P6, R21, R3, RZ ;  /* 0x0000000315147210 */ /* 0x000fe20007fde0ff */
[----:B------:R3:W-:Y:S01]  /*12ba0*/  @P2 STG.E.U8 desc[UR40][R8.64], R29 ;  /* 0x0000001d08002986 */ /* 0x0007e2000c101128 */
[----:B------:R-:W-:-:S02]  /*12bb0*/  ISETP.LT.AND P2, PT, R22, UR7, !P0 ;  /* 0x0000000716007c0c */ /* 0x000fc4000c741270 */
[-C--:B------:R-:W-:Y:S02]  /*12bc0*/  LEA.HI.X.SX32 R21, R21, R2.reuse, 0x1, P6 ;  /* 0x0000000215157211 */ /* 0x080fe400030f0eff */
[CC--:B------:R-:W-:Y:S02]  /*12bd0*/  IADD3 R22, P6, R17.reuse, R3.reuse, RZ ;  /* 0x0000000311167210 */ /* 0x0c0fe40007fde0ff */
[C---:B------:R-:W-:Y:S02]  /*12be0*/  PRMT R27, R10.reuse, 0x7772, RZ ;  /* 0x000077720a1b7816 */ /* 0x040fe400000000ff */
[C---:B------:R-:W-:Y:S01]  /*12bf0*/  LEA.HI.X.SX32 R23, R17.reuse, R2, 0x1, P6 ;  /* 0x0000000211177211 */ /* 0x040fe200030f0eff */
[----:B------:R-:W-:Y:S01]  /*12c00*/  VIADD R17, R17, UR6 ;  /* 0x0000000611117c36 */ /* 0x000fe20008000000 */
[----:B--2---:R-:W-:Y:S01]  /*12c10*/  PRMT R19, R10, 0x7773, RZ ;  /* 0x000077730a137816 */ /* 0x004fe200000000ff */
[----:B---3--:R-:W-:Y:S01]  /*12c20*/  VIADD R9, R0, 0x12 ;  /* 0x0000001200097836 */ /* 0x008fe20000000000 */
[----:B------:R2:W-:Y:S01]  /*12c30*/  @P1 STG.E.U8 desc[UR40][R20.64], R27 ;  /* 0x0000001b14001986 */ /* 0x0005e2000c101128 */
[C---:B------:R-:W-:Y:S01]  /*12c40*/  VIADD R18, R17.reuse, UR6 ;  /* 0x0000000611127c36 */ /* 0x040fe20008000000 */
[----:B------:R-:W-:-:S02]  /*12c50*/  IADD3 R8, P6, R17, R3, RZ ;  /* 0x0000000311087210 */ /* 0x000fc40007fde0ff */
[----:B------:R3:W-:Y:S01]  /*12c60*/  @P5 STG.E.U8 desc[UR40][R22.64], R19 ;  /* 0x0000001316005986 */ /* 0x0007e2000c101128 */
[----:B------:R-:W-:Y:S02]  /*12c70*/  ISETP.LT.AND P5, PT, R9, UR7, !P0 ;  /* 0x0000000709007c0c */ /* 0x000fe4000c7a1270 */
[-C--:B------:R-:W-:Y:S01]  /*12c80*/  LEA.HI.X.SX32 R9, R17, R2.reuse, 0x1, P6 ;  /* 0x0000000211097211 */ /* 0x080fe200030f0eff */
[C---:B------:R-:W-:Y:S01]  /*12c90*/  VIADD R17, R18.reuse, UR6 ;  /* 0x0000000612117c36 */ /* 0x040fe20008000000 */
[-C--:B------:R-:W-:Y:S02]  /*12ca0*/  IADD3 R10, P6, R18, R3.reuse, RZ ;  /* 0x00000003120a7210 */ /* 0x080fe40007fde0ff */
[C---:B------:R-:W-:Y:S01]  /*12cb0*/  PRMT R25, R11.reuse, 0x7773, RZ ;  /* 0x000077730b197816 */ /* 0x040fe200000000ff */
[----:B--2---:R-:W-:Y:S01]  /*12cc0*/  VIADD R20, R0, 0x13 ;  /* 0x0000001300147836 */ /* 0x004fe20000000000 */
[----:B------:R-:W-:Y:S02]  /*12cd0*/  PRMT R27, R11, 0x7772, RZ ;  /* 0x000077720b1b7816 */ /* 0x000fe400000000ff */
[-C--:B------:R-:W-:Y:S01]  /*12ce0*/  LEA.HI.X.SX32 R11, R18, R2.reuse, 0x1, P6 ;  /* 0x00000002120b7211 */ /* 0x080fe200030f0eff */
[C---:B---3--:R-:W-:Y:S01]  /*12cf0*/  VIADD R22, R17.reuse, UR6 ;  /* 0x0000000611167c36 */ /* 0x048fe20008000000 */
[CC--:B------:R-:W-:Y:S01]  /*12d00*/  IADD3 R18, P6, R17.reuse, R3.reuse, RZ ;  /* 0x0000000311127210 */ /* 0x0c0fe20007fde0ff */
[----:B------:R2:W-:Y:S01]  /*12d10*/  @P4 STG.E.U8 desc[UR40][R8.64], R27 ;  /* 0x0000001b08004986 */ /* 0x0005e2000c101128 */
[----:B------:R-:W-:Y:S01]  /*12d20*/  ISETP.LT.AND P4, PT, R20, UR7, !P0 ;  /* 0x0000000714007c0c */ /* 0x000fe2000c781270 */
[----:B------:R-:W-:Y:S01]  /*12d30*/  VIADD R20, R0, 0x14 ;  /* 0x0000001400147836 */ /* 0x000fe20000000000 */
[----:B------:R-:W-:Y:S01]  /*12d40*/  ISETP.LT.AND P1, PT, R24, UR7, !P0 ;  /* 0x0000000718007c0c */ /* 0x000fe2000c721270 */
[----:B------:R3:W-:Y:S01]  /*12d50*/  @P3 STG.E.U8 desc[UR40][R10.64], R25 ;  /* 0x000000190a003986 */ /* 0x0007e2000c101128 */
[----:B------:R-:W-:Y:S01]  /*12d60*/  LEA.HI.X.SX32 R19, R17, R2, 0x1, P6 ;  /* 0x0000000211137211 */ /* 0x000fe200030f0eff */
[----:B------:R-:W-:Y:S01]  /*12d70*/  VIADD R23, R0, 0x15 ;  /* 0x0000001500177836 */ /* 0x000fe20000000000 */
[----:B------:R-:W-:Y:S01]  /*12d80*/  ISETP.LT.AND P3, PT, R20, UR7, !P0 ;  /* 0x0000000714007c0c */ /* 0x000fe2000c761270 */
[----:B------:R-:W-:Y:S01]  /*12d90*/  VIADD R24, R0, 0x17 ;  /* 0x0000001700187836 */ /* 0x000fe20000000000 */
[----:B------:R-:W-:-:S02]  /*12da0*/  IADD3 R20, P6, R22, R3, RZ ;  /* 0x0000000316147210 */ /* 0x000fc40007fde0ff */
[----:B0-----:R-:W-:Y:S01]  /*12db0*/  PRMT R17, R12, 0x7770, RZ ;  /* 0x000077700c117816 */ /* 0x001fe200000000ff */
[----:B--2---:R-:W-:Y:S01]  /*12dc0*/  VIADD R9, R0, 0x16 ;  /* 0x0000001600097836 */ /* 0x004fe20000000000 */
[C---:B------:R-:W-:Y:S01]  /*12dd0*/  LEA.HI.X.SX32 R21, R22.reuse, R2, 0x1, P6 ;  /* 0x0000000216157211 */ /* 0x040fe200030f0eff */
[----:B------:R-:W-:Y:S01]  /*12de0*/  VIADD R22, R22, UR6 ;  /* 0x0000000616167c36 */ /* 0x000fe20008000000 */
[----:B------:R-:W-:Y:S01]  /*12df0*/  PRMT R27, R12, 0x7771, RZ ;  /* 0x000077710c1b7816 */ /* 0x000fe200000000ff */
[----:B------:R0:W-:Y:S01]  /*12e00*/  @P2 STG.E.U8 desc[UR40][R18.64], R17 ;  /* 0x0000001112002986 */ /* 0x0001e2000c101128 */
[----:B------:R-:W-:Y:S01]  /*12e10*/  ISETP.LT.AND P2, PT, R23, UR7, !P0 ;  /* 0x0000000717007c0c */ /* 0x000fe2000c741270 */
[C---:B---3--:R-:W-:Y:S01]  /*12e20*/  VIADD R11, R22.reuse, UR6 ;  /* 0x00000006160b7c36 */ /* 0x048fe20008000000 */
[----:B------:R-:W-:Y:S01]  /*12e30*/  IADD3 R8, P6, R22, R3, RZ ;  /* 0x0000000316087210 */ /* 0x000fe20007fde0ff */
[----:B------:R2:W-:Y:S01]  /*12e40*/  @P1 STG.E.U8 desc[UR40][R20.64], R27 ;  /* 0x0000001b14001986 */ /* 0x0005e2000c101128 */
[----:B------:R-:W-:-:S02]  /*12e50*/  ISETP.LT.AND P1, PT, R9, UR7, !P0 ;  /* 0x0000000709007c0c */ /* 0x000fc4000c721270 */
[-C--:B------:R-:W-:Y:S02]  /*12e60*/  LEA.HI.X.SX32 R9, R22, R2.reuse, 0x1, P6 ;  /* 0x0000000216097211 */ /* 0x080fe400030f0eff */
[-C--:B------:R-:W-:Y:S02]  /*12e70*/  IADD3 R10, P6, R11, R3.reuse, RZ ;  /* 0x000000030b0a7210 */ /* 0x080fe40007fde0ff */
[----:B------:R-:W-:Y:S01]  /*12e80*/  PRMT R23, R13, 0x7770, RZ ;  /* 0x000077700d177816 */ /* 0x000fe200000000ff */
[----:B0-----:R-:W-:Y:S01]  /*12e90*/  VIADD R17, R11, UR6 ;  /* 0x000000060b117c36 */ /* 0x001fe20008000000 */
[----:B------:R-:W-:Y:S02]  /*12ea0*/  PRMT R25, R13, 0x7771, RZ ;  /* 0x000077710d197816 */ /* 0x000fe400000000ff */
[-C--:B------:R-:W-:Y:S01]  /*12eb0*/  LEA.HI.X.SX32 R11, R11, R2.reuse, 0x1, P6 ;  /* 0x000000020b0b7211 */ /* 0x080fe200030f0eff */
[----:B--2---:R-:W-:Y:S01]  /*12ec0*/  VIADD R20, R0, 0x18 ;  /* 0x0000001800147836 */ /* 0x004fe20000000000 */
[C---:B------:R-:W-:Y:S01]  /*12ed0*/  IADD3 R18, P6, R17.reuse, R3, RZ ;  /* 0x0000000311127210 */ /* 0x040fe20007fde0ff */
[C---:B------:R-:W-:Y:S01]  /*12ee0*/  VIADD R22, R17.reuse, UR6 ;  /* 0x0000000611167c36 */ /* 0x040fe20008000000 */
[----:B------:R0:W-:Y:S01]  /*12ef0*/  @P5 STG.E.U8 desc[UR40][R8.64], R23 ;  /* 0x0000001708005986 */ /* 0x0001e2000c101128 */
[----:B------:R-:W-:Y:S01]  /*12f00*/  ISETP.LT.AND P5, PT, R24, UR7, !P0 ;  /* 0x0000000718007c0c */ /* 0x000fe2000c7a1270 */
[----:B------:R-:W-:Y:S01]  /*12f10*/  VIADD R24, R0, 0x19 ;  /* 0x0000001900187836 */ /* 0x000fe20000000000 */
[----:B------:R-:W-:Y:S01]  /*12f20*/  LEA.HI.X.SX32 R19, R17, R2, 0x1, P6 ;  /* 0x0000000211137211 */ /* 0x000fe200030f0eff */
[----:B------:R2:W-:Y:S01]  /*12f30*/  @P4 STG.E.U8 desc[UR40][R10.64], R25 ;  /* 0x000000190a004986 */ /* 0x0005e2000c101128 */
[----:B------:R-:W-:-:S02]  /*12f40*/  ISETP.LT.AND P4, PT, R20, UR7, !P0 ;  /* 0x0000000714007c0c */ /* 0x000fc4000c781270 */
[-C--:B------:R-:W-:Y:S02]  /*12f50*/  IADD3 R20, P6, R22, R3.reuse, RZ ;  /* 0x0000000316147210 */ /* 0x080fe40007fde0ff */
[----:B------:R-:W-:Y:S02]  /*12f60*/  PRMT R17, R14, 0x7770, RZ ;  /* 0x000077700e117816 */ /* 0x000fe400000000ff */
[C---:B------:R-:W-:Y:S01]  /*12f70*/  LEA.HI.X.SX32 R21, R22.reuse, R2, 0x1, P6 ;  /* 0x0000000216157211 */ /* 0x040fe200030f0eff */
[----:B------:R-:W-:Y:S01]  /*12f80*/  VIADD R22, R22, UR6 ;  /* 0x0000000616167c36 */ /* 0x000fe20008000000 */
[----:B0-----:R-:W-:Y:S01]  /*12f90*/  PRMT R23, R14, 0x7771, RZ ;  /* 0x000077710e177816 */ /* 0x001fe200000000ff */
[----:B------:R-:W-:Y:S01]  /*12fa0*/  VIADD R9, R0, 0x1a ;  /* 0x0000001a00097836 */ /* 0x000fe20000000000 */
[----:B------:R0:W-:Y:S01]  /*12fb0*/  @P3 STG.E.U8 desc[UR40][R18.64], R17 ;  /* 0x0000001112003986 */ /* 0x0001e2000c101128 */
[C---:B--2---:R-:W-:Y:S01]  /*12fc0*/  VIADD R11, R22.reuse, UR6 ;  /* 0x00000006160b7c36 */ /* 0x044fe20008000000 */
[----:B------:R-:W-:-:S02]  /*12fd0*/  IADD3 R8, P6, R22, R3, RZ ;  /* 0x0000000316087210 */ /* 0x000fc40007fde0ff */
[----:B------:R2:W-:Y:S01]  /*12fe0*/  @P2 STG.E.U8 desc[UR40][R20.64], R23 ;  /* 0x0000001714002986 */ /* 0x0005e2000c101128 */
[----:B------:R-:W-:Y:S02]  /*12ff0*/  ISETP.LT.AND P2, PT, R9, UR7, !P0 ;  /* 0x0000000709007c0c */ /* 0x000fe4000c741270 */
        /* <DEDUP_REMOVED lines=19> */
[----:B------:R-:W-:Y:S01]  /*13130*/  PRMT R17, R12, 0x7773, RZ ;  /* 0x000077730c117816 */ /* 0x000fe200000000ff */
[----:B0-----:R-:W-:Y:S01]  /*13140*/  VIADD R9, R0, 0x1e ;  /* 0x0000001e00097836 */ /* 0x001fe20000000000 */
[----:B------:R-:W-:Y:S01]  /*13150*/  ISETP.LT.AND P1, PT, R24, UR7, !P0 ;  /* 0x0000000718007c0c */ /* 0x000fe2000c721270 */
[C---:B--2---:R-:W-:Y:S01]  /*13160*/  VIADD R11, R22.reuse, UR6 ;  /* 0x00000006160b7c36 */ /* 0x044fe20008000000 */
[----:B------:R-:W-:Y:S01]  /*13170*/  IADD3 R8, P6, R22, R3, RZ ;  /* 0x0000000316087210 */ /* 0x000fe20007fde0ff */
[----:B------:R0:W-:Y:S01]  /*13180*/  @P4 STG.E.U8 desc[UR40][R18.64], R23 ;  /* 0x0000001712004986 */ /* 0x0001e2000c101128 */
[C---:B------:R-:W-:Y:S01]  /*13190*/  VIADD R12, R0.reuse, 0x1f ;  /* 0x0000001f000c7836 */ /* 0x040fe20000000000 */
[----:B------:R-:W-:Y:S01]  /*131a0*/  PRMT R27, R13, 0x7773, RZ ;  /* 0x000077730d1b7816 */ /* 0x000fe200000000ff */
[----:B------:R-:W-:Y:S01]  /*131b0*/  VIADD R24, R0, 0x1d ;  /* 0x0000001d00187836 */ /* 0x000fe20000000000 */
[----:B------:R2:W-:Y:S01]  /*131c0*/  @P3 STG.E.U8 desc[UR40][R20.64], R17 ;  /* 0x0000001114003986 */ /* 0x0005e2000c101128 */
[----:B------:R-:W-:-:S02]  /*131d0*/  ISETP.LT.AND P3, PT, R9, UR7, !P0 ;  /* 0x0000000709007c0c */ /* 0x000fc4000c761270 */
[-C--:B------:R-:W-:Y:S02]  /*131e0*/  LEA.HI.X.SX32 R9, R22, R2.reuse, 0x1, P6 ;  /* 0x0000000216097211 */ /* 0x080fe400030f0eff */
[-C--:B------:R-:W-:Y:S02]  /*131f0*/  IADD3 R10, P6, R11, R3.reuse, RZ ;  /* 0x000000030b0a7210 */ /* 0x080fe40007fde0ff */
[----:B------:R-:W-:Y:S01]  /*13200*/  ISETP.LT.AND P4, PT, R24, UR7, !P0 ;  /* 0x0000000718007c0c */ /* 0x000fe2000c781270 */
[C---:B0-----:R-:W-:Y:S01]  /*13210*/  VIADD R18, R0.reuse, 0x20 ;  /* 0x0000002000127836 */ /* 0x041fe20000000000 */
[----:B------:R-:W-:Y:S01]  /*13220*/  PRMT R23, R13, 0x7772, RZ ;  /* 0x000077720d177816 */ /* 0x000fe200000000ff */
[C---:B------:R-:W-:Y:S01]  /*13230*/  VIADD R13, R11.reuse, UR6 ;  /* 0x000000060b0d7c36 */ /* 0x040fe20008000000 */
[----:B------:R-:W-:Y:S01]  /*13240*/  LEA.HI.X.SX32 R11, R11, R2, 0x1, P6 ;  /* 0x000000020b0b7211 */ /* 0x000fe200030f0eff */
[----:B--2---:R-:W-:Y:S01]  /*13250*/  VIADD R20, R0, 0x21 ;  /* 0x0000002100147836 */ /* 0x004fe20000000000 */
[----:B------:R-:W-:Y:S01]  /*13260*/  PRMT R25, R14, 0x7772, RZ ;  /* 0x000077720e197816 */ /* 0x000fe200000000ff */
[----:B------:R0:W-:Y:S01]  /*13270*/  @P2 STG.E.U8 desc[UR40][R8.64], R23 ;  /* 0x0000001708002986 */ /* 0x0001e2000c101128 */
[----:B------:R-:W-:Y:S01]  /*13280*/  ISETP.LT.AND P2, PT, R12, UR7, !P0 ;  /* 0x000000070c007c0c */ /* 0x000fe2000c741270 */
[C---:B------:R-:W-:Y:S01]  /*13290*/  VIADD R17, R13.reuse, UR6 ;  /* 0x000000060d117c36 */ /* 0x040fe20008000000 */
[----:B------:R-:W-:Y:S01]  /*132a0*/  IADD3 R12, P6, R13, R3, RZ ;  /* 0x000000030d0c7210 */ /* 0x000fe20007fde0ff */
[----:B------:R2:W-:Y:S01]  /*132b0*/  @P1 STG.E.U8 desc[UR40][R10.64], R27 ;  /* 0x0000001b0a001986 */ /* 0x0005e2000c101128 */
[----:B------:R-:W-:-:S02]  /*132c0*/  ISETP.LT.AND P1, PT, R18, UR7, !P0 ;  /* 0x0000000712007c0c */ /* 0x000fc4000c721270 */
[-C--:B------:R-:W-:Y:S02]  /*132d0*/  LEA.HI.X.SX32 R13, R13, R2.reuse, 0x1, P6 ;  /* 0x000000020d0d7211 */ /* 0x080fe400030f0eff */
[-C--:B------:R-:W-:Y:S02]  /*132e0*/  IADD3 R18, P6, R17, R3.reuse, RZ ;  /* 0x0000000311127210 */ /* 0x080fe40007fde0ff */
[----:B------:R-:W-:Y:S01]  /*132f0*/  PRMT R21, R15, 0x7773, RZ ;  /* 0x000077730f157816 */ /* 0x000fe200000000ff */
[----:B0-----:R-:W-:Y:S01]  /*13300*/  VIADD R9, R0, 0x22 ;  /* 0x0000002200097836 */ /* 0x001fe20000000000 */
[CC--:B------:R-:W-:Y:S01]  /*13310*/  LEA.HI.X.SX32 R19, R17.reuse, R2.reuse, 0x1, P6 ;  /* 0x0000000211137211 */ /* 0x0c0fe200030f0eff */
[----:B------:R-:W-:Y:S01]  /*13320*/  VIADD R17, R17, UR6 ;  /* 0x0000000611117c36 */ /* 0x000fe20008000000 */
[----:B------:R-:W-:Y:S01]  /*13330*/  PRMT R23, R14, 0x7773, RZ ;  /* 0x000077730e177816 */ /* 0x000fe200000000ff */
[----:B------:R0:W-:Y:S01]  /*13340*/  @P5 STG.E.U8 desc[UR40][R12.64], R25 ;  /* 0x000000190c005986 */ /* 0x0001e2000c101128 */
[----:B------:R-:W-:Y:S01]  /*13350*/  PRMT R15, R15, 0x7772, RZ ;  /* 0x000077720f0f7816 */ /* 0x000fe200000000ff */
[C---:B--2---:R-:W-:Y:S01]  /*13360*/  VIADD R11, R17.reuse, UR6 ;  /* 0x00000006110b7c36 */ /* 0x044fe20008000000 */
[----:B------:R-:W-:Y:S01]  /*13370*/  IADD3 R8, P6, R17, R3, RZ ;  /* 0x0000000311087210 */ /* 0x000fe20007fde0ff */
[----:B------:R2:W-:Y:S01]  /*13380*/  @P4 STG.E.U8 desc[UR40][R18.64], R23 ;  /* 0x0000001712004986 */ /* 0x0005e2000c101128 */
[----:B------:R-:W-:Y:S01]  /*13390*/  ISETP.LT.AND P4, PT, R9, UR7, !P0 ;  /* 0x0000000709007c0c */ /* 0x000fe2000c781270 */
[----:B------:R-:W-:Y:S01]  /*133a0*/  VIADD R14, R11, UR6 ;  /* 0x000000060b0e7c36 */ /* 0x000fe20008000000 */
[----:B------:R-:W-:-:S02]  /*133b0*/  LEA.HI.X.SX32 R9, R17, R2, 0x1, P6 ;  /* 0x0000000211097211 */ /* 0x000fc400030f0eff */
[CC--:B------:R-:W-:Y:S02]  /*133c0*/  IADD3 R10, P6, R11.reuse, R3.reuse, RZ ;  /* 0x000000030b0a7210 */ /* 0x0c0fe40007fde0ff */
[----:B------:R-:W-:Y:S01]  /*133d0*/  ISETP.LT.AND P5, PT, R20, UR7, !P0 ;  /* 0x0000000714007c0c */ /* 0x000fe2000c7a1270 */
[C---:B0-----:R-:W-:Y:S01]  /*133e0*/  VIADD R12, R0.reuse, 0x23 ;  /* 0x00000023000c7836 */ /* 0x041fe20000000000 */
[----:B------:R0:W-:Y:S01]  /*133f0*/  @P3 STG.E.U8 desc[UR40][R8.64], R15 ;  /* 0x0000000f08003986 */ /* 0x0001e2000c101128 */
[----:B------:R-:W-:Y:S01]  /*13400*/  LEA.HI.X.SX32 R11, R11, R2, 0x1, P6 ;  /* 0x000000020b0b7211 */ /* 0x000fe200030f0eff */
[----:B------:R-:W-:Y:S01]  /*13410*/  VIADD R20, R0, 0x2f ;  /* 0x0000002f00147836 */ /* 0x000fe20000000000 */
[----:B-1----:R-:W-:Y:S01]  /*13420*/  PRMT R17, R4, 0x7770, RZ ;  /* 0x0000777004117816 */ /* 0x002fe200000000ff */
[----:B--2---:R-:W-:Y:S01]  /*13430*/  VIADD R18, R0, 0x24 ;  /* 0x0000002400127836 */ /* 0x004fe20000000000 */
[----:B------:R-:W-:Y:S01]  /*13440*/  ISETP.LT.AND P3, PT, R12, UR7, !P0 ;  /* 0x000000070c007c0c */ /* 0x000fe2000c761270 */
[----:B------:R1:W-:Y:S01]  /*13450*/  @P2 STG.E.U8 desc[UR40][R10.64], R21 ;  /* 0x000000150a002986 */ /* 0x0003e2000c101128 */
[----:B------:R-:W-:-:S02]  /*13460*/  IADD3 R12, P6, R14, R3, RZ ;  /* 0x000000030e0c7210 */ /* 0x000fc40007fde0ff */
[C---:B------:R-:W-:Y:S02]  /*13470*/  PRMT R23, R5.reuse, 0x7770, RZ ;  /* 0x0000777005177816 */ /* 0x040fe400000000ff */
[C---:B------:R-:W-:Y:S01]  /*13480*/  LEA.HI.X.SX32 R13, R14.reuse, R2, 0x1, P6 ;  /* 0x000000020e0d7211 */ /* 0x040fe200030f0eff */
[----:B------:R-:W-:Y:S01]  /*13490*/  VIADD R14, R14, UR6 ;  /* 0x000000060e0e7c36 */ /* 0x000fe20008000000 */
[----:B------:R-:W-:Y:S01]  /*134a0*/  ISETP.LT.AND P2, PT, R18, UR7, !P0 ;  /* 0x0000000712007c0c */ /* 0x000fe2000c741270 */
[----:B------:R-:W-:Y:S01]  /*134b0*/  VIADD R18, R0, 0x25 ;  /* 0x0000002500127836 */ /* 0x000fe20000000000 */
[----:B------:R-:W-:Y:S01]  /*134c0*/  PRMT R19, R5, 0x7771, RZ ;  /* 0x0000777105137816 */ /* 0x000fe200000000ff */
[C---:B0-----:R-:W-:Y:S01]  /*134d0*/  VIADD R15, R14.reuse, UR6 ;  /* 0x000000060e0f7c36 */ /* 0x041fe20008000000 */
[----:B------:R-:W-:Y:S01]  /*134e0*/  IADD3 R8, P6, R14, R3, RZ ;  /* 0x000000030e087210 */ /* 0x000fe20007fde0ff */
[----:B------:R0:W-:Y:S01]  /*134f0*/  @P1 STG.E.U8 desc[UR40][R12.64], R17 ;  /* 0x000000110c001986 */ /* 0x0001e2000c101128 */
[----:B-1----:R-:W-:-:S02]  /*13500*/  PRMT R21, R4, 0x7771, RZ ;  /* 0x0000777104157816 */ /* 0x002fc400000000ff */
[-C--:B------:R-:W-:Y:S01]  /*13510*/  LEA.HI.X.SX32 R9, R14, R2.reuse, 0x1, P6 ;  /* 0x000000020e097211 */ /* 0x080fe200030f0eff */
[C---:B------:R-:W-:Y:S01]  /*13520*/  VIADD R14, R15.reuse, UR6 ;  /* 0x000000060f0e7c36 */ /* 0x040fe20008000000 */
[CC--:B------:R-:W-:Y:S02]  /*13530*/  IADD3 R10, P6, R15.reuse, R3.reuse, RZ ;  /* 0x000000030f0a7210 */ /* 0x0c0fe40007fde0ff */
[----:B------:R-:W-:Y:S01]  /*13540*/  ISETP.LT.AND P1, PT, R18, UR7, !P0 ;  /* 0x0000000712007c0c */ /* 0x000fe2000c721270 */
[----:B------:R1:W-:Y:S01]  /*13550*/  @P5 STG.E.U8 desc[UR40][R8.64], R21 ;  /* 0x0000001508005986 */ /* 0x0003e2000c101128 */
[-C--:B------:R-:W-:Y:S01]  /*13560*/  LEA.HI.X.SX32 R11, R15, R2.reuse, 0x1, P6 ;  /* 0x000000020f0b7211 */ /* 0x080fe200030f0eff */
[----:B------:R-:W-:Y:S01]  /*13570*/  VIADD R15, R0, 0x27 ;  /* 0x00000027000f7836 */ /* 0x000fe20000000000 */
[----:B------:R-:W-:Y:S01]  /*13580*/  PRMT R25, R4, 0x7773, RZ ;  /* 0x0000777304197816 */ /* 0x000fe200000000ff */
[C---:B0-----:R-:W-:Y:S01]  /*13590*/  VIADD R17, R14.reuse, UR6 ;  /* 0x000000060e117c36 */ /* 0x041fe20008000000 */
[----:B------:R-:W-:Y:S01]  /*135a0*/  IADD3 R12, P6, R14, R3, RZ ;  /* 0x000000030e0c7210 */ /* 0x000fe20007fde0ff */
[----:B------:R0:W-:Y:S01]  /*135b0*/  @P4 STG.E.U8 desc[UR40][R10.64], R23 ;  /* 0x000000170a004986 */ /* 0x0001e2000c101128 */
[----:B------:R-:W-:Y:S01]  /*135c0*/  ISETP.LT.AND P4, PT, R15, UR7, !P0 ;  /* 0x000000070f007c0c */ /* 0x000fe2000c781270 */
[----:B------:R-:W-:Y:S01]  /*135d0*/  VIADD R18, R0, 0x26 ;  /* 0x0000002600127836 */ /* 0x000fe20000000000 */
[----:B------:R-:W-:-:S02]  /*135e0*/  LEA.HI.X.SX32 R13, R14, R2, 0x1, P6 ;  /* 0x000000020e0d7211 */ /* 0x000fc400030f0eff */
[CC--:B------:R-:W-:Y:S01]  /*135f0*/  IADD3 R14, P6, R17.reuse, R3.reuse, RZ ;  /* 0x00000003110e7210 */ /* 0x0c0fe20007fde0ff */
[----:B-1----:R-:W-:Y:S01]  /*13600*/  VIADD R9, R0, 0x29 ;  /* 0x0000002900097836 */ /* 0x002fe20000000000 */
[----:B------:R-:W-:Y:S01]  /*13610*/  PRMT R21, R6, 0x7770, RZ ;  /* 0x0000777006157816 */ /* 0x000fe200000000ff */
[----:B------:R1:W-:Y:S01]  /*13620*/  @P3 STG.E.U8 desc[UR40][R12.64], R19 ;  /* 0x000000130c003986 */ /* 0x0003e2000c101128 */
[C---:B------:R-:W-:Y:S01]  /*13630*/  LEA.HI.X.SX32 R15, R17.reuse, R2, 0x1, P6 ;  /* 0x00000002110f7211 */ /* 0x040fe200030f0eff */
[----:B------:R-:W-:Y:S01]  /*13640*/  VIADD R17, R17, UR6 ;  /* 0x0000000611117c36 */ /* 0x000fe20008000000 */
[----:B------:R-:W-:Y:S01]  /*13650*/  ISETP.LT.AND P5, PT, R18, UR7, !P0 ;  /* 0x0000000712007c0c */ /* 0x000fe2000c7a1270 */
[----:B------:R-:W-:Y:S01]  /*13660*/  VIADD R18, R0, 0x28 ;  /* 0x0000002800127836 */ /* 0x000fe20000000000 */
[----:B0-----:R-:W-:Y:S01]  /*13670*/  PRMT R23, R6, 0x7771, RZ ;  /* 0x0000777106177816 */ /* 0x001fe200000000ff */
[C---:B------:R-:W-:Y:S01]  /*13680*/  VIADD R11, R17.reuse, UR6 ;  /* 0x00000006110b7c36 */ /* 0x040fe20008000000 */
[----:B------:R-:W-:Y:S01]  /*13690*/  IADD3 R8, P6, R17, R3, RZ ;  /* 0x0000000311087210 */ /* 0x000fe20007fde0ff */
[----:B------:R0:W-:Y:S01]  /*136a0*/  @P2 STG.E.U8 desc[UR40][R14.64], R21 ;  /* 0x000000150e002986 */ /* 0x0001e2000c101128 */
[----:B------:R-:W-:-:S02]  /*136b0*/  ISETP.LT.AND P2, PT, R9, UR7, !P0 ;  /* 0x0000000709007c0c */ /* 0x000fc4000c741270 */
[-C--:B------:R-:W-:Y:S01]  /*136c0*/  LEA.HI.X.SX32 R9, R17, R2.reuse, 0x1, P6 ;  /* 0x0000000211097211 */ /* 0x080fe200030f0eff */
[C---:B-1----:R-:W-:Y:S01]  /*136d0*/  VIADD R13, R11.reuse, UR6 ;  /* 0x000000060b0d7c36 */ /* 0x042fe20008000000 */
[-C--:B------:R-:W-:Y:S02]  /*136e0*/  IADD3 R10, P6, R11, R3.reuse, RZ ;  /* 0x000000030b0a7210 */ /* 0x080fe40007fde0ff */
[----:B------:R-:W-:Y:S01]  /*136f0*/  PRMT R19, R7, 0x7770, RZ ;  /* 0x0000777007137816 */ /* 0x000fe200000000ff */
[----:B------:R-:W-:Y:S01]  /*13700*/  VIADD R17, R13, UR6 ;  /* 0x000000060d117c36 */ /* 0x000fe20008000000 */
[-C--:B------:R-:W-:Y:S01]  /*13710*/  LEA.HI.X.SX32 R11, R11, R2.reuse, 0x1, P6 ;  /* 0x000000020b0b7211 */ /* 0x080fe200030f0eff */
[----:B------:R1:W-:Y:S01]  /*13720*/  @P1 STG.E.U8 desc[UR40][R8.64], R23 ;  /* 0x0000001708001986 */ /* 0x0003e2000c101128 */
[C---:B------:R-:W-:Y:S01]  /*13730*/  IADD3 R12, P6, R13.reuse, R3, RZ ;  /* 0x000000030d0c7210 */ /* 0x040fe20007fde0ff */
[----:B0-----:R-:W-:Y:S01]  /*13740*/  VIADD R14, R0, 0x2b ;  /* 0x0000002b000e7836 */ /* 0x001fe20000000000 */
[----:B------:R-:W-:Y:S01]  /*13750*/  ISETP.LT.AND P3, PT, R18, UR7, !P0 ;  /* 0x0000000712007c0c */ /* 0x000fe2000c761270 */
[----:B------:R-:W-:Y:S01]  /*13760*/  VIADD R18, R0, 0x2a ;  /* 0x0000002a00127836 */ /* 0x000fe20000000000 */
[----:B------:R0:W-:Y:S01]  /*13770*/  @P5 STG.E.U8 desc[UR40][R10.64], R19 ;  /* 0x000000130a005986 */ /* 0x0001e2000c101128 */
[----:B------:R-:W-:-:S02]  /*13780*/  LEA.HI.X.SX32 R13, R13, R2, 0x1, P6 ;  /* 0x000000020d0d7211 */ /* 0x000fc400030f0eff */
[----:B------:R-:W-:Y:S02]  /*13790*/  ISETP.LT.AND P5, PT, R14, UR7, !P0 ;  /* 0x000000070e007c0c */ /* 0x000fe4000c7a1270 */
[-C--:B------:R-:W-:Y:S02]  /*137a0*/  IADD3 R14, P6, R17, R3.reuse, RZ ;  /* 0x00000003110e7210 */ /* 0x080fe40007fde0ff */
[----:B------:R-:W-:Y:S01]  /*137b0*/  ISETP.LT.AND P1, PT, R18, UR7, !P0 ;  /* 0x0000000712007c0c */ /* 0x000fe2000c721270 */
[----:B------:R-:W-:Y:S01]  /*137c0*/  VIADD R18, R0, 0x2c ;  /* 0x0000002c00127836 */ /* 0x000fe20000000000 */
[----:B------:R-:W-:Y:S02]  /*137d0*/  PRMT R21, R7, 0x7771, RZ ;  /* 0x0000777107157816 */ /* 0x000fe400000000ff */
[C---:B------:R-:W-:Y:S01]  /*137e0*/  LEA.HI.X.SX32 R15, R17.reuse, R2, 0x1, P6 ;  /* 0x00000002110f7211 */ /* 0x040fe200030f0eff */
[----:B------:R-:W-:Y:S01]  /*137f0*/  VIADD R17, R17, UR6 ;  /* 0x0000000611117c36 */ /* 0x000fe20008000000 */
[----:B-1----:R-:W-:Y:S01]  /*13800*/  PRMT R9, R4, 0x7772, RZ ;  /* 0x0000777204097816 */ /* 0x002fe200000000ff */
[----:B------:R1:W-:Y:S01]  /*13810*/  @P4 STG.E.U8 desc[UR40][R12.64], R21 ;  /* 0x000000150c004986 */ /* 0x0003e2000c101128 */
[----:B------:R-:W-:Y:S01]  /*13820*/  ISETP.LT.AND P4, PT, R18, UR7, !P0 ;  /* 0x0000000712007c0c */ /* 0x000fe2000c781270 */
[----:B0-----:R-:W-:Y:S01]  /*13830*/  VIADD R10, R0, 0x2d ;  /* 0x0000002d000a7836 */ /* 0x001fe20000000000 */
[C---:B------:R-:W-:Y:S01]  /*13840*/  IADD3 R18, P6, R17.reuse, R3, RZ ;  /* 0x0000000311127210 */ /* 0x040fe20007fde0ff */
[----:B------:R-:W-:Y:S01]  /*13850*/  VIADD R8, R17, UR6 ;  /* 0x0000000611087c36 */ /* 0x000fe20008000000 */
[----:B------:R0:W-:Y:S01]  /*13860*/  @P3 STG.E.U8 desc[UR40][R14.64], R9 ;  /* 0x000000090e003986 */ /* 0x0001e2000c101128 */
[----:B------:R-:W-:-:S02]  /*13870*/  PRMT R23, R5, 0x7773, RZ ;  /* 0x0000777305177816 */ /* 0x000fc400000000ff */
[-C--:B------:R-:W-:Y:S01]  /*13880*/  LEA.HI.X.SX32 R19, R17, R2.reuse, 0x1, P6 ;  /* 0x0000000211137211 */ /* 0x080fe200030f0eff */
[----:B------:R-:W-:Y:S01]  /*13890*/  VIADD R4, R8, UR6 ;  /* 0x0000000608047c36 */ /* 0x000fe20008000000 */
[----:B------:R-:W-:Y:S01]  /*138a0*/  ISETP.LT.AND P3, PT, R10, UR7, !P0 ;  /* 0x000000070a007c0c */ /* 0x000fe2000c761270 */
[----:B------:R-:W-:Y:S01]  /*138b0*/  VIADD R10, R0, 0x2e ;  /* 0x0000002e000a7836 */ /* 0x000fe20000000000 */
[-C--:B-1----:R-:W-:Y:S01]  /*138c0*/  IADD3 R12, P6, R8, R3.reuse, RZ ;  /* 0x00000003080c7210 */ /* 0x082fe20007fde0ff */
[----:B------:R1:W-:Y:S01]  /*138d0*/  @P2 STG.E.U8 desc[UR40][R18.64], R25 ;  /* 0x0000001912002986 */ /* 0x0003e2000c101128 */
[----:B------:R-:W-:Y:S01]  /*138e0*/  VIADD R17, R4, UR6 ;  /* 0x0000000604117c36 */ /* 0x000fe20008000000 */
[----:B------:R-:W-:Y:S02]  /*138f0*/  PRMT R21, R5, 0x7772, RZ ;  /* 0x0000777205157816 */ /* 0x000fe400000000ff */
[----:B------:R-:W-:Y:S02]  /*13900*/  LEA.HI.X.SX32 R13, R8, R2, 0x1, P6 ;  /* 0x00000002080d7211 */ /* 0x000fe400030f0eff */
[----:B0-----:R-:W-:-:S02]  /*13910*/  IADD3 R14, P6, R4, R3, RZ ;  /* 0x00000003040e7210 */ /* 0x001fc40007fde0ff */
[----:B------:R-:W-:Y:S01]  /*13920*/  ISETP.LT.AND P2, PT, R10, UR7, !P0 ;  /* 0x000000070a007c0c */ /* 0x000fe2000c741270 */
[----:B------:R-:W-:Y:S01]  /*13930*/  @P1 STG.E.U8 desc[UR40][R12.64], R21 ;  /* 0x000000150c001986 */ /* 0x000fe2000c101128 */
[-C--:B------:R-:W-:Y:S02]  /*13940*/  LEA.HI.X.SX32 R15, R4, R2.reuse, 0x1, P6 ;  /* 0x00000002040f7211 */ /* 0x080fe400030f0eff */
[CC--:B------:R-:W-:Y:S01]  /*13950*/  IADD3 R4, P6, R17.reuse, R3.reuse, RZ ;  /* 0x0000000311047210 */ /* 0x0c0fe20007fde0ff */
[----:B------:R0:W2:Y:S01]  /*13960*/  LDS.128 R8, [R16] ;  /* 0x0000000010087984 */ /* 0x0000a20000000c00 */
[C---:B-1----:R-:W-:Y:S01]  /*13970*/  VIADD R18, R17.reuse, UR6 ;  /* 0x0000000611127c36 */ /* 0x042fe20008000000 */
[----:B------:R-:W-:Y:S02]  /*13980*/  PRMT R19, R6, 0x7772, RZ ;  /* 0x0000777206137816 */ /* 0x000fe400000000ff */
[-C--:B------:R-:W-:Y:S01]  /*13990*/  LEA.HI.X.SX32 R5, R17, R2.reuse, 0x1, P6 ;  /* 0x0000000211057211 */ /* 0x080fe200030f0eff */
[----:B------:R1:W-:Y:S01]  /*139a0*/  @P5 STG.E.U8 desc[UR40][R14.64], R23 ;  /* 0x000000170e005986 */ /* 0x0003e2000c101128 */
[----:B------:R-:W-:Y:S01]  /*139b0*/  VIADD R17, R0, 0x31 ;  /* 0x0000003100117836 */ /* 0x000fe20000000000 */
[----:B------:R-:W-:Y:S01]  /*139c0*/  ISETP.LT.AND P1, PT, R20, UR7, !P0 ;  /* 0x0000000714007c0c */ /* 0x000fe2000c721270 */
[----:B0-----:R-:W-:Y:S01]  /*139d0*/  VIADD R16, R0, 0x33 ;  /* 0x0000003300107836 */ /* 0x001fe20000000000 */
[----:B------:R-:W-:Y:S01]  /*139e0*/  IADD3 R12, P6, R18, R3, RZ ;  /* 0x00000003120c7210 */ /* 0x000fe20007fde0ff */
[----:B------:R0:W-:Y:S01]  /*139f0*/  @P4 STG.E.U8 desc[UR40][R4.64], R19 ;  /* 0x0000001304004986 */ /* 0x0001e2000c101128 */
[----:B------:R-:W-:Y:S01]  /*13a00*/  PRMT R21, R6, 0x7773, RZ ;  /* 0x0000777306157816 */ /* 0x000fe200000000ff */
[----:B------:R-:W-:Y:S01]  /*13a10*/  VIADD R20, R0, 0x30 ;  /* 0x0000003000147836 */ /* 0x000fe20000000000 */
[C---:B------:R-:W-:Y:S01]  /*13a20*/  LEA.HI.X.SX32 R13, R18.reuse, R2, 0x1, P6 ;  /* 0x00000002120d7211 */ /* 0x040fe200030f0eff */
[----:B------:R-:W-:Y:S01]  /*13a30*/  VIADD R18, R18, UR6 ;  /* 0x0000000612127c36 */ /* 0x000fe20008000000 */
[----:B------:R-:W-:Y:S01]  /*13a40*/  ISETP.LT.AND P4, PT, R17, UR7, !P0 ;  /* 0x0000000711007c0c */ /* 0x000fe2000c781270 */
[----:B-1----:R-:W-:-:S02]  /*13a50*/  VIADD R15, R0, 0x32 ;  /* 0x00000032000f7836 */ /* 0x002fc40000000000 */
[----:B------:R1:W-:Y:S01]  /*13a60*/  @P3 STG.E.U8 desc[UR40][R12.64], R21 ;  /* 0x000000150c003986 */ /* 0x0003e2000c101128 */
[CC--:B------:R-:W-:Y:S01]  /*13a70*/  IADD3 R14, P6, R18.reuse, R3.reuse, RZ ;  /* 0x00000003120e7210 */ /* 0x0c0fe20007fde0ff */
[C---:B------:R-:W-:Y:S01]  /*13a80*/  VIADD R6, R18.reuse, UR6 ;  /* 0x0000000612067c36 */ /* 0x040fe20008000000 */
[----:B------:R-:W-:Y:S02]  /*13a90*/  PRMT R17, R7, 0x7773, RZ ;  /* 0x0000777307117816 */ /* 0x000fe400000000ff */
[----:B------:R-:W-:Y:S02]  /*13aa0*/  ISETP.LT.AND P3, PT, R15, UR7, !P0 ;  /* 0x000000070f007c0c */ /* 0x000fe4000c761270 */
[-C--:B------:R-:W-:Y:S01]  /*13ab0*/  LEA.HI.X.SX32 R15, R18, R2.reuse, 0x1, P6 ;  /* 0x00000002120f7211 */ /* 0x080fe200030f0eff */
[----:B------:R-:W-:Y:S01]  /*13ac0*/  VIADD R18, R0, 0x35 ;  /* 0x0000003500127836 */ /* 0x000fe20000000000 */
[----:B0-----:R-:W-:Y:S01]  /*13ad0*/  PRMT R19, R7, 0x7772, RZ ;  /* 0x0000777207137816 */ /* 0x001fe200000000ff */
[C---:B------:R-:W-:Y:S01]  /*13ae0*/  VIADD R7, R6.reuse, UR6 ;  /* 0x0000000606077c36 */ /* 0x040fe20008000000 */
[-C--:B------:R-:W-:Y:S01]  /*13af0*/  IADD3 R4, P6, R6, R3.reuse, RZ ;  /* 0x0000000306047210 */ /* 0x080fe20007fde0ff */
[----:B-1----:R-:W-:Y:S01]  /*13b00*/  VIADD R12, R0, 0x34 ;  /* 0x00000034000c7836 */ /* 0x002fe20000000000 */
[----:B------:R-:W-:Y:S01]  /*13b10*/  ISETP.LT.AND P5, PT, R20, UR7, !P0 ;  /* 0x0000000714007c0c */ /* 0x000fe2000c7a1270 */
[----:B------:R-:W-:Y:S01]  /*13b20*/  @P2 STG.E.U8 desc[UR40][R14.64], R19 ;  /* 0x000000130e002986 */ /* 0x000fe2000c101128 */
[----:B------:R-:W-:Y:S01]  /*13b30*/  LEA.HI.X.SX32 R5, R6, R2, 0x1, P6 ;  /* 0x0000000206057211 */ /* 0x000fe200030f0eff */
[----:B------:R-:W-:Y:S01]  /*13b40*/  VIADD R20, R0, 0x3e ;  /* 0x0000003e00147836 */ /* 0x000fe20000000000 */
[----:B------:R-:W-:Y:S01]  /*13b50*/  ISETP.LT.AND P2, PT, R16, UR7, !P0 ;  /* 0x0000000710007c0c */ /* 0x000fe2000c741270 */
[C---:B------:R-:W-:Y:S01]  /*13b60*/  VIADD R16, R7.reuse, UR6 ;  /* 0x0000000607107c36 */ /* 0x040fe20008000000 */
[----:B------:R-:W-:Y:S01]  /*13b70*/  IADD3 R6, P6, R7, R3, RZ ;  /* 0x0000000307067210 */ /* 0x000fe20007fde0ff */
[----:B------:R0:W-:Y:S01]  /*13b80*/  @P1 STG.E.U8 desc[UR40][R4.64], R17 ;  /* 0x0000001104001986 */ /* 0x0001e2000c101128 */
[----:B------:R-:W-:-:S02]  /*13b90*/  ISETP.LT.AND P1, PT, R12, UR7, !P0 ;  /* 0x000000070c007c0c */ /* 0x000fc4000c721270 */
[-C--:B------:R-:W-:Y:S02]  /*13ba0*/  LEA.HI.X.SX32 R7, R7, R2.reuse, 0x1, P6 ;  /* 0x0000000207077211 */ /* 0x080fe400030f0eff */
[-C--:B------:R-:W-:Y:S02]  /*13bb0*/  IADD3 R12, P6, R16, R3.reuse, RZ ;  /* 0x00000003100c7210 */ /* 0x080fe40007fde0ff */
[----:B--2---:R-:W-:Y:S02]  /*13bc0*/  PRMT R21, R8, 0x7770, RZ ;  /* 0x0000777008157816 */ /* 0x004fe400000000ff */
[CC--:B------:R-:W-:Y:S01]  /*13bd0*/  LEA.HI.X.SX32 R13, R16.reuse, R2.reuse, 0x1, P6 ;  /* 0x00000002100d7211 */ /* 0x0c0fe200030f0eff */
[----:B------:R-:W-:Y:S01]  /*13be0*/  VIADD R16, R16, UR6 ;  /* 0x0000000610107c36 */ /* 0x000fe20008000000 */
[----:B------:R-:W-:Y:S01]  /*13bf0*/  PRMT R23, R8, 0x7771, RZ ;  /* 0x0000777108177816 */ /* 0x000fe200000000ff */
[----:B0-----:R-:W-:Y:S01]  /*13c00*/  VIADD R5, R0, 0x36 ;  /* 0x0000003600057836 */ /* 0x001fe20000000000 */
[----:B------:R0:W-:Y:S01]  /*13c10*/  @P5 STG.E.U8 desc[UR40][R6.64], R21 ;  /* 0x0000001506005986 */ /* 0x0001e2000c101128 */
[C---:B------:R-:W-:Y:S01]  /*13c20*/  VIADD R14, R16.reuse, UR6 ;  /* 0x00000006100e7c36 */ /* 0x040fe20008000000 */
[----:B------:R-:W-:Y:S01]  /*13c30*/  IADD3 R4, P6, R16, R3, RZ ;  /* 0x0000000310047210 */ /* 0x000fe20007fde0ff */
[----:B------:R-:W-:Y:S01]  /*13c40*/  VIADD R17, R0, 0x37 ;  /* 0x0000003700117836 */ /* 0x000fe20000000000 */
[----:B------:R1:W-:Y:S01]  /*13c50*/  @P4 STG.E.U8 desc[UR40][R12.64], R23 ;  /* 0x000000170c004986 */ /* 0x0003e2000c101128 */
[----:B------:R-:W-:Y:S01]  /*13c60*/  ISETP.LT.AND P4, PT, R5, UR7, !P0 ;  /* 0x0000000705007c0c */ /* 0x000fe2000c781270 */
[----:B------:R-:W-:Y:S01]  /*13c70*/  VIADD R15, R14, UR6 ;  /* 0x000000060e0f7c36 */ /* 0x000fe20008000000 */
[----:B------:R-:W-:-:S02]  /*13c80*/  LEA.HI.X.SX32 R5, R16, R2, 0x1, P6 ;  /* 0x0000000210057211 */ /* 0x000fc400030f0eff */
[----:B------:R-:W-:Y:S01]  /*13c90*/  PRMT R19, R9, 0x7770, RZ ;  /* 0x0000777009137816 */ /* 0x000fe200000000ff */
[----:B------:R-:W-:Y:S01]  /*13ca0*/  VIADD R16, R15, UR6 ;  /* 0x000000060f107c36 */ /* 0x000fe20008000000 */
[----:B------:R-:W-:Y:S01]  /*13cb0*/  ISETP.LT.AND P5, PT, R18, UR7, !P0 ;  /* 0x0000000712007c0c */ /* 0x000fe2000c7a1270 */
[----:B------:R-:W-:Y:S01]  /*13cc0*/  VIADD R18, R0, 0x39 ;  /* 0x0000003900127836 */ /* 0x000fe20000000000 */
[CC--:B0-----:R-:W-:Y:S01]  /*13cd0*/  IADD3 R6, P6, R14.reuse, R3.reuse, RZ ;  /* 0x000000030e067210 */ /* 0x0c1fe20007fde0ff */
[----:B------:R0:W-:Y:S01]  /*13ce0*/  @P3 STG.E.U8 desc[UR40][R4.64], R19 ;  /* 0x0000001304003986 */ /* 0x0001e2000c101128 */
[----:B------:R-:W-:Y:S02]  /*13cf0*/  PRMT R21, R9, 0x7771, RZ ;  /* 0x0000777109157816 */ /* 0x000fe400000000ff */
[----:B------:R-:W-:Y:S01]  /*13d00*/  LEA.HI.X.SX32 R7, R14, R2, 0x1, P6 ;  /* 0x000000020e077211 */ /* 0x000fe200030f0eff */
[----:B------:R-:W-:Y:S01]  /*13d10*/  VIADD R14, R0, 0x38 ;  /* 0x00000038000e7836 */ /* 0x000fe20000000000 */
[----:B-1----:R-:W-:-:S02]  /*13d20*/  IADD3 R12, P6, R15, R3, RZ ;  /* 0x000000030f0c7210 */ /* 0x002fc40007fde0ff */
[----:B------:R-:W-:Y:S01]  /*13d30*/  ISETP.LT.AND P3, PT, R17, UR7, !P0 ;  /* 0x0000000711007c0c */ /* 0x000fe2000c761270 */
[----:B------:R1:W-:Y:S01]  /*13d40*/  @P2 STG.E.U8 desc[UR40][R6.64], R21 ;  /* 0x0000001506002986 */ /* 0x0003e2000c101128 */
[-C--:B------:R-:W-:Y:S02]  /*13d50*/  LEA.HI.X.SX32 R13, R15, R2.reuse, 0x1, P6 ;  /* 0x000000020f0d7211 */ /* 0x080fe400030f0eff */
[----:B------:R-:W-:Y:S01]  /*13d60*/  ISETP.LT.AND P2, PT, R14, UR7, !P0 ;  /* 0x000000070e007c0c */ /* 0x000fe2000c741270 */
[----:B0-----:R-:W-:Y:S01]  /*13d70*/  VIADD R5, R0, 0x3a ;  /* 0x0000003a00057836 */ /* 0x001fe20000000000 */
[-C--:B------:R-:W-:Y:S02]  /*13d80*/  IADD3 R14, P6, R16, R3.reuse, RZ ;  /* 0x00000003100e7210 */ /* 0x080fe40007fde0ff */
[----:B------:R-:W-:Y:S02]  /*13d90*/  PRMT R17, R10, 0x7770, RZ ;  /* 0x000077700a117816 */ /* 0x000fe400000000ff */
[C---:B------:R-:W-:Y:S01]  /*13da0*/  LEA.HI.X.SX32 R15, R16.reuse, R2, 0x1, P6 ;  /* 0x00000002100f7211 */ /* 0x040fe200030f0eff */
[----:B------:R-:W-:Y:S01]  /*13db0*/  VIADD R16, R16, UR6 ;  /* 0x0000000610107c36 */ /* 0x000fe20008000000 */
[----:B------:R-:W-:Y:S01]  /*13dc0*/  PRMT R19, R10, 0x7771, RZ ;  /* 0x000077710a137816 */ /* 0x000fe200000000ff */
[----:B------:R0:W-:Y:S01]  /*13dd0*/  @P1 STG.E.U8 desc[UR40][R12.64], R17 ;  /* 0x000000110c001986 */ /* 0x0001e2000c101128 */
[----:B-1----:R-:W-:Y:S01]  /*13de0*/  PRMT R21, R11, 0x7770, RZ ;  /* 0x000077700b157816 */ /* 0x002fe200000000ff */
[C---:B------:R-:W-:Y:S01]  /*13df0*/  VIADD R7, R16.reuse, UR6 ;  /* 0x0000000610077c36 */ /* 0x040fe20008000000 */
[----:B------:R-:W-:Y:S01]  /*13e00*/  IADD3 R4, P6, R16, R3, RZ ;  /* 0x0000000310047210 */ /* 0x000fe20007fde0ff */
[----:B------:R1:W-:Y:S01]  /*13e10*/  @P5 STG.E.U8 desc[UR40][R14.64], R19 ;  /* 0x000000130e005986 */ /* 0x0003e2000c101128 */
[----:B------:R-:W-:-:S02]  /*13e20*/  ISETP.LT.AND P5, PT, R5, UR7, !P0 ;  /* 0x0000000705007c0c */ /* 0x000fc4000c7a1270 */
[-C--:B------:R-:W-:Y:S02]  /*13e30*/  LEA.HI.X.SX32 R5, R16, R2.reuse, 0x1, P6 ;  /* 0x0000000210057211 */ /* 0x080fe400030f0eff */
[CC--:B------:R-:W-:Y:S02]  /*13e40*/  IADD3 R6, P6, R7.reuse, R3.reuse, RZ ;  /* 0x0000000307067210 */ /* 0x0c0fe40007fde0ff */
[----:B------:R-:W-:Y:S01]  /*13e50*/  ISETP.LT.AND P1, PT, R18, UR7, !P0 ;  /* 0x0000000712007c0c */ /* 0x000fe2000c721270 */
[----:B0-----:R-:W-:Y:S01]  /*13e60*/  VIADD R13, R7, UR6 ;  /* 0x00000006070d7c36 */ /* 0x001fe20008000000 */
[----:B------:R-:W-:Y:S01]  /*13e70*/  PRMT R17, R11, 0x7771, RZ ;  /* 0x000077710b117816 */ /* 0x000fe200000000ff */
[----:B------:R0:W-:Y:S01]  /*13e80*/  @P4 STG.E.U8 desc[UR40][R4.64], R21 ;  /* 0x0000001504004986 */ /* 0x0001e2000c101128 */
[-C--:B------:R-:W-:Y:S01]  /*13e90*/  LEA.HI.X.SX32 R7, R7, R2.reuse, 0x1, P6 ;  /* 0x0000000207077211 */ /* 0x080fe200030f0eff */
[C---:B-1----:R-:W-:Y:S01]  /*13ea0*/  VIADD R15, R13.reuse, UR6 ;  /* 0x000000060d0f7c36 */ /* 0x042fe20008000000 */
[----:B------:R-:W-:Y:S01]  /*13eb0*/  IADD3 R12, P6, R13, R3, RZ ;  /* 0x000000030d0c7210 */ /* 0x000fe20007fde0ff */
[----:B------:R-:W-:Y:S01]  /*13ec0*/  VIADD R14, R0, 0x3c ;  /* 0x0000003c000e7836 */ /* 0x000fe20000000000 */
[----:B------:R-:W-:Y:S01]  /*13ed0*/  PRMT R19, R8, 0x7772, RZ ;  /* 0x0000777208137816 */ /* 0x000fe200000000ff */
[----:B------:R-:W-:Y:S01]  /*13ee0*/  VIADD R16, R15, UR6 ;  /* 0x000000060f107c36 */ /* 0x000fe20008000000 */
[----:B------:R1:W-:Y:S01]  /*13ef0*/  @P3 STG.E.U8 desc[UR40][R6.64], R17 ;  /* 0x0000001106003986 */ /* 0x0003e2000c101128 */
[----:B------:R-:W-:Y:S01]  /*13f00*/  LEA.HI.X.SX32 R13, R13, R2, 0x1, P6 ;  /* 0x000000020d0d7211 */ /* 0x000fe200030f0eff */
[----:B------:R-:W-:Y:S01]  /*13f10*/  VIADD R18, R0, 0x3b ;  /* 0x0000003b00127836 */ /* 0x000fe20000000000 */
[----:B------:R-:W-:-:S02]  /*13f20*/  ISETP.LT.AND P3, PT, R14, UR7, !P0 ;  /* 0x000000070e007c0c */ /* 0x000fc4000c761270 */
[CC--:B------:R-:W-:Y:S01]  /*13f30*/  IADD3 R14, P6, R15.reuse, R3.reuse, RZ ;  /* 0x000000030f0e7210 */ /* 0x0c0fe20007fde0ff */
[----:B0-----:R-:W-:Y:S01]  /*13f40*/  VIADD R4, R0, 0x3d ;  /* 0x0000003d00047836 */ /* 0x001fe20000000000 */
[----:B------:R-:W-:Y:S01]  /*13f50*/  PRMT R21, R8, 0x7773, RZ ;  /* 0x0000777308157816 */ /* 0x000fe200000000ff */
[----:B------:R0:W-:Y:S01]  /*13f60*/  @P2 STG.E.U8 desc[UR40][R12.64], R19 ;  /* 0x000000130c002986 */ /* 0x0001e2000c101128 */
[----:B------:R-:W-:Y:S01]  /*13f70*/  LEA.HI.X.SX32 R15, R15, R2, 0x1, P6 ;  /* 0x000000020f0f7211 */ /* 0x000fe200030f0eff */
[----:B------:R-:W-:Y:S01]  /*13f80*/  VIADD R0, R0, 0x3f ;  /* 0x0000003f00007836 */ /* 0x000fe20000000000 */
[----:B------:R-:W-:Y:S01]  /*13f90*/  ISETP.LT.AND P2, PT, R4, UR7, !P0 ;  /* 0x0000000704007c0c */ /* 0x000fe2000c741270 */
[C---:B-1----:R-:W-:Y:S01]  /*13fa0*/  VIADD R7, R16.reuse, UR6 ;  /* 0x0000000610077c36 */ /* 0x042fe20008000000 */
[-C--:B------:R-:W-:Y:S01]  /*13fb0*/  IADD3 R4, P6, R16, R3.reuse, RZ ;  /* 0x0000000310047210 */ /* 0x080fe20007fde0ff */
[----:B------:R1:W-:Y:S01]  /*13fc0*/  @P1 STG.E.U8 desc[UR40][R14.64], R21 ;  /* 0x000000150e001986 */ /* 0x0003e2000c101128 */
[----:B------:R-:W-:Y:S01]  /*13fd0*/  ISETP.LT.AND P4, PT, R18, UR7, !P0 ;  /* 0x0000000712007c0c */ /* 0x000fe2000c781270 */
[C---:B------:R-:W-:Y:S01]  /*13fe0*/  VIADD R8, R7.reuse, UR6 ;  /* 0x0000000607087c36 */ /* 0x040fe20008000000 */
[----:B------:R-:W-:-:S02]  /*13ff0*/  IADD3 R6, P1, R7, R3, RZ ;  /* 0x0000000307067210 */ /* 0x000fc40007f3e0ff */
[-C--:B------:R-:W-:Y:S01]  /*14000*/  LEA.HI.X.SX32 R5, R16, R2.reuse, 0x1, P6 ;  /* 0x0000000210057211 */ /* 0x080fe200030f0eff */
[C---:B------:R-:W-:Y:S01]  /*14010*/  VIADD R17, R8.reuse, UR6 ;  /* 0x0000000608117c36 */ /* 0x040fe20008000000 */
[-C--:B------:R-:W-:Y:S02]  /*14020*/  LEA.HI.X.SX32 R7, R7, R2.reuse, 0x1, P1 ;  /* 0x0000000207077211 */ /* 0x080fe400008f0eff */
[CC--:B0-----:R-:W-:Y:S01]  /*14030*/  IADD3 R12, P6, R8.reuse, R3.reuse, RZ ;  /* 0x00000003080c7210 */ /* 0x0c1fe20007fde0ff */
[----:B------:R-:W-:Y:S01]  /*14040*/  VIADD R19, R17, UR6 ;  /* 0x0000000611137c36 */ /* 0x000fe20008000000 */
[----:B------:R-:W-:Y:S02]  /*14050*/  PRMT R25, R9, 0x7772, RZ ;  /* 0x0000777209197816 */ /* 0x000fe400000000ff */
[----:B------:R-:W-:Y:S01]  /*14060*/  LEA.HI.X.SX32 R13, R8, R2, 0x1, P6 ;  /* 0x00000002080d7211 */ /* 0x000fe200030f0eff */
[C---:B------:R-:W-:Y:S01]  /*14070*/  VIADD R8, R19.reuse, UR6 ;  /* 0x0000000613087c36 */ /* 0x040fe20008000000 */
[-C--:B-1----:R-:W-:Y:S01]  /*14080*/  IADD3 R14, P1, R19, R3.reuse, RZ ;  /* 0x00000003130e7210 */ /* 0x082fe20007f3e0ff */
[----:B------:R0:W-:Y:S01]  /*14090*/  @P5 STG.E.U8 desc[UR40][R4.64], R25 ;  /* 0x0000001904005986 */ /* 0x0001e2000c101128 */
[----:B------:R-:W-:-:S02]  /*140a0*/  IADD3 R16, P6, R17, R3, RZ ;  /* 0x0000000311107210 */ /* 0x000fc40007fde0ff */
[-C--:B------:R-:W-:Y:S02]  /*140b0*/  LEA.HI.X.SX32 R15, R19, R2.reuse, 0x1, P1 ;  /* 0x00000002130f7211 */ /* 0x080fe400008f0eff */
[----:B------:R-:W-:Y:S02]  /*140c0*/  ISETP.LT.AND P1, PT, R20, UR7, !P0 ;  /* 0x0000000714007c0c */ /* 0x000fe4000c721270 */
[----:B------:R-:W-:Y:S02]  /*140d0*/  ISETP.LT.AND P0, PT, R0, UR7, !P0 ;  /* 0x0000000700007c0c */ /* 0x000fe4000c701270 */
[----:B------:R-:W-:Y:S02]  /*140e0*/  LEA.HI.X.SX32 R17, R17, R2, 0x1, P6 ;  /* 0x0000000211117211 */ /* 0x000fe400030f0eff */
[----:B------:R-:W-:Y:S02]  /*140f0*/  PRMT R23, R9, 0x7773, RZ ;  /* 0x0000777309177816 */ /* 0x000fe400000000ff */
[----:B------:R-:W-:-:S02]  /*14100*/  IADD3 R18, P6, R8, R3, RZ ;  /* 0x0000000308127210 */ /* 0x000fc40007fde0ff */
[C---:B------:R-:W-:Y:S01]  /*14110*/  PRMT R21, R10.reuse, 0x7772, RZ ;  /* 0x000077720a157816 */ /* 0x040fe200000000ff */
[----:B------:R0:W-:Y:S01]  /*14120*/  @P4 STG.E.U8 desc[UR40][R6.64], R23 ;  /* 0x0000001706004986 */ /* 0x0001e2000c101128 */
[----:B------:R-:W-:Y:S02]  /*14130*/  PRMT R9, R10, 0x7773, RZ ;  /* 0x000077730a097816 */ /* 0x000fe400000000ff */
[C---:B------:R-:W-:Y:S01]  /*14140*/  PRMT R3, R11.reuse, 0x7773, RZ ;  /* 0x000077730b037816 */ /* 0x040fe200000000ff */
[----:B------:R0:W-:Y:S01]  /*14150*/  @P3 STG.E.U8 desc[UR40][R12.64], R21 ;  /* 0x000000150c003986 */ /* 0x0001e2000c101128 */
[----:B------:R-:W-:Y:S02]  /*14160*/  PRMT R11, R11, 0x7772, RZ ;  /* 0x000077720b0b7816 */ /* 0x000fe400000000ff */
[----:B------:R-:W-:Y:S01]  /*14170*/  LEA.HI.X.SX32 R19, R8, R2, 0x1, P6 ;  /* 0x0000000208137211 */ /* 0x000fe200030f0eff */
[----:B------:R0:W-:Y:S04]  /*14180*/  @P2 STG.E.U8 desc[UR40][R16.64], R9 ;  /* 0x0000000910002986 */ /* 0x0001e8000c101128 */
[----:B------:R0:W-:Y:S01]  /*14190*/  @P1 STG.E.U8 desc[UR40][R14.64], R11 ;  /* 0x0000000b0e001986 */ /* 0x0001e2000c101128 */
[----:B------:R-:W-:Y:S05]  /*141a0*/  @!P0 EXIT ;  /* 0x000000000000894d */ /* 0x000fea0003800000 */
[----:B------:R-:W-:Y:S01]  /*141b0*/  STG.E.U8 desc[UR40][R18.64], R3 ;  /* 0x0000000312007986 */ /* 0x000fe2000c101128 */
[----:B------:R-:W-:Y:S05]  /*141c0*/  EXIT ;  /* 0x000000000000794d */ /* 0x000fea0003800000 */
.L_x_3:
[----:B------:R-:W-:-:S00]  /*141d0*/  BRA `(.L_x_3) ;  /* 0xfffffffc00fc7947 */ /* 0x000fc0000383ffff */
[----:B------:R-:W-:-:S00]  /*141e0*/  NOP ;  /* 0x0000000000007918 */ /* 0x000fc00000000000 */
        /* <DEDUP_REMOVED lines=9> */
.L_x_4:


//--------------------- .nv.shared.matmul_kernel  --------------------------
	.section	.nv.shared.matmul_kernel,"aw",@nobits
	.sectionflags	@""
	.align	16
	.zero		1024


//--------------------- .nv.shared.reserved.0     --------------------------
	.section	.nv.shared.reserved.0,"aw",@nobits
	.weak		__nv_reservedSMEM_offset_0_alias
	.size		__nv_reservedSMEM_offset_0_alias, 0, 0
	.other		__nv_reservedSMEM_offset_0_alias,@"STO_CUDA_RESERVED_SHARED STV_DEFAULT"
__nv_reservedSMEM_offset_0_alias:
	.zero		0


//--------------------- .nv.constant0.matmul_kernel --------------------------
	.section	.nv.constant0.matmul_kernel,"a",@progbits
	.sectionflags	@""
	.align	4
.nv.constant0.matmul_kernel:
	.zero		608


//--------------------- SYMBOLS --------------------------

	.type		.nv.reservedSmem.offset0,@object
	.size		.nv.reservedSmem.offset0,0x4
